//
// Generated by NVIDIA NVVM Compiler
//
// Compiler Build ID: CL-36424714
// Cuda compilation tools, release 13.0, V13.0.88
// Based on NVVM 20.0.0
//

.version 9.0
.target sm_100
.address_size 64

	// .globl	_Z12daxpy_kernelidPKdPd
// _ZZN3cub18CUB_300001_SM_10006detail6reduce28DeviceReduceSingleTileKernelINS2_10policy_hubIN4cuda3std3__45tupleIJblEEEjN6thrust24THRUST_300001_SM_1000_NS8cuda_cub9__find_if7functorIS9_EEE10Policy1000ENSB_12zip_iteratorINS8_IJNSD_26transform_input_iterator_tIbNSC_6detail35transform_pair_of_input_iterators_tIbNSB_6detail15normal_iteratorINSB_10device_ptrIKdEEEESR_NS7_8equal_toIdEEEENS7_10__not_fn_tINS7_10__identityEEEEENSB_17counting_iteratorIlNSB_11use_defaultES10_S10_EEEEEEEPS9_jSF_S9_S9_SW_EEvT0_T1_T2_T3_T4_T6_E12temp_storage has been demoted
// _ZZN3cub18CUB_300001_SM_10006detail6reduce18DeviceReduceKernelINS2_10policy_hubIN4cuda3std3__45tupleIJblEEEjN6thrust24THRUST_300001_SM_1000_NS8cuda_cub9__find_if7functorIS9_EEE10Policy1000ENSB_12zip_iteratorINS8_IJNSD_26transform_input_iterator_tIbNSC_6detail35transform_pair_of_input_iterators_tIbNSB_6detail15normal_iteratorINSB_10device_ptrIKdEEEESR_NS7_8equal_toIdEEEENS7_10__not_fn_tINS7_10__identityEEEEENSB_17counting_iteratorIlNSB_11use_defaultES10_S10_EEEEEEEjSF_S9_SW_EEvT0_PT3_T1_NS0_13GridEvenShareIS17_EET2_T4_E12temp_storage has been demoted
// _ZZN3cub18CUB_300001_SM_10006detail6reduce28DeviceReduceSingleTileKernelINS2_10policy_hubIN4cuda3std3__45tupleIJblEEEjN6thrust24THRUST_300001_SM_1000_NS8cuda_cub9__find_if7functorIS9_EEE10Policy1000EPS9_SI_iSF_S9_S9_NS7_10__identityEEEvT0_T1_T2_T3_T4_T6_E12temp_storage has been demoted
// _ZZN3cub18CUB_300001_SM_10006detail6reduce28DeviceReduceSingleTileKernelINS2_10policy_hubIN4cuda3std3__45tupleIJblEEEyN6thrust24THRUST_300001_SM_1000_NS8cuda_cub9__find_if7functorIS9_EEE10Policy1000ENSB_12zip_iteratorINS8_IJNSD_26transform_input_iterator_tIbNSC_6detail35transform_pair_of_input_iterators_tIbNSB_6detail15normal_iteratorINSB_10device_ptrIKdEEEESR_NS7_8equal_toIdEEEENS7_10__not_fn_tINS7_10__identityEEEEENSB_17counting_iteratorIlNSB_11use_defaultES10_S10_EEEEEEEPS9_ySF_S9_S9_SW_EEvT0_T1_T2_T3_T4_T6_E12temp_storage has been demoted
// _ZZN3cub18CUB_300001_SM_10006detail6reduce18DeviceReduceKernelINS2_10policy_hubIN4cuda3std3__45tupleIJblEEEyN6thrust24THRUST_300001_SM_1000_NS8cuda_cub9__find_if7functorIS9_EEE10Policy1000ENSB_12zip_iteratorINS8_IJNSD_26transform_input_iterator_tIbNSC_6detail35transform_pair_of_input_iterators_tIbNSB_6detail15normal_iteratorINSB_10device_ptrIKdEEEESR_NS7_8equal_toIdEEEENS7_10__not_fn_tINS7_10__identityEEEEENSB_17counting_iteratorIlNSB_11use_defaultES10_S10_EEEEEEEySF_S9_SW_EEvT0_PT3_T1_NS0_13GridEvenShareIS17_EET2_T4_E12temp_storage has been demoted
// _ZZN3cub18CUB_300001_SM_10006detail6reduce28DeviceReduceSingleTileKernelINS2_10policy_hubIN4cuda3std3__45tupleIJblEEEyN6thrust24THRUST_300001_SM_1000_NS8cuda_cub9__find_if7functorIS9_EEE10Policy1000EPS9_SI_iSF_S9_S9_NS7_10__identityEEEvT0_T1_T2_T3_T4_T6_E12temp_storage has been demoted
.global .align 1 .b8 _ZN34_INTERNAL_202ebf60_4_k_cu_b652a9e24cuda3std3__45__cpo5beginE[1];
.global .align 1 .b8 _ZN34_INTERNAL_202ebf60_4_k_cu_b652a9e24cuda3std3__45__cpo3endE[1];
.global .align 1 .b8 _ZN34_INTERNAL_202ebf60_4_k_cu_b652a9e24cuda3std3__45__cpo6cbeginE[1];
.global .align 1 .b8 _ZN34_INTERNAL_202ebf60_4_k_cu_b652a9e24cuda3std3__45__cpo4cendE[1];
.global .align 1 .b8 _ZN34_INTERNAL_202ebf60_4_k_cu_b652a9e24cuda3std3__45__cpo6rbeginE[1];
.global .align 1 .b8 _ZN34_INTERNAL_202ebf60_4_k_cu_b652a9e24cuda3std3__45__cpo4rendE[1];
.global .align 1 .b8 _ZN34_INTERNAL_202ebf60_4_k_cu_b652a9e24cuda3std3__45__cpo7crbeginE[1];
.global .align 1 .b8 _ZN34_INTERNAL_202ebf60_4_k_cu_b652a9e24cuda3std3__45__cpo5crendE[1];
.global .align 1 .b8 _ZN34_INTERNAL_202ebf60_4_k_cu_b652a9e24cuda3std3__436_GLOBAL__N__202ebf60_4_k_cu_b652a9e26ignoreE[1];
.global .align 1 .b8 _ZN34_INTERNAL_202ebf60_4_k_cu_b652a9e24cuda3std3__419piecewise_constructE[1];
.global .align 1 .b8 _ZN34_INTERNAL_202ebf60_4_k_cu_b652a9e24cuda3std3__48in_placeE[1];
.global .align 1 .b8 _ZN34_INTERNAL_202ebf60_4_k_cu_b652a9e24cuda3std3__420unreachable_sentinelE[1];
.global .align 1 .b8 _ZN34_INTERNAL_202ebf60_4_k_cu_b652a9e24cuda3std3__47nulloptE[1];
.global .align 1 .b8 _ZN34_INTERNAL_202ebf60_4_k_cu_b652a9e24cuda3std3__48unexpectE[1];
.global .align 1 .b8 _ZN34_INTERNAL_202ebf60_4_k_cu_b652a9e24cuda3std6ranges3__45__cpo4swapE[1];
.global .align 1 .b8 _ZN34_INTERNAL_202ebf60_4_k_cu_b652a9e24cuda3std6ranges3__45__cpo9iter_moveE[1];
.global .align 1 .b8 _ZN34_INTERNAL_202ebf60_4_k_cu_b652a9e24cuda3std6ranges3__45__cpo5beginE[1];
.global .align 1 .b8 _ZN34_INTERNAL_202ebf60_4_k_cu_b652a9e24cuda3std6ranges3__45__cpo3endE[1];
.global .align 1 .b8 _ZN34_INTERNAL_202ebf60_4_k_cu_b652a9e24cuda3std6ranges3__45__cpo6cbeginE[1];
.global .align 1 .b8 _ZN34_INTERNAL_202ebf60_4_k_cu_b652a9e24cuda3std6ranges3__45__cpo4cendE[1];
.global .align 1 .b8 _ZN34_INTERNAL_202ebf60_4_k_cu_b652a9e24cuda3std6ranges3__45__cpo7advanceE[1];
.global .align 1 .b8 _ZN34_INTERNAL_202ebf60_4_k_cu_b652a9e24cuda3std6ranges3__45__cpo9iter_swapE[1];
.global .align 1 .b8 _ZN34_INTERNAL_202ebf60_4_k_cu_b652a9e24cuda3std6ranges3__45__cpo4nextE[1];
.global .align 1 .b8 _ZN34_INTERNAL_202ebf60_4_k_cu_b652a9e24cuda3std6ranges3__45__cpo4prevE[1];
.global .align 1 .b8 _ZN34_INTERNAL_202ebf60_4_k_cu_b652a9e24cuda3std6ranges3__45__cpo4dataE[1];
.global .align 1 .b8 _ZN34_INTERNAL_202ebf60_4_k_cu_b652a9e24cuda3std6ranges3__45__cpo5cdataE[1];
.global .align 1 .b8 _ZN34_INTERNAL_202ebf60_4_k_cu_b652a9e24cuda3std6ranges3__45__cpo4sizeE[1];
.global .align 1 .b8 _ZN34_INTERNAL_202ebf60_4_k_cu_b652a9e24cuda3std6ranges3__45__cpo5ssizeE[1];
.global .align 1 .b8 _ZN34_INTERNAL_202ebf60_4_k_cu_b652a9e24cuda3std6ranges3__45__cpo8distanceE[1];
.global .align 1 .b8 _ZN34_INTERNAL_202ebf60_4_k_cu_b652a9e26thrust24THRUST_300001_SM_1000_NS8cuda_cub3parE[1];
.global .align 1 .b8 _ZN34_INTERNAL_202ebf60_4_k_cu_b652a9e26thrust24THRUST_300001_SM_1000_NS8cuda_cub10par_nosyncE[1];
.global .align 1 .b8 _ZN34_INTERNAL_202ebf60_4_k_cu_b652a9e26thrust24THRUST_300001_SM_1000_NS6system6detail10sequential3seqE[1];
.global .align 1 .b8 _ZN34_INTERNAL_202ebf60_4_k_cu_b652a9e26thrust24THRUST_300001_SM_1000_NS12placeholders2_1E[1];
.global .align 1 .b8 _ZN34_INTERNAL_202ebf60_4_k_cu_b652a9e26thrust24THRUST_300001_SM_1000_NS12placeholders2_2E[1];
.global .align 1 .b8 _ZN34_INTERNAL_202ebf60_4_k_cu_b652a9e26thrust24THRUST_300001_SM_1000_NS12placeholders2_3E[1];
.global .align 1 .b8 _ZN34_INTERNAL_202ebf60_4_k_cu_b652a9e26thrust24THRUST_300001_SM_1000_NS12placeholders2_4E[1];
.global .align 1 .b8 _ZN34_INTERNAL_202ebf60_4_k_cu_b652a9e26thrust24THRUST_300001_SM_1000_NS12placeholders2_5E[1];
.global .align 1 .b8 _ZN34_INTERNAL_202ebf60_4_k_cu_b652a9e26thrust24THRUST_300001_SM_1000_NS12placeholders2_6E[1];
.global .align 1 .b8 _ZN34_INTERNAL_202ebf60_4_k_cu_b652a9e26thrust24THRUST_300001_SM_1000_NS12placeholders2_7E[1];
.global .align 1 .b8 _ZN34_INTERNAL_202ebf60_4_k_cu_b652a9e26thrust24THRUST_300001_SM_1000_NS12placeholders2_8E[1];
.global .align 1 .b8 _ZN34_INTERNAL_202ebf60_4_k_cu_b652a9e26thrust24THRUST_300001_SM_1000_NS12placeholders2_9E[1];
.global .align 1 .b8 _ZN34_INTERNAL_202ebf60_4_k_cu_b652a9e26thrust24THRUST_300001_SM_1000_NS12placeholders3_10E[1];
.global .align 1 .b8 _ZN34_INTERNAL_202ebf60_4_k_cu_b652a9e26thrust24THRUST_300001_SM_1000_NS3seqE[1];

.visible .entry _Z12daxpy_kernelidPKdPd(
	.param .u32 _Z12daxpy_kernelidPKdPd_param_0,
	.param .f64 _Z12daxpy_kernelidPKdPd_param_1,
	.param .u64 .ptr .align 1 _Z12daxpy_kernelidPKdPd_param_2,
	.param .u64 .ptr .align 1 _Z12daxpy_kernelidPKdPd_param_3
)
{
	.reg .pred 	%p<2>;
	.reg .b32 	%r<6>;
	.reg .b64 	%rd<8>;
	.reg .b64 	%fd<5>;

	ld.param.u32 	%r2, [_Z12daxpy_kernelidPKdPd_param_0];
	ld.param.f64 	%fd1, [_Z12daxpy_kernelidPKdPd_param_1];
	ld.param.u64 	%rd1, [_Z12daxpy_kernelidPKdPd_param_2];
	ld.param.u64 	%rd2, [_Z12daxpy_kernelidPKdPd_param_3];
	mov.u32 	%r3, %ctaid.x;
	mov.u32 	%r4, %ntid.x;
	mov.u32 	%r5, %tid.x;
	mad.lo.s32 	%r1, %r3, %r4, %r5;
	setp.ge.s32 	%p1, %r1, %r2;
	@%p1 bra 	$L__BB0_2;
	cvta.to.global.u64 	%rd3, %rd1;
	cvta.to.global.u64 	%rd4, %rd2;
	mul.wide.s32 	%rd5, %r1, 8;
	add.s64 	%rd6, %rd3, %rd5;
	ld.global.f64 	%fd2, [%rd6];
	add.s64 	%rd7, %rd4, %rd5;
	ld.global.f64 	%fd3, [%rd7];
	fma.rn.f64 	%fd4, %fd1, %fd2, %fd3;
	st.global.f64 	[%rd7], %fd4;
$L__BB0_2:
	ret;

}
	// .globl	_ZN3cub18CUB_300001_SM_10006detail11EmptyKernelIvEEvv
.visible .entry _ZN3cub18CUB_300001_SM_10006detail11EmptyKernelIvEEvv()
{


	ret;

}
	// .globl	_ZN3cub18CUB_300001_SM_10006detail8for_each13static_kernelINS2_12policy_hub_t12policy_500_tEmN6thrust24THRUST_300001_SM_1000_NS8cuda_cub20__uninitialized_fill7functorINS7_10device_ptrIdEEdEEEEvT0_T1_
.visible .entry _ZN3cub18CUB_300001_SM_10006detail8for_each13static_kernelINS2_12policy_hub_t12policy_500_tEmN6thrust24THRUST_300001_SM_1000_NS8cuda_cub20__uninitialized_fill7functorINS7_10device_ptrIdEEdEEEEvT0_T1_(
	.param .u64 _ZN3cub18CUB_300001_SM_10006detail8for_each13static_kernelINS2_12policy_hub_t12policy_500_tEmN6thrust24THRUST_300001_SM_1000_NS8cuda_cub20__uninitialized_fill7functorINS7_10device_ptrIdEEdEEEEvT0_T1__param_0,
	.param .align 8 .b8 _ZN3cub18CUB_300001_SM_10006detail8for_each13static_kernelINS2_12policy_hub_t12policy_500_tEmN6thrust24THRUST_300001_SM_1000_NS8cuda_cub20__uninitialized_fill7functorINS7_10device_ptrIdEEdEEEEvT0_T1__param_1[16]
)
.maxntid 256
{
	.reg .pred 	%p<4>;
	.reg .b32 	%r<5>;
	.reg .b64 	%rd<16>;
	.reg .b64 	%fd<3>;

	ld.param.f64 	%fd2, [_ZN3cub18CUB_300001_SM_10006detail8for_each13static_kernelINS2_12policy_hub_t12policy_500_tEmN6thrust24THRUST_300001_SM_1000_NS8cuda_cub20__uninitialized_fill7functorINS7_10device_ptrIdEEdEEEEvT0_T1__param_1+8];
	ld.param.u64 	%rd4, [_ZN3cub18CUB_300001_SM_10006detail8for_each13static_kernelINS2_12policy_hub_t12policy_500_tEmN6thrust24THRUST_300001_SM_1000_NS8cuda_cub20__uninitialized_fill7functorINS7_10device_ptrIdEEdEEEEvT0_T1__param_1];
	ld.param.u64 	%rd5, [_ZN3cub18CUB_300001_SM_10006detail8for_each13static_kernelINS2_12policy_hub_t12policy_500_tEmN6thrust24THRUST_300001_SM_1000_NS8cuda_cub20__uninitialized_fill7functorINS7_10device_ptrIdEEdEEEEvT0_T1__param_0];
	mov.u32 	%r2, %ctaid.x;
	mul.wide.u32 	%rd1, %r2, 512;
	sub.s64 	%rd2, %rd5, %rd1;
	setp.lt.u64 	%p1, %rd2, 512;
	@%p1 bra 	$L__BB2_2;
	mov.u32 	%r4, %tid.x;
	cvta.to.global.u64 	%rd11, %rd4;
	cvt.u64.u32 	%rd12, %r4;
	add.s64 	%rd13, %rd1, %rd12;
	shl.b64 	%rd14, %rd13, 3;
	add.s64 	%rd15, %rd11, %rd14;
	st.global.f64 	[%rd15], %fd2;
	st.global.f64 	[%rd15+2048], %fd2;
	bra.uni 	$L__BB2_6;
$L__BB2_2:
	cvta.to.global.u64 	%rd6, %rd4;
	mov.u32 	%r1, %tid.x;
	cvt.u64.u32 	%rd7, %r1;
	setp.le.u64 	%p2, %rd2, %rd7;
	add.s64 	%rd8, %rd1, %rd7;
	shl.b64 	%rd9, %rd8, 3;
	add.s64 	%rd3, %rd6, %rd9;
	@%p2 bra 	$L__BB2_4;
	st.global.f64 	[%rd3], %fd2;
$L__BB2_4:
	add.s32 	%r3, %r1, 256;
	cvt.u64.u32 	%rd10, %r3;
	setp.le.u64 	%p3, %rd2, %rd10;
	@%p3 bra 	$L__BB2_6;
	st.global.f64 	[%rd3+2048], %fd2;
$L__BB2_6:
	ret;

}
	// .globl	_ZN3cub18CUB_300001_SM_10006detail6reduce28DeviceReduceSingleTileKernelINS2_10policy_hubIN4cuda3std3__45tupleIJblEEEjN6thrust24THRUST_300001_SM_1000_NS8cuda_cub9__find_if7functorIS9_EEE10Policy1000ENSB_12zip_iteratorINS8_IJNSD_26transform_input_iterator_tIbNSC_6detail35transform_pair_of_input_iterators_tIbNSB_6detail15normal_iteratorINSB_10device_ptrIKdEEEESR_NS7_8equal_toIdEEEENS7_10__not_fn_tINS7_10__identityEEEEENSB_17counting_iteratorIlNSB_11use_defaultES10_S10_EEEEEEEPS9_jSF_S9_S9_SW_EEvT0_T1_T2_T3_T4_T6_
.visible .entry _ZN3cub18CUB_300001_SM_10006detail6reduce28DeviceReduceSingleTileKernelINS2_10policy_hubIN4cuda3std3__45tupleIJblEEEjN6thrust24THRUST_300001_SM_1000_NS8cuda_cub9__find_if7functorIS9_EEE10Policy1000ENSB_12zip_iteratorINS8_IJNSD_26transform_input_iterator_tIbNSC_6detail35transform_pair_of_input_iterators_tIbNSB_6detail15normal_iteratorINSB_10device_ptrIKdEEEESR_NS7_8equal_toIdEEEENS7_10__not_fn_tINS7_10__identityEEEEENSB_17counting_iteratorIlNSB_11use_defaultES10_S10_EEEEEEEPS9_jSF_S9_S9_SW_EEvT0_T1_T2_T3_T4_T6_(
	.param .align 8 .b8 _ZN3cub18CUB_300001_SM_10006detail6reduce28DeviceReduceSingleTileKernelINS2_10policy_hubIN4cuda3std3__45tupleIJblEEEjN6thrust24THRUST_300001_SM_1000_NS8cuda_cub9__find_if7functorIS9_EEE10Policy1000ENSB_12zip_iteratorINS8_IJNSD_26transform_input_iterator_tIbNSC_6detail35transform_pair_of_input_iterators_tIbNSB_6detail15normal_iteratorINSB_10device_ptrIKdEEEESR_NS7_8equal_toIdEEEENS7_10__not_fn_tINS7_10__identityEEEEENSB_17counting_iteratorIlNSB_11use_defaultES10_S10_EEEEEEEPS9_jSF_S9_S9_SW_EEvT0_T1_T2_T3_T4_T6__param_0[40],
	.param .u64 .ptr .align 1 _ZN3cub18CUB_300001_SM_10006detail6reduce28DeviceReduceSingleTileKernelINS2_10policy_hubIN4cuda3std3__45tupleIJblEEEjN6thrust24THRUST_300001_SM_1000_NS8cuda_cub9__find_if7functorIS9_EEE10Policy1000ENSB_12zip_iteratorINS8_IJNSD_26transform_input_iterator_tIbNSC_6detail35transform_pair_of_input_iterators_tIbNSB_6detail15normal_iteratorINSB_10device_ptrIKdEEEESR_NS7_8equal_toIdEEEENS7_10__not_fn_tINS7_10__identityEEEEENSB_17counting_iteratorIlNSB_11use_defaultES10_S10_EEEEEEEPS9_jSF_S9_S9_SW_EEvT0_T1_T2_T3_T4_T6__param_1,
	.param .u32 _ZN3cub18CUB_300001_SM_10006detail6reduce28DeviceReduceSingleTileKernelINS2_10policy_hubIN4cuda3std3__45tupleIJblEEEjN6thrust24THRUST_300001_SM_1000_NS8cuda_cub9__find_if7functorIS9_EEE10Policy1000ENSB_12zip_iteratorINS8_IJNSD_26transform_input_iterator_tIbNSC_6detail35transform_pair_of_input_iterators_tIbNSB_6detail15normal_iteratorINSB_10device_ptrIKdEEEESR_NS7_8equal_toIdEEEENS7_10__not_fn_tINS7_10__identityEEEEENSB_17counting_iteratorIlNSB_11use_defaultES10_S10_EEEEEEEPS9_jSF_S9_S9_SW_EEvT0_T1_T2_T3_T4_T6__param_2,
	.param .align 1 .b8 _ZN3cub18CUB_300001_SM_10006detail6reduce28DeviceReduceSingleTileKernelINS2_10policy_hubIN4cuda3std3__45tupleIJblEEEjN6thrust24THRUST_300001_SM_1000_NS8cuda_cub9__find_if7functorIS9_EEE10Policy1000ENSB_12zip_iteratorINS8_IJNSD_26transform_input_iterator_tIbNSC_6detail35transform_pair_of_input_iterators_tIbNSB_6detail15normal_iteratorINSB_10device_ptrIKdEEEESR_NS7_8equal_toIdEEEENS7_10__not_fn_tINS7_10__identityEEEEENSB_17counting_iteratorIlNSB_11use_defaultES10_S10_EEEEEEEPS9_jSF_S9_S9_SW_EEvT0_T1_T2_T3_T4_T6__param_3[1],
	.param .align 8 .b8 _ZN3cub18CUB_300001_SM_10006detail6reduce28DeviceReduceSingleTileKernelINS2_10policy_hubIN4cuda3std3__45tupleIJblEEEjN6thrust24THRUST_300001_SM_1000_NS8cuda_cub9__find_if7functorIS9_EEE10Policy1000ENSB_12zip_iteratorINS8_IJNSD_26transform_input_iterator_tIbNSC_6detail35transform_pair_of_input_iterators_tIbNSB_6detail15normal_iteratorINSB_10device_ptrIKdEEEESR_NS7_8equal_toIdEEEENS7_10__not_fn_tINS7_10__identityEEEEENSB_17counting_iteratorIlNSB_11use_defaultES10_S10_EEEEEEEPS9_jSF_S9_S9_SW_EEvT0_T1_T2_T3_T4_T6__param_4[16],
	.param .align 1 .b8 _ZN3cub18CUB_300001_SM_10006detail6reduce28DeviceReduceSingleTileKernelINS2_10policy_hubIN4cuda3std3__45tupleIJblEEEjN6thrust24THRUST_300001_SM_1000_NS8cuda_cub9__find_if7functorIS9_EEE10Policy1000ENSB_12zip_iteratorINS8_IJNSD_26transform_input_iterator_tIbNSC_6detail35transform_pair_of_input_iterators_tIbNSB_6detail15normal_iteratorINSB_10device_ptrIKdEEEESR_NS7_8equal_toIdEEEENS7_10__not_fn_tINS7_10__identityEEEEENSB_17counting_iteratorIlNSB_11use_defaultES10_S10_EEEEEEEPS9_jSF_S9_S9_SW_EEvT0_T1_T2_T3_T4_T6__param_5[1]
)
.maxntid 256
.minnctapersm 1
{
	.reg .pred 	%p<331>;
	.reg .b16 	%rs<424>;
	.reg .b32 	%r<455>;
	.reg .b64 	%rd<473>;
	.reg .b64 	%fd<81>;
	// demoted variable
	.shared .align 8 .b8 _ZZN3cub18CUB_300001_SM_10006detail6reduce28DeviceReduceSingleTileKernelINS2_10policy_hubIN4cuda3std3__45tupleIJblEEEjN6thrust24THRUST_300001_SM_1000_NS8cuda_cub9__find_if7functorIS9_EEE10Policy1000ENSB_12zip_iteratorINS8_IJNSD_26transform_input_iterator_tIbNSC_6detail35transform_pair_of_input_iterators_tIbNSB_6detail15normal_iteratorINSB_10device_ptrIKdEEEESR_NS7_8equal_toIdEEEENS7_10__not_fn_tINS7_10__identityEEEEENSB_17counting_iteratorIlNSB_11use_defaultES10_S10_EEEEEEEPS9_jSF_S9_S9_SW_EEvT0_T1_T2_T3_T4_T6_E12temp_storage[152];
	ld.param.u64 	%rd120, [_ZN3cub18CUB_300001_SM_10006detail6reduce28DeviceReduceSingleTileKernelINS2_10policy_hubIN4cuda3std3__45tupleIJblEEEjN6thrust24THRUST_300001_SM_1000_NS8cuda_cub9__find_if7functorIS9_EEE10Policy1000ENSB_12zip_iteratorINS8_IJNSD_26transform_input_iterator_tIbNSC_6detail35transform_pair_of_input_iterators_tIbNSB_6detail15normal_iteratorINSB_10device_ptrIKdEEEESR_NS7_8equal_toIdEEEENS7_10__not_fn_tINS7_10__identityEEEEENSB_17counting_iteratorIlNSB_11use_defaultES10_S10_EEEEEEEPS9_jSF_S9_S9_SW_EEvT0_T1_T2_T3_T4_T6__param_4+8];
	ld.param.u64 	%rd119, [_ZN3cub18CUB_300001_SM_10006detail6reduce28DeviceReduceSingleTileKernelINS2_10policy_hubIN4cuda3std3__45tupleIJblEEEjN6thrust24THRUST_300001_SM_1000_NS8cuda_cub9__find_if7functorIS9_EEE10Policy1000ENSB_12zip_iteratorINS8_IJNSD_26transform_input_iterator_tIbNSC_6detail35transform_pair_of_input_iterators_tIbNSB_6detail15normal_iteratorINSB_10device_ptrIKdEEEESR_NS7_8equal_toIdEEEENS7_10__not_fn_tINS7_10__identityEEEEENSB_17counting_iteratorIlNSB_11use_defaultES10_S10_EEEEEEEPS9_jSF_S9_S9_SW_EEvT0_T1_T2_T3_T4_T6__param_0+32];
	ld.param.u64 	%rd118, [_ZN3cub18CUB_300001_SM_10006detail6reduce28DeviceReduceSingleTileKernelINS2_10policy_hubIN4cuda3std3__45tupleIJblEEEjN6thrust24THRUST_300001_SM_1000_NS8cuda_cub9__find_if7functorIS9_EEE10Policy1000ENSB_12zip_iteratorINS8_IJNSD_26transform_input_iterator_tIbNSC_6detail35transform_pair_of_input_iterators_tIbNSB_6detail15normal_iteratorINSB_10device_ptrIKdEEEESR_NS7_8equal_toIdEEEENS7_10__not_fn_tINS7_10__identityEEEEENSB_17counting_iteratorIlNSB_11use_defaultES10_S10_EEEEEEEPS9_jSF_S9_S9_SW_EEvT0_T1_T2_T3_T4_T6__param_0+8];
	ld.param.u64 	%rd117, [_ZN3cub18CUB_300001_SM_10006detail6reduce28DeviceReduceSingleTileKernelINS2_10policy_hubIN4cuda3std3__45tupleIJblEEEjN6thrust24THRUST_300001_SM_1000_NS8cuda_cub9__find_if7functorIS9_EEE10Policy1000ENSB_12zip_iteratorINS8_IJNSD_26transform_input_iterator_tIbNSC_6detail35transform_pair_of_input_iterators_tIbNSB_6detail15normal_iteratorINSB_10device_ptrIKdEEEESR_NS7_8equal_toIdEEEENS7_10__not_fn_tINS7_10__identityEEEEENSB_17counting_iteratorIlNSB_11use_defaultES10_S10_EEEEEEEPS9_jSF_S9_S9_SW_EEvT0_T1_T2_T3_T4_T6__param_0];
	ld.param.u64 	%rd121, [_ZN3cub18CUB_300001_SM_10006detail6reduce28DeviceReduceSingleTileKernelINS2_10policy_hubIN4cuda3std3__45tupleIJblEEEjN6thrust24THRUST_300001_SM_1000_NS8cuda_cub9__find_if7functorIS9_EEE10Policy1000ENSB_12zip_iteratorINS8_IJNSD_26transform_input_iterator_tIbNSC_6detail35transform_pair_of_input_iterators_tIbNSB_6detail15normal_iteratorINSB_10device_ptrIKdEEEESR_NS7_8equal_toIdEEEENS7_10__not_fn_tINS7_10__identityEEEEENSB_17counting_iteratorIlNSB_11use_defaultES10_S10_EEEEEEEPS9_jSF_S9_S9_SW_EEvT0_T1_T2_T3_T4_T6__param_1];
	ld.param.u32 	%r44, [_ZN3cub18CUB_300001_SM_10006detail6reduce28DeviceReduceSingleTileKernelINS2_10policy_hubIN4cuda3std3__45tupleIJblEEEjN6thrust24THRUST_300001_SM_1000_NS8cuda_cub9__find_if7functorIS9_EEE10Policy1000ENSB_12zip_iteratorINS8_IJNSD_26transform_input_iterator_tIbNSC_6detail35transform_pair_of_input_iterators_tIbNSB_6detail15normal_iteratorINSB_10device_ptrIKdEEEESR_NS7_8equal_toIdEEEENS7_10__not_fn_tINS7_10__identityEEEEENSB_17counting_iteratorIlNSB_11use_defaultES10_S10_EEEEEEEPS9_jSF_S9_S9_SW_EEvT0_T1_T2_T3_T4_T6__param_2];
	ld.param.u8 	%rs110, [_ZN3cub18CUB_300001_SM_10006detail6reduce28DeviceReduceSingleTileKernelINS2_10policy_hubIN4cuda3std3__45tupleIJblEEEjN6thrust24THRUST_300001_SM_1000_NS8cuda_cub9__find_if7functorIS9_EEE10Policy1000ENSB_12zip_iteratorINS8_IJNSD_26transform_input_iterator_tIbNSC_6detail35transform_pair_of_input_iterators_tIbNSB_6detail15normal_iteratorINSB_10device_ptrIKdEEEESR_NS7_8equal_toIdEEEENS7_10__not_fn_tINS7_10__identityEEEEENSB_17counting_iteratorIlNSB_11use_defaultES10_S10_EEEEEEEPS9_jSF_S9_S9_SW_EEvT0_T1_T2_T3_T4_T6__param_4];
	cvta.to.global.u64 	%rd1, %rd121;
	setp.ne.s32 	%p1, %r44, 0;
	@%p1 bra 	$L__BB3_3;
	mov.u32 	%r440, %tid.x;
	setp.ne.s32 	%p330, %r440, 0;
	@%p330 bra 	$L__BB3_127;
	st.global.u8 	[%rd1], %rs110;
	st.global.u64 	[%rd1+8], %rd120;
	bra.uni 	$L__BB3_127;
$L__BB3_3:
	cvta.to.global.u64 	%rd2, %rd117;
	cvta.to.global.u64 	%rd3, %rd118;
	setp.gt.u32 	%p2, %r44, 1023;
	@%p2 bra 	$L__BB3_80;
	mov.u32 	%r1, %tid.x;
	setp.ge.u32 	%p151, %r1, %r44;
	mov.b16 	%rs391, 0;
	mov.b64 	%rd440, 0;
	mov.u32 	%r444, %r1;
	@%p151 bra 	$L__BB3_6;
	cvt.u64.u32 	%rd297, %r1;
	mul.wide.u32 	%rd298, %r1, 8;
	add.s64 	%rd299, %rd2, %rd298;
	add.s64 	%rd300, %rd3, %rd298;
	add.s64 	%rd440, %rd119, %rd297;
	ld.global.f64 	%fd49, [%rd299];
	ld.global.f64 	%fd50, [%rd300];
	setp.neu.f64 	%p152, %fd49, %fd50;
	selp.u16 	%rs391, 1, 0, %p152;
	add.s32 	%r444, %r1, 256;
$L__BB3_6:
	setp.ge.u32 	%p153, %r444, %r44;
	@%p153 bra 	$L__BB3_18;
	not.b32 	%r202, %r444;
	add.s32 	%r4, %r44, %r202;
	shr.u32 	%r203, %r4, 8;
	add.s32 	%r5, %r203, 1;
	and.b32  	%r6, %r5, 7;
	setp.lt.u32 	%p154, %r4, 1792;
	@%p154 bra 	$L__BB3_10;
	and.b32  	%r204, %r5, 33554424;
	neg.s32 	%r442, %r204;
$L__BB3_9:
	.pragma "nounroll";
	cvt.u64.u32 	%rd302, %r444;
	mul.wide.u32 	%rd303, %r444, 8;
	add.s64 	%rd304, %rd2, %rd303;
	add.s64 	%rd305, %rd3, %rd303;
	add.s64 	%rd306, %rd119, %rd302;
	ld.global.f64 	%fd51, [%rd304];
	ld.global.f64 	%fd52, [%rd305];
	setp.neu.f64 	%p155, %fd51, %fd52;
	selp.u16 	%rs232, 1, 0, %p155;
	and.b16  	%rs233, %rs391, 255;
	setp.ne.s16 	%p157, %rs233, 0;
	and.pred  	%p158, %p157, %p155;
	min.s64 	%rd307, %rd306, %rd440;
	setp.eq.s16 	%p159, %rs233, 0;
	selp.b64 	%rd308, %rd306, %rd440, %p159;
	selp.b16 	%rs234, %rs232, %rs391, %p159;
	selp.b64 	%rd309, %rd307, %rd308, %p158;
	selp.b16 	%rs235, 1, %rs234, %p158;
	and.b16  	%rs236, %rs235, 255;
	add.s64 	%rd310, %rd306, 256;
	ld.global.f64 	%fd53, [%rd304+2048];
	ld.global.f64 	%fd54, [%rd305+2048];
	setp.neu.f64 	%p160, %fd53, %fd54;
	selp.u16 	%rs237, 1, 0, %p160;
	setp.ne.s16 	%p162, %rs236, 0;
	and.pred  	%p163, %p162, %p160;
	min.s64 	%rd311, %rd310, %rd309;
	setp.eq.s16 	%p164, %rs236, 0;
	selp.b64 	%rd312, %rd310, %rd309, %p164;
	selp.b16 	%rs238, %rs237, %rs235, %p164;
	selp.b64 	%rd313, %rd311, %rd312, %p163;
	selp.b16 	%rs239, 1, %rs238, %p163;
	and.b16  	%rs240, %rs239, 255;
	add.s64 	%rd314, %rd306, 512;
	ld.global.f64 	%fd55, [%rd304+4096];
	ld.global.f64 	%fd56, [%rd305+4096];
	setp.neu.f64 	%p165, %fd55, %fd56;
	selp.u16 	%rs241, 1, 0, %p165;
	setp.ne.s16 	%p167, %rs240, 0;
	and.pred  	%p168, %p167, %p165;
	min.s64 	%rd315, %rd314, %rd313;
	setp.eq.s16 	%p169, %rs240, 0;
	selp.b64 	%rd316, %rd314, %rd313, %p169;
	selp.b16 	%rs242, %rs241, %rs239, %p169;
	selp.b64 	%rd317, %rd315, %rd316, %p168;
	selp.b16 	%rs243, 1, %rs242, %p168;
	and.b16  	%rs244, %rs243, 255;
	add.s64 	%rd318, %rd306, 768;
	ld.global.f64 	%fd57, [%rd304+6144];
	ld.global.f64 	%fd58, [%rd305+6144];
	setp.neu.f64 	%p170, %fd57, %fd58;
	selp.u16 	%rs245, 1, 0, %p170;
	setp.ne.s16 	%p172, %rs244, 0;
	and.pred  	%p173, %p172, %p170;
	min.s64 	%rd319, %rd318, %rd317;
	setp.eq.s16 	%p174, %rs244, 0;
	selp.b64 	%rd320, %rd318, %rd317, %p174;
	selp.b16 	%rs246, %rs245, %rs243, %p174;
	selp.b64 	%rd321, %rd319, %rd320, %p173;
	selp.b16 	%rs247, 1, %rs246, %p173;
	and.b16  	%rs248, %rs247, 255;
	add.s64 	%rd322, %rd306, 1024;
	ld.global.f64 	%fd59, [%rd304+8192];
	ld.global.f64 	%fd60, [%rd305+8192];
	setp.neu.f64 	%p175, %fd59, %fd60;
	selp.u16 	%rs249, 1, 0, %p175;
	setp.ne.s16 	%p177, %rs248, 0;
	and.pred  	%p178, %p177, %p175;
	min.s64 	%rd323, %rd322, %rd321;
	setp.eq.s16 	%p179, %rs248, 0;
	selp.b64 	%rd324, %rd322, %rd321, %p179;
	selp.b16 	%rs250, %rs249, %rs247, %p179;
	selp.b64 	%rd325, %rd323, %rd324, %p178;
	selp.b16 	%rs251, 1, %rs250, %p178;
	and.b16  	%rs252, %rs251, 255;
	add.s64 	%rd326, %rd306, 1280;
	ld.global.f64 	%fd61, [%rd304+10240];
	ld.global.f64 	%fd62, [%rd305+10240];
	setp.neu.f64 	%p180, %fd61, %fd62;
	selp.u16 	%rs253, 1, 0, %p180;
	setp.ne.s16 	%p182, %rs252, 0;
	and.pred  	%p183, %p182, %p180;
	min.s64 	%rd327, %rd326, %rd325;
	setp.eq.s16 	%p184, %rs252, 0;
	selp.b64 	%rd328, %rd326, %rd325, %p184;
	selp.b16 	%rs254, %rs253, %rs251, %p184;
	selp.b64 	%rd329, %rd327, %rd328, %p183;
	selp.b16 	%rs255, 1, %rs254, %p183;
	and.b16  	%rs256, %rs255, 255;
	add.s64 	%rd330, %rd306, 1536;
	ld.global.f64 	%fd63, [%rd304+12288];
	ld.global.f64 	%fd64, [%rd305+12288];
	setp.neu.f64 	%p185, %fd63, %fd64;
	selp.u16 	%rs257, 1, 0, %p185;
	setp.ne.s16 	%p187, %rs256, 0;
	and.pred  	%p188, %p187, %p185;
	min.s64 	%rd331, %rd330, %rd329;
	setp.eq.s16 	%p189, %rs256, 0;
	selp.b64 	%rd332, %rd330, %rd329, %p189;
	selp.b16 	%rs258, %rs257, %rs255, %p189;
	selp.b64 	%rd333, %rd331, %rd332, %p188;
	selp.b16 	%rs259, 1, %rs258, %p188;
	and.b16  	%rs260, %rs259, 255;
	add.s64 	%rd334, %rd306, 1792;
	ld.global.f64 	%fd65, [%rd304+14336];
	ld.global.f64 	%fd66, [%rd305+14336];
	setp.neu.f64 	%p190, %fd65, %fd66;
	selp.u16 	%rs261, 1, 0, %p190;
	setp.ne.s16 	%p192, %rs260, 0;
	and.pred  	%p193, %p192, %p190;
	min.s64 	%rd335, %rd334, %rd333;
	setp.eq.s16 	%p194, %rs260, 0;
	selp.b64 	%rd336, %rd334, %rd333, %p194;
	selp.b16 	%rs262, %rs261, %rs259, %p194;
	selp.b64 	%rd440, %rd335, %rd336, %p193;
	selp.b16 	%rs391, 1, %rs262, %p193;
	add.s32 	%r444, %r444, 2048;
	add.s32 	%r442, %r442, 8;
	setp.ne.s32 	%p195, %r442, 0;
	@%p195 bra 	$L__BB3_9;
$L__BB3_10:
	setp.eq.s32 	%p196, %r6, 0;
	@%p196 bra 	$L__BB3_18;
	setp.lt.u32 	%p197, %r6, 4;
	@%p197 bra 	$L__BB3_13;
	cvt.u64.u32 	%rd338, %r444;
	mul.wide.u32 	%rd339, %r444, 8;
	add.s64 	%rd340, %rd2, %rd339;
	add.s64 	%rd341, %rd3, %rd339;
	add.s64 	%rd342, %rd119, %rd338;
	ld.global.f64 	%fd67, [%rd340];
	ld.global.f64 	%fd68, [%rd341];
	setp.neu.f64 	%p198, %fd67, %fd68;
	selp.u16 	%rs264, 1, 0, %p198;
	and.b16  	%rs265, %rs391, 255;
	setp.ne.s16 	%p200, %rs265, 0;
	and.pred  	%p201, %p200, %p198;
	min.s64 	%rd343, %rd342, %rd440;
	setp.eq.s16 	%p202, %rs265, 0;
	selp.b64 	%rd344, %rd342, %rd440, %p202;
	selp.b16 	%rs266, %rs264, %rs391, %p202;
	selp.b64 	%rd345, %rd343, %rd344, %p201;
	selp.b16 	%rs267, 1, %rs266, %p201;
	and.b16  	%rs268, %rs267, 255;
	add.s32 	%r205, %r444, 256;
	cvt.u64.u32 	%rd346, %r205;
	add.s64 	%rd347, %rd119, %rd346;
	ld.global.f64 	%fd69, [%rd340+2048];
	ld.global.f64 	%fd70, [%rd341+2048];
	setp.neu.f64 	%p203, %fd69, %fd70;
	selp.u16 	%rs269, 1, 0, %p203;
	setp.ne.s16 	%p205, %rs268, 0;
	and.pred  	%p206, %p205, %p203;
	min.s64 	%rd348, %rd347, %rd345;
	setp.eq.s16 	%p207, %rs268, 0;
	selp.b64 	%rd349, %rd347, %rd345, %p207;
	selp.b16 	%rs270, %rs269, %rs267, %p207;
	selp.b64 	%rd350, %rd348, %rd349, %p206;
	selp.b16 	%rs271, 1, %rs270, %p206;
	and.b16  	%rs272, %rs271, 255;
	add.s32 	%r206, %r444, 512;
	cvt.u64.u32 	%rd351, %r206;
	add.s64 	%rd352, %rd119, %rd351;
	ld.global.f64 	%fd71, [%rd340+4096];
	ld.global.f64 	%fd72, [%rd341+4096];
	setp.neu.f64 	%p208, %fd71, %fd72;
	selp.u16 	%rs273, 1, 0, %p208;
	setp.ne.s16 	%p210, %rs272, 0;
	and.pred  	%p211, %p210, %p208;
	min.s64 	%rd353, %rd352, %rd350;
	setp.eq.s16 	%p212, %rs272, 0;
	selp.b64 	%rd354, %rd352, %rd350, %p212;
	selp.b16 	%rs274, %rs273, %rs271, %p212;
	selp.b64 	%rd355, %rd353, %rd354, %p211;
	selp.b16 	%rs275, 1, %rs274, %p211;
	and.b16  	%rs276, %rs275, 255;
	add.s32 	%r207, %r444, 768;
	cvt.u64.u32 	%rd356, %r207;
	add.s64 	%rd357, %rd119, %rd356;
	ld.global.f64 	%fd73, [%rd340+6144];
	ld.global.f64 	%fd74, [%rd341+6144];
	setp.neu.f64 	%p213, %fd73, %fd74;
	selp.u16 	%rs277, 1, 0, %p213;
	setp.ne.s16 	%p215, %rs276, 0;
	and.pred  	%p216, %p215, %p213;
	min.s64 	%rd358, %rd357, %rd355;
	setp.eq.s16 	%p217, %rs276, 0;
	selp.b64 	%rd359, %rd357, %rd355, %p217;
	selp.b16 	%rs278, %rs277, %rs275, %p217;
	selp.b64 	%rd440, %rd358, %rd359, %p216;
	selp.b16 	%rs391, 1, %rs278, %p216;
	add.s32 	%r444, %r444, 1024;
$L__BB3_13:
	and.b32  	%r208, %r5, 3;
	setp.eq.s32 	%p218, %r208, 0;
	@%p218 bra 	$L__BB3_18;
	setp.eq.s32 	%p219, %r208, 1;
	@%p219 bra 	$L__BB3_16;
	cvt.u64.u32 	%rd361, %r444;
	mul.wide.u32 	%rd362, %r444, 8;
	add.s64 	%rd363, %rd2, %rd362;
	add.s64 	%rd364, %rd3, %rd362;
	add.s64 	%rd365, %rd119, %rd361;
	ld.global.f64 	%fd75, [%rd363];
	ld.global.f64 	%fd76, [%rd364];
	setp.neu.f64 	%p220, %fd75, %fd76;
	selp.u16 	%rs280, 1, 0, %p220;
	and.b16  	%rs281, %rs391, 255;
	setp.ne.s16 	%p222, %rs281, 0;
	and.pred  	%p223, %p222, %p220;
	min.s64 	%rd366, %rd365, %rd440;
	setp.eq.s16 	%p224, %rs281, 0;
	selp.b64 	%rd367, %rd365, %rd440, %p224;
	selp.b16 	%rs282, %rs280, %rs391, %p224;
	selp.b64 	%rd368, %rd366, %rd367, %p223;
	selp.b16 	%rs283, 1, %rs282, %p223;
	and.b16  	%rs284, %rs283, 255;
	add.s32 	%r209, %r444, 256;
	cvt.u64.u32 	%rd369, %r209;
	add.s64 	%rd370, %rd119, %rd369;
	ld.global.f64 	%fd77, [%rd363+2048];
	ld.global.f64 	%fd78, [%rd364+2048];
	setp.neu.f64 	%p225, %fd77, %fd78;
	selp.u16 	%rs285, 1, 0, %p225;
	setp.ne.s16 	%p227, %rs284, 0;
	and.pred  	%p228, %p227, %p225;
	min.s64 	%rd371, %rd370, %rd368;
	setp.eq.s16 	%p229, %rs284, 0;
	selp.b64 	%rd372, %rd370, %rd368, %p229;
	selp.b16 	%rs286, %rs285, %rs283, %p229;
	selp.b64 	%rd440, %rd371, %rd372, %p228;
	selp.b16 	%rs391, 1, %rs286, %p228;
	add.s32 	%r444, %r444, 512;
$L__BB3_16:
	and.b32  	%r210, %r4, 256;
	setp.ne.s32 	%p230, %r210, 0;
	@%p230 bra 	$L__BB3_18;
	cvt.u64.u32 	%rd373, %r444;
	mul.wide.u32 	%rd374, %r444, 8;
	add.s64 	%rd375, %rd2, %rd374;
	add.s64 	%rd376, %rd3, %rd374;
	add.s64 	%rd377, %rd119, %rd373;
	ld.global.f64 	%fd79, [%rd375];
	ld.global.f64 	%fd80, [%rd376];
	setp.neu.f64 	%p231, %fd79, %fd80;
	selp.u16 	%rs287, 1, 0, %p231;
	and.b16  	%rs288, %rs391, 255;
	setp.ne.s16 	%p233, %rs288, 0;
	and.pred  	%p234, %p233, %p231;
	min.s64 	%rd378, %rd377, %rd440;
	setp.eq.s16 	%p235, %rs288, 0;
	selp.b64 	%rd379, %rd377, %rd440, %p235;
	selp.b16 	%rs289, %rs287, %rs391, %p235;
	selp.b64 	%rd440, %rd378, %rd379, %p234;
	selp.b16 	%rs391, 1, %rs289, %p234;
$L__BB3_18:
	setp.lt.u32 	%p236, %r44, 256;
	@%p236 bra 	$L__BB3_43;
	// begin inline asm
	mov.u32 %r329, %laneid;
	// end inline asm
	cvt.u32.u16 	%r350, %rs391;
	and.b32  	%r331, %r350, 255;
	mov.b32 	%r347, 1;
	mov.b32 	%r348, 31;
	mov.b32 	%r349, -1;
	// begin inline asm
	shfl.sync.down.b32 %r330, %r331, %r347, %r348, %r349;
	// end inline asm
	// begin inline asm
	shfl.sync.down.b32 %r335, %r336, %r347, %r348, %r349;
	// end inline asm
	mov.b64 	{%r341, %r346}, %rd440;
	// begin inline asm
	shfl.sync.down.b32 %r340, %r341, %r347, %r348, %r349;
	// end inline asm
	// begin inline asm
	shfl.sync.down.b32 %r345, %r346, %r347, %r348, %r349;
	// end inline asm
	mov.b64 	%rd19, {%r340, %r345};
	cvt.u16.u32 	%rs15, %r330;
	setp.gt.s32 	%p286, %r329, 30;
	@%p286 bra 	$L__BB3_23;
	and.b16  	%rs331, %rs391, 255;
	setp.eq.s16 	%p287, %rs331, 0;
	and.b16  	%rs332, %rs15, 255;
	setp.eq.s16 	%p288, %rs332, 0;
	or.pred  	%p289, %p287, %p288;
	@%p289 bra 	$L__BB3_22;
	min.s64 	%rd440, %rd19, %rd440;
	mov.b16 	%rs391, 1;
	bra.uni 	$L__BB3_23;
$L__BB3_22:
	setp.eq.s16 	%p290, %rs331, 0;
	selp.b64 	%rd440, %rd19, %rd440, %p290;
	selp.b16 	%rs391, %rs15, %rs391, %p290;
$L__BB3_23:
	cvt.u32.u16 	%r371, %rs391;
	and.b32  	%r352, %r371, 255;
	mov.b32 	%r368, 2;
	mov.b32 	%r369, 31;
	mov.b32 	%r370, -1;
	// begin inline asm
	shfl.sync.down.b32 %r351, %r352, %r368, %r369, %r370;
	// end inline asm
	// begin inline asm
	shfl.sync.down.b32 %r356, %r357, %r368, %r369, %r370;
	// end inline asm
	mov.b64 	{%r362, %r367}, %rd440;
	// begin inline asm
	shfl.sync.down.b32 %r361, %r362, %r368, %r369, %r370;
	// end inline asm
	// begin inline asm
	shfl.sync.down.b32 %r366, %r367, %r368, %r369, %r370;
	// end inline asm
	mov.b64 	%rd23, {%r361, %r366};
	cvt.u16.u32 	%rs18, %r351;
	setp.gt.s32 	%p291, %r329, 29;
	@%p291 bra 	$L__BB3_27;
	and.b16  	%rs335, %rs391, 255;
	setp.eq.s16 	%p292, %rs335, 0;
	and.b16  	%rs336, %rs18, 255;
	setp.eq.s16 	%p293, %rs336, 0;
	or.pred  	%p294, %p292, %p293;
	@%p294 bra 	$L__BB3_26;
	min.s64 	%rd440, %rd23, %rd440;
	mov.b16 	%rs391, 1;
	bra.uni 	$L__BB3_27;
$L__BB3_26:
	setp.eq.s16 	%p295, %rs335, 0;
	selp.b64 	%rd440, %rd23, %rd440, %p295;
	selp.b16 	%rs391, %rs18, %rs391, %p295;
$L__BB3_27:
	cvt.u32.u16 	%r392, %rs391;
	and.b32  	%r373, %r392, 255;
	mov.b32 	%r389, 4;
	mov.b32 	%r390, 31;
	mov.b32 	%r391, -1;
	// begin inline asm
	shfl.sync.down.b32 %r372, %r373, %r389, %r390, %r391;
	// end inline asm
	// begin inline asm
	shfl.sync.down.b32 %r377, %r378, %r389, %r390, %r391;
	// end inline asm
	mov.b64 	{%r383, %r388}, %rd440;
	// begin inline asm
	shfl.sync.down.b32 %r382, %r383, %r389, %r390, %r391;
	// end inline asm
	// begin inline asm
	shfl.sync.down.b32 %r387, %r388, %r389, %r390, %r391;
	// end inline asm
	mov.b64 	%rd27, {%r382, %r387};
	cvt.u16.u32 	%rs21, %r372;
	setp.gt.s32 	%p296, %r329, 27;
	@%p296 bra 	$L__BB3_31;
	and.b16  	%rs339, %rs391, 255;
	setp.eq.s16 	%p297, %rs339, 0;
	and.b16  	%rs340, %rs21, 255;
	setp.eq.s16 	%p298, %rs340, 0;
	or.pred  	%p299, %p297, %p298;
	@%p299 bra 	$L__BB3_30;
	min.s64 	%rd440, %rd27, %rd440;
	mov.b16 	%rs391, 1;
	bra.uni 	$L__BB3_31;
$L__BB3_30:
	setp.eq.s16 	%p300, %rs339, 0;
	selp.b16 	%rs391, %rs21, %rs391, %p300;
	selp.b64 	%rd440, %rd27, %rd440, %p300;
$L__BB3_31:
	cvt.u32.u16 	%r413, %rs391;
	and.b32  	%r394, %r413, 255;
	mov.b32 	%r410, 8;
	mov.b32 	%r411, 31;
	mov.b32 	%r412, -1;
	// begin inline asm
	shfl.sync.down.b32 %r393, %r394, %r410, %r411, %r412;
	// end inline asm
	// begin inline asm
	shfl.sync.down.b32 %r398, %r399, %r410, %r411, %r412;
	// end inline asm
	mov.b64 	{%r404, %r409}, %rd440;
	// begin inline asm
	shfl.sync.down.b32 %r403, %r404, %r410, %r411, %r412;
	// end inline asm
	// begin inline asm
	shfl.sync.down.b32 %r408, %r409, %r410, %r411, %r412;
	// end inline asm
	mov.b64 	%rd31, {%r403, %r408};
	cvt.u16.u32 	%rs24, %r393;
	setp.gt.s32 	%p301, %r329, 23;
	@%p301 bra 	$L__BB3_35;
	and.b16  	%rs343, %rs391, 255;
	setp.eq.s16 	%p302, %rs343, 0;
	and.b16  	%rs344, %rs24, 255;
	setp.eq.s16 	%p303, %rs344, 0;
	or.pred  	%p304, %p302, %p303;
	@%p304 bra 	$L__BB3_34;
	min.s64 	%rd440, %rd31, %rd440;
	mov.b16 	%rs391, 1;
	bra.uni 	$L__BB3_35;
$L__BB3_34:
	setp.eq.s16 	%p305, %rs343, 0;
	selp.b16 	%rs391, %rs24, %rs391, %p305;
	selp.b64 	%rd440, %rd31, %rd440, %p305;
$L__BB3_35:
	cvt.u32.u16 	%r434, %rs391;
	and.b32  	%r415, %r434, 255;
	mov.b32 	%r431, 16;
	mov.b32 	%r432, 31;
	mov.b32 	%r433, -1;
	// begin inline asm
	shfl.sync.down.b32 %r414, %r415, %r431, %r432, %r433;
	// end inline asm
	// begin inline asm
	shfl.sync.down.b32 %r419, %r420, %r431, %r432, %r433;
	// end inline asm
	mov.b64 	{%r425, %r430}, %rd440;
	// begin inline asm
	shfl.sync.down.b32 %r424, %r425, %r431, %r432, %r433;
	// end inline asm
	// begin inline asm
	shfl.sync.down.b32 %r429, %r430, %r431, %r432, %r433;
	// end inline asm
	mov.b64 	%rd35, {%r424, %r429};
	cvt.u16.u32 	%rs27, %r414;
	setp.gt.s32 	%p306, %r329, 15;
	@%p306 bra 	$L__BB3_39;
	and.b16  	%rs347, %rs391, 255;
	setp.eq.s16 	%p307, %rs347, 0;
	and.b16  	%rs348, %rs27, 255;
	setp.eq.s16 	%p308, %rs348, 0;
	or.pred  	%p309, %p307, %p308;
	@%p309 bra 	$L__BB3_38;
	min.s64 	%rd440, %rd35, %rd440;
	mov.b16 	%rs391, 1;
	bra.uni 	$L__BB3_39;
$L__BB3_38:
	setp.eq.s16 	%p310, %rs347, 0;
	selp.b16 	%rs391, %rs27, %rs391, %p310;
	selp.b64 	%rd440, %rd35, %rd440, %p310;
$L__BB3_39:
	setp.ne.s32 	%p311, %r329, 0;
	@%p311 bra 	$L__BB3_41;
	shr.u32 	%r435, %r1, 1;
	and.b32  	%r436, %r435, 496;
	mov.u32 	%r437, _ZZN3cub18CUB_300001_SM_10006detail6reduce28DeviceReduceSingleTileKernelINS2_10policy_hubIN4cuda3std3__45tupleIJblEEEjN6thrust24THRUST_300001_SM_1000_NS8cuda_cub9__find_if7functorIS9_EEE10Policy1000ENSB_12zip_iteratorINS8_IJNSD_26transform_input_iterator_tIbNSC_6detail35transform_pair_of_input_iterators_tIbNSB_6detail15normal_iteratorINSB_10device_ptrIKdEEEESR_NS7_8equal_toIdEEEENS7_10__not_fn_tINS7_10__identityEEEEENSB_17counting_iteratorIlNSB_11use_defaultES10_S10_EEEEEEEPS9_jSF_S9_S9_SW_EEvT0_T1_T2_T3_T4_T6_E12temp_storage;
	add.s32 	%r438, %r437, %r436;
	st.shared.u8 	[%r438+8], %rs391;
	st.shared.u64 	[%r438+16], %rd440;
$L__BB3_41:
	bar.sync 	0;
	setp.ne.s32 	%p312, %r1, 0;
	@%p312 bra 	$L__BB3_125;
	ld.shared.u8 	%rs351, [_ZZN3cub18CUB_300001_SM_10006detail6reduce28DeviceReduceSingleTileKernelINS2_10policy_hubIN4cuda3std3__45tupleIJblEEEjN6thrust24THRUST_300001_SM_1000_NS8cuda_cub9__find_if7functorIS9_EEE10Policy1000ENSB_12zip_iteratorINS8_IJNSD_26transform_input_iterator_tIbNSC_6detail35transform_pair_of_input_iterators_tIbNSB_6detail15normal_iteratorINSB_10device_ptrIKdEEEESR_NS7_8equal_toIdEEEENS7_10__not_fn_tINS7_10__identityEEEEENSB_17counting_iteratorIlNSB_11use_defaultES10_S10_EEEEEEEPS9_jSF_S9_S9_SW_EEvT0_T1_T2_T3_T4_T6_E12temp_storage+24];
	ld.shared.u64 	%rd401, [_ZZN3cub18CUB_300001_SM_10006detail6reduce28DeviceReduceSingleTileKernelINS2_10policy_hubIN4cuda3std3__45tupleIJblEEEjN6thrust24THRUST_300001_SM_1000_NS8cuda_cub9__find_if7functorIS9_EEE10Policy1000ENSB_12zip_iteratorINS8_IJNSD_26transform_input_iterator_tIbNSC_6detail35transform_pair_of_input_iterators_tIbNSB_6detail15normal_iteratorINSB_10device_ptrIKdEEEESR_NS7_8equal_toIdEEEENS7_10__not_fn_tINS7_10__identityEEEEENSB_17counting_iteratorIlNSB_11use_defaultES10_S10_EEEEEEEPS9_jSF_S9_S9_SW_EEvT0_T1_T2_T3_T4_T6_E12temp_storage+32];
	and.b16  	%rs352, %rs391, 255;
	setp.eq.s16 	%p313, %rs352, 0;
	setp.eq.s16 	%p314, %rs351, 0;
	min.s64 	%rd402, %rd401, %rd440;
	selp.b16 	%rs353, %rs391, 1, %p314;
	selp.b16 	%rs354, %rs351, %rs353, %p313;
	and.b16  	%rs355, %rs354, 255;
	selp.b64 	%rd403, %rd440, %rd402, %p314;
	selp.b64 	%rd404, %rd401, %rd403, %p313;
	ld.shared.u8 	%rs356, [_ZZN3cub18CUB_300001_SM_10006detail6reduce28DeviceReduceSingleTileKernelINS2_10policy_hubIN4cuda3std3__45tupleIJblEEEjN6thrust24THRUST_300001_SM_1000_NS8cuda_cub9__find_if7functorIS9_EEE10Policy1000ENSB_12zip_iteratorINS8_IJNSD_26transform_input_iterator_tIbNSC_6detail35transform_pair_of_input_iterators_tIbNSB_6detail15normal_iteratorINSB_10device_ptrIKdEEEESR_NS7_8equal_toIdEEEENS7_10__not_fn_tINS7_10__identityEEEEENSB_17counting_iteratorIlNSB_11use_defaultES10_S10_EEEEEEEPS9_jSF_S9_S9_SW_EEvT0_T1_T2_T3_T4_T6_E12temp_storage+40];
	ld.shared.u64 	%rd405, [_ZZN3cub18CUB_300001_SM_10006detail6reduce28DeviceReduceSingleTileKernelINS2_10policy_hubIN4cuda3std3__45tupleIJblEEEjN6thrust24THRUST_300001_SM_1000_NS8cuda_cub9__find_if7functorIS9_EEE10Policy1000ENSB_12zip_iteratorINS8_IJNSD_26transform_input_iterator_tIbNSC_6detail35transform_pair_of_input_iterators_tIbNSB_6detail15normal_iteratorINSB_10device_ptrIKdEEEESR_NS7_8equal_toIdEEEENS7_10__not_fn_tINS7_10__identityEEEEENSB_17counting_iteratorIlNSB_11use_defaultES10_S10_EEEEEEEPS9_jSF_S9_S9_SW_EEvT0_T1_T2_T3_T4_T6_E12temp_storage+48];
	setp.eq.s16 	%p315, %rs355, 0;
	setp.eq.s16 	%p316, %rs356, 0;
	min.s64 	%rd406, %rd405, %rd404;
	selp.b16 	%rs357, %rs354, 1, %p316;
	selp.b16 	%rs358, %rs356, %rs357, %p315;
	and.b16  	%rs359, %rs358, 255;
	selp.b64 	%rd407, %rd404, %rd406, %p316;
	selp.b64 	%rd408, %rd405, %rd407, %p315;
	ld.shared.u8 	%rs360, [_ZZN3cub18CUB_300001_SM_10006detail6reduce28DeviceReduceSingleTileKernelINS2_10policy_hubIN4cuda3std3__45tupleIJblEEEjN6thrust24THRUST_300001_SM_1000_NS8cuda_cub9__find_if7functorIS9_EEE10Policy1000ENSB_12zip_iteratorINS8_IJNSD_26transform_input_iterator_tIbNSC_6detail35transform_pair_of_input_iterators_tIbNSB_6detail15normal_iteratorINSB_10device_ptrIKdEEEESR_NS7_8equal_toIdEEEENS7_10__not_fn_tINS7_10__identityEEEEENSB_17counting_iteratorIlNSB_11use_defaultES10_S10_EEEEEEEPS9_jSF_S9_S9_SW_EEvT0_T1_T2_T3_T4_T6_E12temp_storage+56];
	ld.shared.u64 	%rd409, [_ZZN3cub18CUB_300001_SM_10006detail6reduce28DeviceReduceSingleTileKernelINS2_10policy_hubIN4cuda3std3__45tupleIJblEEEjN6thrust24THRUST_300001_SM_1000_NS8cuda_cub9__find_if7functorIS9_EEE10Policy1000ENSB_12zip_iteratorINS8_IJNSD_26transform_input_iterator_tIbNSC_6detail35transform_pair_of_input_iterators_tIbNSB_6detail15normal_iteratorINSB_10device_ptrIKdEEEESR_NS7_8equal_toIdEEEENS7_10__not_fn_tINS7_10__identityEEEEENSB_17counting_iteratorIlNSB_11use_defaultES10_S10_EEEEEEEPS9_jSF_S9_S9_SW_EEvT0_T1_T2_T3_T4_T6_E12temp_storage+64];
	setp.eq.s16 	%p317, %rs359, 0;
	setp.eq.s16 	%p318, %rs360, 0;
	min.s64 	%rd410, %rd409, %rd408;
	selp.b16 	%rs361, %rs358, 1, %p318;
	selp.b16 	%rs362, %rs360, %rs361, %p317;
	and.b16  	%rs363, %rs362, 255;
	selp.b64 	%rd411, %rd408, %rd410, %p318;
	selp.b64 	%rd412, %rd409, %rd411, %p317;
	ld.shared.u8 	%rs364, [_ZZN3cub18CUB_300001_SM_10006detail6reduce28DeviceReduceSingleTileKernelINS2_10policy_hubIN4cuda3std3__45tupleIJblEEEjN6thrust24THRUST_300001_SM_1000_NS8cuda_cub9__find_if7functorIS9_EEE10Policy1000ENSB_12zip_iteratorINS8_IJNSD_26transform_input_iterator_tIbNSC_6detail35transform_pair_of_input_iterators_tIbNSB_6detail15normal_iteratorINSB_10device_ptrIKdEEEESR_NS7_8equal_toIdEEEENS7_10__not_fn_tINS7_10__identityEEEEENSB_17counting_iteratorIlNSB_11use_defaultES10_S10_EEEEEEEPS9_jSF_S9_S9_SW_EEvT0_T1_T2_T3_T4_T6_E12temp_storage+72];
	ld.shared.u64 	%rd413, [_ZZN3cub18CUB_300001_SM_10006detail6reduce28DeviceReduceSingleTileKernelINS2_10policy_hubIN4cuda3std3__45tupleIJblEEEjN6thrust24THRUST_300001_SM_1000_NS8cuda_cub9__find_if7functorIS9_EEE10Policy1000ENSB_12zip_iteratorINS8_IJNSD_26transform_input_iterator_tIbNSC_6detail35transform_pair_of_input_iterators_tIbNSB_6detail15normal_iteratorINSB_10device_ptrIKdEEEESR_NS7_8equal_toIdEEEENS7_10__not_fn_tINS7_10__identityEEEEENSB_17counting_iteratorIlNSB_11use_defaultES10_S10_EEEEEEEPS9_jSF_S9_S9_SW_EEvT0_T1_T2_T3_T4_T6_E12temp_storage+80];
	setp.eq.s16 	%p319, %rs363, 0;
	setp.eq.s16 	%p320, %rs364, 0;
	min.s64 	%rd414, %rd413, %rd412;
	selp.b16 	%rs365, %rs362, 1, %p320;
	selp.b16 	%rs366, %rs364, %rs365, %p319;
	and.b16  	%rs367, %rs366, 255;
	selp.b64 	%rd415, %rd412, %rd414, %p320;
	selp.b64 	%rd416, %rd413, %rd415, %p319;
	ld.shared.u8 	%rs368, [_ZZN3cub18CUB_300001_SM_10006detail6reduce28DeviceReduceSingleTileKernelINS2_10policy_hubIN4cuda3std3__45tupleIJblEEEjN6thrust24THRUST_300001_SM_1000_NS8cuda_cub9__find_if7functorIS9_EEE10Policy1000ENSB_12zip_iteratorINS8_IJNSD_26transform_input_iterator_tIbNSC_6detail35transform_pair_of_input_iterators_tIbNSB_6detail15normal_iteratorINSB_10device_ptrIKdEEEESR_NS7_8equal_toIdEEEENS7_10__not_fn_tINS7_10__identityEEEEENSB_17counting_iteratorIlNSB_11use_defaultES10_S10_EEEEEEEPS9_jSF_S9_S9_SW_EEvT0_T1_T2_T3_T4_T6_E12temp_storage+88];
	ld.shared.u64 	%rd417, [_ZZN3cub18CUB_300001_SM_10006detail6reduce28DeviceReduceSingleTileKernelINS2_10policy_hubIN4cuda3std3__45tupleIJblEEEjN6thrust24THRUST_300001_SM_1000_NS8cuda_cub9__find_if7functorIS9_EEE10Policy1000ENSB_12zip_iteratorINS8_IJNSD_26transform_input_iterator_tIbNSC_6detail35transform_pair_of_input_iterators_tIbNSB_6detail15normal_iteratorINSB_10device_ptrIKdEEEESR_NS7_8equal_toIdEEEENS7_10__not_fn_tINS7_10__identityEEEEENSB_17counting_iteratorIlNSB_11use_defaultES10_S10_EEEEEEEPS9_jSF_S9_S9_SW_EEvT0_T1_T2_T3_T4_T6_E12temp_storage+96];
	setp.eq.s16 	%p321, %rs367, 0;
	setp.eq.s16 	%p322, %rs368, 0;
	min.s64 	%rd418, %rd417, %rd416;
	selp.b16 	%rs369, %rs366, 1, %p322;
	selp.b16 	%rs370, %rs368, %rs369, %p321;
	and.b16  	%rs371, %rs370, 255;
	selp.b64 	%rd419, %rd416, %rd418, %p322;
	selp.b64 	%rd420, %rd417, %rd419, %p321;
	ld.shared.u8 	%rs372, [_ZZN3cub18CUB_300001_SM_10006detail6reduce28DeviceReduceSingleTileKernelINS2_10policy_hubIN4cuda3std3__45tupleIJblEEEjN6thrust24THRUST_300001_SM_1000_NS8cuda_cub9__find_if7functorIS9_EEE10Policy1000ENSB_12zip_iteratorINS8_IJNSD_26transform_input_iterator_tIbNSC_6detail35transform_pair_of_input_iterators_tIbNSB_6detail15normal_iteratorINSB_10device_ptrIKdEEEESR_NS7_8equal_toIdEEEENS7_10__not_fn_tINS7_10__identityEEEEENSB_17counting_iteratorIlNSB_11use_defaultES10_S10_EEEEEEEPS9_jSF_S9_S9_SW_EEvT0_T1_T2_T3_T4_T6_E12temp_storage+104];
	ld.shared.u64 	%rd421, [_ZZN3cub18CUB_300001_SM_10006detail6reduce28DeviceReduceSingleTileKernelINS2_10policy_hubIN4cuda3std3__45tupleIJblEEEjN6thrust24THRUST_300001_SM_1000_NS8cuda_cub9__find_if7functorIS9_EEE10Policy1000ENSB_12zip_iteratorINS8_IJNSD_26transform_input_iterator_tIbNSC_6detail35transform_pair_of_input_iterators_tIbNSB_6detail15normal_iteratorINSB_10device_ptrIKdEEEESR_NS7_8equal_toIdEEEENS7_10__not_fn_tINS7_10__identityEEEEENSB_17counting_iteratorIlNSB_11use_defaultES10_S10_EEEEEEEPS9_jSF_S9_S9_SW_EEvT0_T1_T2_T3_T4_T6_E12temp_storage+112];
	setp.eq.s16 	%p323, %rs371, 0;
	setp.eq.s16 	%p324, %rs372, 0;
	min.s64 	%rd422, %rd421, %rd420;
	selp.b16 	%rs373, %rs370, 1, %p324;
	selp.b16 	%rs374, %rs372, %rs373, %p323;
	and.b16  	%rs375, %rs374, 255;
	selp.b64 	%rd423, %rd420, %rd422, %p324;
	selp.b64 	%rd424, %rd421, %rd423, %p323;
	ld.shared.u8 	%rs376, [_ZZN3cub18CUB_300001_SM_10006detail6reduce28DeviceReduceSingleTileKernelINS2_10policy_hubIN4cuda3std3__45tupleIJblEEEjN6thrust24THRUST_300001_SM_1000_NS8cuda_cub9__find_if7functorIS9_EEE10Policy1000ENSB_12zip_iteratorINS8_IJNSD_26transform_input_iterator_tIbNSC_6detail35transform_pair_of_input_iterators_tIbNSB_6detail15normal_iteratorINSB_10device_ptrIKdEEEESR_NS7_8equal_toIdEEEENS7_10__not_fn_tINS7_10__identityEEEEENSB_17counting_iteratorIlNSB_11use_defaultES10_S10_EEEEEEEPS9_jSF_S9_S9_SW_EEvT0_T1_T2_T3_T4_T6_E12temp_storage+120];
	ld.shared.u64 	%rd425, [_ZZN3cub18CUB_300001_SM_10006detail6reduce28DeviceReduceSingleTileKernelINS2_10policy_hubIN4cuda3std3__45tupleIJblEEEjN6thrust24THRUST_300001_SM_1000_NS8cuda_cub9__find_if7functorIS9_EEE10Policy1000ENSB_12zip_iteratorINS8_IJNSD_26transform_input_iterator_tIbNSC_6detail35transform_pair_of_input_iterators_tIbNSB_6detail15normal_iteratorINSB_10device_ptrIKdEEEESR_NS7_8equal_toIdEEEENS7_10__not_fn_tINS7_10__identityEEEEENSB_17counting_iteratorIlNSB_11use_defaultES10_S10_EEEEEEEPS9_jSF_S9_S9_SW_EEvT0_T1_T2_T3_T4_T6_E12temp_storage+128];
	setp.eq.s16 	%p325, %rs375, 0;
	setp.eq.s16 	%p326, %rs376, 0;
	min.s64 	%rd426, %rd425, %rd424;
	selp.b16 	%rs377, %rs374, 1, %p326;
	selp.b16 	%rs391, %rs376, %rs377, %p325;
	selp.b64 	%rd427, %rd424, %rd426, %p326;
	selp.b64 	%rd440, %rd425, %rd427, %p325;
	bra.uni 	$L__BB3_125;
$L__BB3_43:
	// begin inline asm
	mov.u32 %r211, %laneid;
	// end inline asm
	and.b32  	%r232, %r1, 992;
	add.s32 	%r233, %r232, 32;
	setp.gt.u32 	%p237, %r233, %r44;
	not.b32 	%r234, %r232;
	add.s32 	%r235, %r44, %r234;
	selp.b32 	%r230, %r235, 31, %p237;
	cvt.u32.u16 	%r236, %rs391;
	and.b32  	%r213, %r236, 255;
	mov.b32 	%r229, 1;
	mov.b32 	%r231, -1;
	// begin inline asm
	shfl.sync.down.b32 %r212, %r213, %r229, %r230, %r231;
	// end inline asm
	// begin inline asm
	shfl.sync.down.b32 %r217, %r218, %r229, %r230, %r231;
	// end inline asm
	mov.b64 	{%r223, %r228}, %rd440;
	// begin inline asm
	shfl.sync.down.b32 %r222, %r223, %r229, %r230, %r231;
	// end inline asm
	// begin inline asm
	shfl.sync.down.b32 %r227, %r228, %r229, %r230, %r231;
	// end inline asm
	mov.b64 	%rd40, {%r222, %r227};
	cvt.u16.u32 	%rs31, %r212;
	setp.ge.s32 	%p238, %r211, %r230;
	@%p238 bra 	$L__BB3_47;
	and.b16  	%rs290, %rs391, 255;
	setp.eq.s16 	%p239, %rs290, 0;
	and.b16  	%rs291, %rs31, 255;
	setp.eq.s16 	%p240, %rs291, 0;
	or.pred  	%p241, %p239, %p240;
	@%p241 bra 	$L__BB3_46;
	min.s64 	%rd440, %rd40, %rd440;
	mov.b16 	%rs391, 1;
	bra.uni 	$L__BB3_47;
$L__BB3_46:
	setp.eq.s16 	%p242, %rs290, 0;
	selp.b16 	%rs391, %rs31, %rs391, %p242;
	selp.b64 	%rd440, %rd40, %rd440, %p242;
$L__BB3_47:
	cvt.u32.u16 	%r257, %rs391;
	and.b32  	%r238, %r257, 255;
	mov.b32 	%r254, 2;
	mov.b32 	%r256, -1;
	// begin inline asm
	shfl.sync.down.b32 %r237, %r238, %r254, %r230, %r256;
	// end inline asm
	// begin inline asm
	shfl.sync.down.b32 %r242, %r243, %r254, %r230, %r256;
	// end inline asm
	mov.b64 	{%r248, %r253}, %rd440;
	// begin inline asm
	shfl.sync.down.b32 %r247, %r248, %r254, %r230, %r256;
	// end inline asm
	// begin inline asm
	shfl.sync.down.b32 %r252, %r253, %r254, %r230, %r256;
	// end inline asm
	mov.b64 	%rd44, {%r247, %r252};
	cvt.u16.u32 	%rs34, %r237;
	add.s32 	%r258, %r211, 2;
	setp.gt.s32 	%p243, %r258, %r230;
	@%p243 bra 	$L__BB3_51;
	and.b16  	%rs294, %rs391, 255;
	setp.eq.s16 	%p244, %rs294, 0;
	and.b16  	%rs295, %rs34, 255;
	setp.eq.s16 	%p245, %rs295, 0;
	or.pred  	%p246, %p244, %p245;
	@%p246 bra 	$L__BB3_50;
	min.s64 	%rd440, %rd44, %rd440;
	mov.b16 	%rs391, 1;
	bra.uni 	$L__BB3_51;
$L__BB3_50:
	setp.eq.s16 	%p247, %rs294, 0;
	selp.b16 	%rs391, %rs34, %rs391, %p247;
	selp.b64 	%rd440, %rd44, %rd440, %p247;
$L__BB3_51:
	cvt.u32.u16 	%r279, %rs391;
	and.b32  	%r260, %r279, 255;
	mov.b32 	%r276, 4;
	mov.b32 	%r278, -1;
	// begin inline asm
	shfl.sync.down.b32 %r259, %r260, %r276, %r230, %r278;
	// end inline asm
	// begin inline asm
	shfl.sync.down.b32 %r264, %r265, %r276, %r230, %r278;
	// end inline asm
	mov.b64 	{%r270, %r275}, %rd440;
	// begin inline asm
	shfl.sync.down.b32 %r269, %r270, %r276, %r230, %r278;
	// end inline asm
	// begin inline asm
	shfl.sync.down.b32 %r274, %r275, %r276, %r230, %r278;
	// end inline asm
	mov.b64 	%rd48, {%r269, %r274};
	cvt.u16.u32 	%rs37, %r259;
	add.s32 	%r280, %r211, 4;
	setp.gt.s32 	%p248, %r280, %r230;
	@%p248 bra 	$L__BB3_55;
	and.b16  	%rs298, %rs391, 255;
	setp.eq.s16 	%p249, %rs298, 0;
	and.b16  	%rs299, %rs37, 255;
	setp.eq.s16 	%p250, %rs299, 0;
	or.pred  	%p251, %p249, %p250;
	@%p251 bra 	$L__BB3_54;
	min.s64 	%rd440, %rd48, %rd440;
	mov.b16 	%rs391, 1;
	bra.uni 	$L__BB3_55;
$L__BB3_54:
	setp.eq.s16 	%p252, %rs298, 0;
	selp.b16 	%rs391, %rs37, %rs391, %p252;
	selp.b64 	%rd440, %rd48, %rd440, %p252;
$L__BB3_55:
	cvt.u32.u16 	%r301, %rs391;
	and.b32  	%r282, %r301, 255;
	mov.b32 	%r298, 8;
	mov.b32 	%r300, -1;
	// begin inline asm
	shfl.sync.down.b32 %r281, %r282, %r298, %r230, %r300;
	// end inline asm
	// begin inline asm
	shfl.sync.down.b32 %r286, %r287, %r298, %r230, %r300;
	// end inline asm
	mov.b64 	{%r292, %r297}, %rd440;
	// begin inline asm
	shfl.sync.down.b32 %r291, %r292, %r298, %r230, %r300;
	// end inline asm
	// begin inline asm
	shfl.sync.down.b32 %r296, %r297, %r298, %r230, %r300;
	// end inline asm
	mov.b64 	%rd52, {%r291, %r296};
	cvt.u16.u32 	%rs40, %r281;
	add.s32 	%r302, %r211, 8;
	setp.gt.s32 	%p253, %r302, %r230;
	@%p253 bra 	$L__BB3_59;
	and.b16  	%rs302, %rs391, 255;
	setp.eq.s16 	%p254, %rs302, 0;
	and.b16  	%rs303, %rs40, 255;
	setp.eq.s16 	%p255, %rs303, 0;
	or.pred  	%p256, %p254, %p255;
	@%p256 bra 	$L__BB3_58;
	min.s64 	%rd440, %rd52, %rd440;
	mov.b16 	%rs391, 1;
	bra.uni 	$L__BB3_59;
$L__BB3_58:
	setp.eq.s16 	%p257, %rs302, 0;
	selp.b16 	%rs391, %rs40, %rs391, %p257;
	selp.b64 	%rd440, %rd52, %rd440, %p257;
$L__BB3_59:
	cvt.u32.u16 	%r323, %rs391;
	and.b32  	%r304, %r323, 255;
	mov.b32 	%r320, 16;
	mov.b32 	%r322, -1;
	// begin inline asm
	shfl.sync.down.b32 %r303, %r304, %r320, %r230, %r322;
	// end inline asm
	// begin inline asm
	shfl.sync.down.b32 %r308, %r309, %r320, %r230, %r322;
	// end inline asm
	mov.b64 	{%r314, %r319}, %rd440;
	// begin inline asm
	shfl.sync.down.b32 %r313, %r314, %r320, %r230, %r322;
	// end inline asm
	// begin inline asm
	shfl.sync.down.b32 %r318, %r319, %r320, %r230, %r322;
	// end inline asm
	mov.b64 	%rd56, {%r313, %r318};
	cvt.u16.u32 	%rs43, %r303;
	add.s32 	%r324, %r211, 16;
	setp.gt.s32 	%p258, %r324, %r230;
	@%p258 bra 	$L__BB3_63;
	and.b16  	%rs306, %rs391, 255;
	setp.eq.s16 	%p259, %rs306, 0;
	and.b16  	%rs307, %rs43, 255;
	setp.eq.s16 	%p260, %rs307, 0;
	or.pred  	%p261, %p259, %p260;
	@%p261 bra 	$L__BB3_62;
	min.s64 	%rd440, %rd56, %rd440;
	mov.b16 	%rs391, 1;
	bra.uni 	$L__BB3_63;
$L__BB3_62:
	setp.eq.s16 	%p262, %rs306, 0;
	selp.b16 	%rs391, %rs43, %rs391, %p262;
	selp.b64 	%rd440, %rd56, %rd440, %p262;
$L__BB3_63:
	setp.ne.s32 	%p263, %r211, 0;
	@%p263 bra 	$L__BB3_65;
	shr.u32 	%r325, %r1, 1;
	and.b32  	%r326, %r325, 496;
	mov.u32 	%r327, _ZZN3cub18CUB_300001_SM_10006detail6reduce28DeviceReduceSingleTileKernelINS2_10policy_hubIN4cuda3std3__45tupleIJblEEEjN6thrust24THRUST_300001_SM_1000_NS8cuda_cub9__find_if7functorIS9_EEE10Policy1000ENSB_12zip_iteratorINS8_IJNSD_26transform_input_iterator_tIbNSC_6detail35transform_pair_of_input_iterators_tIbNSB_6detail15normal_iteratorINSB_10device_ptrIKdEEEESR_NS7_8equal_toIdEEEENS7_10__not_fn_tINS7_10__identityEEEEENSB_17counting_iteratorIlNSB_11use_defaultES10_S10_EEEEEEEPS9_jSF_S9_S9_SW_EEvT0_T1_T2_T3_T4_T6_E12temp_storage;
	add.s32 	%r328, %r327, %r326;
	st.shared.u8 	[%r328+8], %rs391;
	st.shared.u64 	[%r328+16], %rd440;
$L__BB3_65:
	bar.sync 	0;
	setp.ne.s32 	%p264, %r1, 0;
	@%p264 bra 	$L__BB3_125;
	setp.lt.u32 	%p265, %r44, 33;
	@%p265 bra 	$L__BB3_68;
	ld.shared.u8 	%rs310, [_ZZN3cub18CUB_300001_SM_10006detail6reduce28DeviceReduceSingleTileKernelINS2_10policy_hubIN4cuda3std3__45tupleIJblEEEjN6thrust24THRUST_300001_SM_1000_NS8cuda_cub9__find_if7functorIS9_EEE10Policy1000ENSB_12zip_iteratorINS8_IJNSD_26transform_input_iterator_tIbNSC_6detail35transform_pair_of_input_iterators_tIbNSB_6detail15normal_iteratorINSB_10device_ptrIKdEEEESR_NS7_8equal_toIdEEEENS7_10__not_fn_tINS7_10__identityEEEEENSB_17counting_iteratorIlNSB_11use_defaultES10_S10_EEEEEEEPS9_jSF_S9_S9_SW_EEvT0_T1_T2_T3_T4_T6_E12temp_storage+24];
	ld.shared.u64 	%rd380, [_ZZN3cub18CUB_300001_SM_10006detail6reduce28DeviceReduceSingleTileKernelINS2_10policy_hubIN4cuda3std3__45tupleIJblEEEjN6thrust24THRUST_300001_SM_1000_NS8cuda_cub9__find_if7functorIS9_EEE10Policy1000ENSB_12zip_iteratorINS8_IJNSD_26transform_input_iterator_tIbNSC_6detail35transform_pair_of_input_iterators_tIbNSB_6detail15normal_iteratorINSB_10device_ptrIKdEEEESR_NS7_8equal_toIdEEEENS7_10__not_fn_tINS7_10__identityEEEEENSB_17counting_iteratorIlNSB_11use_defaultES10_S10_EEEEEEEPS9_jSF_S9_S9_SW_EEvT0_T1_T2_T3_T4_T6_E12temp_storage+32];
	and.b16  	%rs311, %rs391, 255;
	setp.eq.s16 	%p266, %rs311, 0;
	setp.eq.s16 	%p267, %rs310, 0;
	min.s64 	%rd381, %rd380, %rd440;
	selp.b16 	%rs312, %rs391, 1, %p267;
	selp.b16 	%rs391, %rs310, %rs312, %p266;
	selp.b64 	%rd382, %rd440, %rd381, %p267;
	selp.b64 	%rd440, %rd380, %rd382, %p266;
$L__BB3_68:
	setp.lt.u32 	%p268, %r44, 65;
	@%p268 bra 	$L__BB3_70;
	ld.shared.u8 	%rs313, [_ZZN3cub18CUB_300001_SM_10006detail6reduce28DeviceReduceSingleTileKernelINS2_10policy_hubIN4cuda3std3__45tupleIJblEEEjN6thrust24THRUST_300001_SM_1000_NS8cuda_cub9__find_if7functorIS9_EEE10Policy1000ENSB_12zip_iteratorINS8_IJNSD_26transform_input_iterator_tIbNSC_6detail35transform_pair_of_input_iterators_tIbNSB_6detail15normal_iteratorINSB_10device_ptrIKdEEEESR_NS7_8equal_toIdEEEENS7_10__not_fn_tINS7_10__identityEEEEENSB_17counting_iteratorIlNSB_11use_defaultES10_S10_EEEEEEEPS9_jSF_S9_S9_SW_EEvT0_T1_T2_T3_T4_T6_E12temp_storage+40];
	ld.shared.u64 	%rd383, [_ZZN3cub18CUB_300001_SM_10006detail6reduce28DeviceReduceSingleTileKernelINS2_10policy_hubIN4cuda3std3__45tupleIJblEEEjN6thrust24THRUST_300001_SM_1000_NS8cuda_cub9__find_if7functorIS9_EEE10Policy1000ENSB_12zip_iteratorINS8_IJNSD_26transform_input_iterator_tIbNSC_6detail35transform_pair_of_input_iterators_tIbNSB_6detail15normal_iteratorINSB_10device_ptrIKdEEEESR_NS7_8equal_toIdEEEENS7_10__not_fn_tINS7_10__identityEEEEENSB_17counting_iteratorIlNSB_11use_defaultES10_S10_EEEEEEEPS9_jSF_S9_S9_SW_EEvT0_T1_T2_T3_T4_T6_E12temp_storage+48];
	and.b16  	%rs314, %rs391, 255;
	setp.eq.s16 	%p269, %rs314, 0;
	setp.eq.s16 	%p270, %rs313, 0;
	min.s64 	%rd384, %rd383, %rd440;
	selp.b16 	%rs315, %rs391, 1, %p270;
	selp.b16 	%rs391, %rs313, %rs315, %p269;
	selp.b64 	%rd385, %rd440, %rd384, %p270;
	selp.b64 	%rd440, %rd383, %rd385, %p269;
$L__BB3_70:
	setp.lt.u32 	%p271, %r44, 97;
	@%p271 bra 	$L__BB3_72;
	ld.shared.u8 	%rs316, [_ZZN3cub18CUB_300001_SM_10006detail6reduce28DeviceReduceSingleTileKernelINS2_10policy_hubIN4cuda3std3__45tupleIJblEEEjN6thrust24THRUST_300001_SM_1000_NS8cuda_cub9__find_if7functorIS9_EEE10Policy1000ENSB_12zip_iteratorINS8_IJNSD_26transform_input_iterator_tIbNSC_6detail35transform_pair_of_input_iterators_tIbNSB_6detail15normal_iteratorINSB_10device_ptrIKdEEEESR_NS7_8equal_toIdEEEENS7_10__not_fn_tINS7_10__identityEEEEENSB_17counting_iteratorIlNSB_11use_defaultES10_S10_EEEEEEEPS9_jSF_S9_S9_SW_EEvT0_T1_T2_T3_T4_T6_E12temp_storage+56];
	ld.shared.u64 	%rd386, [_ZZN3cub18CUB_300001_SM_10006detail6reduce28DeviceReduceSingleTileKernelINS2_10policy_hubIN4cuda3std3__45tupleIJblEEEjN6thrust24THRUST_300001_SM_1000_NS8cuda_cub9__find_if7functorIS9_EEE10Policy1000ENSB_12zip_iteratorINS8_IJNSD_26transform_input_iterator_tIbNSC_6detail35transform_pair_of_input_iterators_tIbNSB_6detail15normal_iteratorINSB_10device_ptrIKdEEEESR_NS7_8equal_toIdEEEENS7_10__not_fn_tINS7_10__identityEEEEENSB_17counting_iteratorIlNSB_11use_defaultES10_S10_EEEEEEEPS9_jSF_S9_S9_SW_EEvT0_T1_T2_T3_T4_T6_E12temp_storage+64];
	and.b16  	%rs317, %rs391, 255;
	setp.eq.s16 	%p272, %rs317, 0;
	setp.eq.s16 	%p273, %rs316, 0;
	min.s64 	%rd387, %rd386, %rd440;
	selp.b16 	%rs318, %rs391, 1, %p273;
	selp.b16 	%rs391, %rs316, %rs318, %p272;
	selp.b64 	%rd388, %rd440, %rd387, %p273;
	selp.b64 	%rd440, %rd386, %rd388, %p272;
$L__BB3_72:
	setp.lt.u32 	%p274, %r44, 129;
	@%p274 bra 	$L__BB3_74;
	ld.shared.u8 	%rs319, [_ZZN3cub18CUB_300001_SM_10006detail6reduce28DeviceReduceSingleTileKernelINS2_10policy_hubIN4cuda3std3__45tupleIJblEEEjN6thrust24THRUST_300001_SM_1000_NS8cuda_cub9__find_if7functorIS9_EEE10Policy1000ENSB_12zip_iteratorINS8_IJNSD_26transform_input_iterator_tIbNSC_6detail35transform_pair_of_input_iterators_tIbNSB_6detail15normal_iteratorINSB_10device_ptrIKdEEEESR_NS7_8equal_toIdEEEENS7_10__not_fn_tINS7_10__identityEEEEENSB_17counting_iteratorIlNSB_11use_defaultES10_S10_EEEEEEEPS9_jSF_S9_S9_SW_EEvT0_T1_T2_T3_T4_T6_E12temp_storage+72];
	ld.shared.u64 	%rd389, [_ZZN3cub18CUB_300001_SM_10006detail6reduce28DeviceReduceSingleTileKernelINS2_10policy_hubIN4cuda3std3__45tupleIJblEEEjN6thrust24THRUST_300001_SM_1000_NS8cuda_cub9__find_if7functorIS9_EEE10Policy1000ENSB_12zip_iteratorINS8_IJNSD_26transform_input_iterator_tIbNSC_6detail35transform_pair_of_input_iterators_tIbNSB_6detail15normal_iteratorINSB_10device_ptrIKdEEEESR_NS7_8equal_toIdEEEENS7_10__not_fn_tINS7_10__identityEEEEENSB_17counting_iteratorIlNSB_11use_defaultES10_S10_EEEEEEEPS9_jSF_S9_S9_SW_EEvT0_T1_T2_T3_T4_T6_E12temp_storage+80];
	and.b16  	%rs320, %rs391, 255;
	setp.eq.s16 	%p275, %rs320, 0;
	setp.eq.s16 	%p276, %rs319, 0;
	min.s64 	%rd390, %rd389, %rd440;
	selp.b16 	%rs321, %rs391, 1, %p276;
	selp.b16 	%rs391, %rs319, %rs321, %p275;
	selp.b64 	%rd391, %rd440, %rd390, %p276;
	selp.b64 	%rd440, %rd389, %rd391, %p275;
$L__BB3_74:
	setp.lt.u32 	%p277, %r44, 161;
	@%p277 bra 	$L__BB3_76;
	ld.shared.u8 	%rs322, [_ZZN3cub18CUB_300001_SM_10006detail6reduce28DeviceReduceSingleTileKernelINS2_10policy_hubIN4cuda3std3__45tupleIJblEEEjN6thrust24THRUST_300001_SM_1000_NS8cuda_cub9__find_if7functorIS9_EEE10Policy1000ENSB_12zip_iteratorINS8_IJNSD_26transform_input_iterator_tIbNSC_6detail35transform_pair_of_input_iterators_tIbNSB_6detail15normal_iteratorINSB_10device_ptrIKdEEEESR_NS7_8equal_toIdEEEENS7_10__not_fn_tINS7_10__identityEEEEENSB_17counting_iteratorIlNSB_11use_defaultES10_S10_EEEEEEEPS9_jSF_S9_S9_SW_EEvT0_T1_T2_T3_T4_T6_E12temp_storage+88];
	ld.shared.u64 	%rd392, [_ZZN3cub18CUB_300001_SM_10006detail6reduce28DeviceReduceSingleTileKernelINS2_10policy_hubIN4cuda3std3__45tupleIJblEEEjN6thrust24THRUST_300001_SM_1000_NS8cuda_cub9__find_if7functorIS9_EEE10Policy1000ENSB_12zip_iteratorINS8_IJNSD_26transform_input_iterator_tIbNSC_6detail35transform_pair_of_input_iterators_tIbNSB_6detail15normal_iteratorINSB_10device_ptrIKdEEEESR_NS7_8equal_toIdEEEENS7_10__not_fn_tINS7_10__identityEEEEENSB_17counting_iteratorIlNSB_11use_defaultES10_S10_EEEEEEEPS9_jSF_S9_S9_SW_EEvT0_T1_T2_T3_T4_T6_E12temp_storage+96];
	and.b16  	%rs323, %rs391, 255;
	setp.eq.s16 	%p278, %rs323, 0;
	setp.eq.s16 	%p279, %rs322, 0;
	min.s64 	%rd393, %rd392, %rd440;
	selp.b16 	%rs324, %rs391, 1, %p279;
	selp.b16 	%rs391, %rs322, %rs324, %p278;
	selp.b64 	%rd394, %rd440, %rd393, %p279;
	selp.b64 	%rd440, %rd392, %rd394, %p278;
$L__BB3_76:
	setp.lt.u32 	%p280, %r44, 193;
	@%p280 bra 	$L__BB3_78;
	ld.shared.u8 	%rs325, [_ZZN3cub18CUB_300001_SM_10006detail6reduce28DeviceReduceSingleTileKernelINS2_10policy_hubIN4cuda3std3__45tupleIJblEEEjN6thrust24THRUST_300001_SM_1000_NS8cuda_cub9__find_if7functorIS9_EEE10Policy1000ENSB_12zip_iteratorINS8_IJNSD_26transform_input_iterator_tIbNSC_6detail35transform_pair_of_input_iterators_tIbNSB_6detail15normal_iteratorINSB_10device_ptrIKdEEEESR_NS7_8equal_toIdEEEENS7_10__not_fn_tINS7_10__identityEEEEENSB_17counting_iteratorIlNSB_11use_defaultES10_S10_EEEEEEEPS9_jSF_S9_S9_SW_EEvT0_T1_T2_T3_T4_T6_E12temp_storage+104];
	ld.shared.u64 	%rd395, [_ZZN3cub18CUB_300001_SM_10006detail6reduce28DeviceReduceSingleTileKernelINS2_10policy_hubIN4cuda3std3__45tupleIJblEEEjN6thrust24THRUST_300001_SM_1000_NS8cuda_cub9__find_if7functorIS9_EEE10Policy1000ENSB_12zip_iteratorINS8_IJNSD_26transform_input_iterator_tIbNSC_6detail35transform_pair_of_input_iterators_tIbNSB_6detail15normal_iteratorINSB_10device_ptrIKdEEEESR_NS7_8equal_toIdEEEENS7_10__not_fn_tINS7_10__identityEEEEENSB_17counting_iteratorIlNSB_11use_defaultES10_S10_EEEEEEEPS9_jSF_S9_S9_SW_EEvT0_T1_T2_T3_T4_T6_E12temp_storage+112];
	and.b16  	%rs326, %rs391, 255;
	setp.eq.s16 	%p281, %rs326, 0;
	setp.eq.s16 	%p282, %rs325, 0;
	min.s64 	%rd396, %rd395, %rd440;
	selp.b16 	%rs327, %rs391, 1, %p282;
	selp.b16 	%rs391, %rs325, %rs327, %p281;
	selp.b64 	%rd397, %rd440, %rd396, %p282;
	selp.b64 	%rd440, %rd395, %rd397, %p281;
$L__BB3_78:
	setp.lt.u32 	%p283, %r44, 225;
	@%p283 bra 	$L__BB3_125;
	ld.shared.u8 	%rs328, [_ZZN3cub18CUB_300001_SM_10006detail6reduce28DeviceReduceSingleTileKernelINS2_10policy_hubIN4cuda3std3__45tupleIJblEEEjN6thrust24THRUST_300001_SM_1000_NS8cuda_cub9__find_if7functorIS9_EEE10Policy1000ENSB_12zip_iteratorINS8_IJNSD_26transform_input_iterator_tIbNSC_6detail35transform_pair_of_input_iterators_tIbNSB_6detail15normal_iteratorINSB_10device_ptrIKdEEEESR_NS7_8equal_toIdEEEENS7_10__not_fn_tINS7_10__identityEEEEENSB_17counting_iteratorIlNSB_11use_defaultES10_S10_EEEEEEEPS9_jSF_S9_S9_SW_EEvT0_T1_T2_T3_T4_T6_E12temp_storage+120];
	ld.shared.u64 	%rd398, [_ZZN3cub18CUB_300001_SM_10006detail6reduce28DeviceReduceSingleTileKernelINS2_10policy_hubIN4cuda3std3__45tupleIJblEEEjN6thrust24THRUST_300001_SM_1000_NS8cuda_cub9__find_if7functorIS9_EEE10Policy1000ENSB_12zip_iteratorINS8_IJNSD_26transform_input_iterator_tIbNSC_6detail35transform_pair_of_input_iterators_tIbNSB_6detail15normal_iteratorINSB_10device_ptrIKdEEEESR_NS7_8equal_toIdEEEENS7_10__not_fn_tINS7_10__identityEEEEENSB_17counting_iteratorIlNSB_11use_defaultES10_S10_EEEEEEEPS9_jSF_S9_S9_SW_EEvT0_T1_T2_T3_T4_T6_E12temp_storage+128];
	and.b16  	%rs329, %rs391, 255;
	setp.eq.s16 	%p284, %rs329, 0;
	setp.eq.s16 	%p285, %rs328, 0;
	min.s64 	%rd399, %rd398, %rd440;
	selp.b16 	%rs330, %rs391, 1, %p285;
	selp.b16 	%rs391, %rs328, %rs330, %p284;
	selp.b64 	%rd400, %rd440, %rd399, %p285;
	selp.b64 	%rd440, %rd398, %rd400, %p284;
	bra.uni 	$L__BB3_125;
$L__BB3_80:
	mov.u32 	%r20, %tid.x;
	cvt.u64.u32 	%rd73, %r20;
	mul.wide.u32 	%rd122, %r20, 8;
	add.s64 	%rd74, %rd2, %rd122;
	add.s64 	%rd75, %rd3, %rd122;
	ld.global.f64 	%fd9, [%rd74];
	ld.global.f64 	%fd10, [%rd75];
	setp.eq.f64 	%p3, %fd9, %fd10;
	add.s32 	%r66, %r20, 256;
	cvt.u64.u32 	%rd123, %r66;
	ld.global.f64 	%fd11, [%rd74+2048];
	ld.global.f64 	%fd13, [%rd75+2048];
	setp.eq.f64 	%p4, %fd11, %fd13;
	add.s32 	%r67, %r20, 512;
	cvt.u64.u32 	%rd124, %r67;
	add.s64 	%rd125, %rd119, %rd124;
	ld.global.f64 	%fd15, [%rd74+4096];
	ld.global.f64 	%fd16, [%rd75+4096];
	setp.eq.f64 	%p5, %fd15, %fd16;
	add.s64 	%rd126, %rd125, 256;
	ld.global.f64 	%fd17, [%rd74+6144];
	ld.global.f64 	%fd18, [%rd75+6144];
	setp.neu.f64 	%p7, %fd17, %fd18;
	and.pred  	%p9, %p3, %p4;
	selp.b64 	%rd127, %rd123, %rd73, %p3;
	add.s64 	%rd128, %rd119, %rd127;
	min.s64 	%rd129, %rd125, %rd128;
	and.pred  	%p10, %p9, %p5;
	selp.b64 	%rd130, %rd128, %rd129, %p5;
	selp.b64 	%rd131, %rd125, %rd130, %p9;
	min.s64 	%rd132, %rd126, %rd131;
	not.pred 	%p11, %p10;
	or.pred  	%p12, %p11, %p7;
	selp.u16 	%rs391, 1, 0, %p12;
	selp.b64 	%rd133, %rd132, %rd131, %p7;
	selp.b64 	%rd440, %rd126, %rd133, %p10;
	add.s32 	%r21, %r44, -1024;
	setp.lt.u32 	%p13, %r21, 1024;
	mov.b32 	%r448, 1024;
	@%p13 bra 	$L__BB3_88;
	mov.b32 	%r448, 1024;
$L__BB3_82:
	cvt.u64.u32 	%rd134, %r448;
	add.s64 	%rd135, %rd73, %rd134;
	mul.wide.u32 	%rd136, %r448, 8;
	add.s64 	%rd137, %rd74, %rd136;
	add.s64 	%rd138, %rd75, %rd136;
	add.s64 	%rd78, %rd135, %rd119;
	ld.global.f64 	%fd1, [%rd137];
	ld.global.f64 	%fd2, [%rd138];
	ld.global.f64 	%fd3, [%rd137+2048];
	ld.global.f64 	%fd4, [%rd138+2048];
	ld.global.f64 	%fd5, [%rd137+4096];
	ld.global.f64 	%fd6, [%rd138+4096];
	ld.global.f64 	%fd7, [%rd137+6144];
	ld.global.f64 	%fd8, [%rd138+6144];
	and.b16  	%rs111, %rs391, 255;
	setp.eq.s16 	%p14, %rs111, 0;
	@%p14 bra 	$L__BB3_85;
	setp.eq.f64 	%p15, %fd1, %fd2;
	@%p15 bra 	$L__BB3_86;
	min.s64 	%rd440, %rd78, %rd440;
	mov.b16 	%rs391, 1;
	bra.uni 	$L__BB3_86;
$L__BB3_85:
	setp.neu.f64 	%p16, %fd1, %fd2;
	selp.u16 	%rs391, 1, 0, %p16;
	mov.u64 	%rd440, %rd78;
$L__BB3_86:
	add.s64 	%rd139, %rd78, 256;
	add.s64 	%rd140, %rd78, 512;
	add.s64 	%rd141, %rd78, 768;
	setp.neu.f64 	%p17, %fd7, %fd8;
	setp.neu.f64 	%p18, %fd5, %fd6;
	setp.neu.f64 	%p19, %fd3, %fd4;
	and.b16  	%rs113, %rs391, 255;
	setp.eq.s16 	%p20, %rs113, 0;
	min.s64 	%rd142, %rd139, %rd440;
	selp.b16 	%rs114, 1, %rs391, %p19;
	selp.u16 	%rs115, 1, 0, %p19;
	selp.b16 	%rs116, %rs115, %rs114, %p20;
	and.b16  	%rs117, %rs116, 255;
	selp.b64 	%rd143, %rd142, %rd440, %p19;
	selp.b64 	%rd144, %rd139, %rd143, %p20;
	setp.eq.s16 	%p21, %rs117, 0;
	min.s64 	%rd145, %rd140, %rd144;
	selp.b16 	%rs118, 1, %rs116, %p18;
	selp.u16 	%rs119, 1, 0, %p18;
	selp.b16 	%rs120, %rs119, %rs118, %p21;
	and.b16  	%rs121, %rs120, 255;
	selp.b64 	%rd146, %rd145, %rd144, %p18;
	selp.b64 	%rd147, %rd140, %rd146, %p21;
	setp.eq.s16 	%p22, %rs121, 0;
	min.s64 	%rd148, %rd141, %rd147;
	selp.b16 	%rs122, 1, %rs120, %p17;
	selp.u16 	%rs123, 1, 0, %p17;
	selp.b16 	%rs391, %rs123, %rs122, %p22;
	selp.b64 	%rd149, %rd148, %rd147, %p17;
	selp.b64 	%rd440, %rd141, %rd149, %p22;
	sub.s32 	%r69, %r44, %r448;
	setp.lt.u32 	%p23, %r69, 1024;
	@%p23 bra 	$L__BB3_101;
	add.s32 	%r448, %r448, 1024;
	setp.le.u32 	%p24, %r448, %r21;
	@%p24 bra 	$L__BB3_82;
$L__BB3_88:
	setp.le.u32 	%p25, %r44, %r448;
	sub.s32 	%r70, %r44, %r448;
	setp.ge.s32 	%p26, %r20, %r70;
	or.pred  	%p27, %p25, %p26;
	@%p27 bra 	$L__BB3_101;
	not.b32 	%r72, %r20;
	add.s32 	%r73, %r44, %r72;
	sub.s32 	%r25, %r73, %r448;
	shr.u32 	%r74, %r25, 8;
	add.s32 	%r26, %r74, 1;
	and.b32  	%r27, %r26, 7;
	setp.lt.u32 	%p28, %r25, 1792;
	mov.u32 	%r453, %r20;
	@%p28 bra 	$L__BB3_93;
	or.b32  	%r451, %r20, 1024;
	add.s32 	%r450, %r20, %r448;
	and.b32  	%r75, %r26, 33554424;
	neg.s32 	%r449, %r75;
$L__BB3_91:
	.pragma "nounroll";
	cvt.u64.u32 	%rd151, %r450;
	mul.wide.u32 	%rd152, %r450, 8;
	add.s64 	%rd153, %rd2, %rd152;
	add.s64 	%rd154, %rd3, %rd152;
	add.s64 	%rd155, %rd119, %rd151;
	ld.global.f64 	%fd19, [%rd153];
	ld.global.f64 	%fd20, [%rd154];
	setp.neu.f64 	%p29, %fd19, %fd20;
	selp.u16 	%rs125, 1, 0, %p29;
	and.b16  	%rs126, %rs391, 255;
	setp.ne.s16 	%p31, %rs126, 0;
	and.pred  	%p32, %p31, %p29;
	min.s64 	%rd156, %rd155, %rd440;
	setp.eq.s16 	%p33, %rs126, 0;
	selp.b16 	%rs127, %rs125, %rs391, %p33;
	selp.b64 	%rd157, %rd155, %rd440, %p33;
	selp.b16 	%rs128, 1, %rs127, %p32;
	and.b16  	%rs129, %rs128, 255;
	selp.b64 	%rd158, %rd156, %rd157, %p32;
	add.s32 	%r76, %r450, 256;
	cvt.u64.u32 	%rd159, %r76;
	mul.wide.u32 	%rd160, %r76, 8;
	add.s64 	%rd161, %rd2, %rd160;
	add.s64 	%rd162, %rd3, %rd160;
	add.s64 	%rd163, %rd119, %rd159;
	ld.global.f64 	%fd21, [%rd161];
	ld.global.f64 	%fd22, [%rd162];
	setp.neu.f64 	%p34, %fd21, %fd22;
	selp.u16 	%rs130, 1, 0, %p34;
	setp.ne.s16 	%p36, %rs129, 0;
	and.pred  	%p37, %p36, %p34;
	min.s64 	%rd164, %rd163, %rd158;
	setp.eq.s16 	%p38, %rs129, 0;
	selp.b16 	%rs131, %rs130, %rs128, %p38;
	selp.b64 	%rd165, %rd163, %rd158, %p38;
	selp.b16 	%rs132, 1, %rs131, %p37;
	and.b16  	%rs133, %rs132, 255;
	selp.b64 	%rd166, %rd164, %rd165, %p37;
	add.s32 	%r77, %r450, 512;
	cvt.u64.u32 	%rd167, %r77;
	mul.wide.u32 	%rd168, %r77, 8;
	add.s64 	%rd169, %rd2, %rd168;
	add.s64 	%rd170, %rd3, %rd168;
	add.s64 	%rd171, %rd119, %rd167;
	ld.global.f64 	%fd23, [%rd169];
	ld.global.f64 	%fd24, [%rd170];
	setp.neu.f64 	%p39, %fd23, %fd24;
	selp.u16 	%rs134, 1, 0, %p39;
	setp.ne.s16 	%p41, %rs133, 0;
	and.pred  	%p42, %p41, %p39;
	min.s64 	%rd172, %rd171, %rd166;
	setp.eq.s16 	%p43, %rs133, 0;
	selp.b16 	%rs135, %rs134, %rs132, %p43;
	selp.b64 	%rd173, %rd171, %rd166, %p43;
	selp.b16 	%rs136, 1, %rs135, %p42;
	and.b16  	%rs137, %rs136, 255;
	selp.b64 	%rd174, %rd172, %rd173, %p42;
	add.s32 	%r78, %r450, 768;
	cvt.u64.u32 	%rd175, %r78;
	mul.wide.u32 	%rd176, %r78, 8;
	add.s64 	%rd177, %rd2, %rd176;
	add.s64 	%rd178, %rd3, %rd176;
	add.s64 	%rd179, %rd119, %rd175;
	ld.global.f64 	%fd25, [%rd177];
	ld.global.f64 	%fd26, [%rd178];
	setp.neu.f64 	%p44, %fd25, %fd26;
	selp.u16 	%rs138, 1, 0, %p44;
	setp.ne.s16 	%p46, %rs137, 0;
	and.pred  	%p47, %p46, %p44;
	min.s64 	%rd180, %rd179, %rd174;
	setp.eq.s16 	%p48, %rs137, 0;
	selp.b16 	%rs139, %rs138, %rs136, %p48;
	selp.b64 	%rd181, %rd179, %rd174, %p48;
	selp.b16 	%rs140, 1, %rs139, %p47;
	and.b16  	%rs141, %rs140, 255;
	selp.b64 	%rd182, %rd180, %rd181, %p47;
	add.s32 	%r79, %r450, 1024;
	cvt.u64.u32 	%rd183, %r79;
	mul.wide.u32 	%rd184, %r79, 8;
	add.s64 	%rd185, %rd2, %rd184;
	add.s64 	%rd186, %rd3, %rd184;
	add.s64 	%rd187, %rd119, %rd183;
	ld.global.f64 	%fd27, [%rd185];
	ld.global.f64 	%fd28, [%rd186];
	setp.neu.f64 	%p49, %fd27, %fd28;
	selp.u16 	%rs142, 1, 0, %p49;
	setp.ne.s16 	%p51, %rs141, 0;
	and.pred  	%p52, %p51, %p49;
	min.s64 	%rd188, %rd187, %rd182;
	setp.eq.s16 	%p53, %rs141, 0;
	selp.b16 	%rs143, %rs142, %rs140, %p53;
	selp.b64 	%rd189, %rd187, %rd182, %p53;
	selp.b16 	%rs144, 1, %rs143, %p52;
	and.b16  	%rs145, %rs144, 255;
	selp.b64 	%rd190, %rd188, %rd189, %p52;
	add.s32 	%r80, %r450, 1280;
	cvt.u64.u32 	%rd191, %r80;
	mul.wide.u32 	%rd192, %r80, 8;
	add.s64 	%rd193, %rd2, %rd192;
	add.s64 	%rd194, %rd3, %rd192;
	add.s64 	%rd195, %rd119, %rd191;
	ld.global.f64 	%fd29, [%rd193];
	ld.global.f64 	%fd30, [%rd194];
	setp.neu.f64 	%p54, %fd29, %fd30;
	selp.u16 	%rs146, 1, 0, %p54;
	setp.ne.s16 	%p56, %rs145, 0;
	and.pred  	%p57, %p56, %p54;
	min.s64 	%rd196, %rd195, %rd190;
	setp.eq.s16 	%p58, %rs145, 0;
	selp.b16 	%rs147, %rs146, %rs144, %p58;
	selp.b64 	%rd197, %rd195, %rd190, %p58;
	selp.b16 	%rs148, 1, %rs147, %p57;
	and.b16  	%rs149, %rs148, 255;
	selp.b64 	%rd198, %rd196, %rd197, %p57;
	add.s32 	%r81, %r450, 1536;
	cvt.u64.u32 	%rd199, %r81;
	mul.wide.u32 	%rd200, %r81, 8;
	add.s64 	%rd201, %rd2, %rd200;
	add.s64 	%rd202, %rd3, %rd200;
	add.s64 	%rd203, %rd119, %rd199;
	ld.global.f64 	%fd31, [%rd201];
	ld.global.f64 	%fd32, [%rd202];
	setp.neu.f64 	%p59, %fd31, %fd32;
	selp.u16 	%rs150, 1, 0, %p59;
	setp.ne.s16 	%p61, %rs149, 0;
	and.pred  	%p62, %p61, %p59;
	min.s64 	%rd204, %rd203, %rd198;
	setp.eq.s16 	%p63, %rs149, 0;
	selp.b16 	%rs151, %rs150, %rs148, %p63;
	selp.b64 	%rd205, %rd203, %rd198, %p63;
	selp.b16 	%rs152, 1, %rs151, %p62;
	and.b16  	%rs153, %rs152, 255;
	selp.b64 	%rd206, %rd204, %rd205, %p62;
	add.s32 	%r82, %r450, 1792;
	cvt.u64.u32 	%rd207, %r82;
	mul.wide.u32 	%rd208, %r82, 8;
	add.s64 	%rd209, %rd2, %rd208;
	add.s64 	%rd210, %rd3, %rd208;
	add.s64 	%rd211, %rd119, %rd207;
	ld.global.f64 	%fd33, [%rd209];
	ld.global.f64 	%fd34, [%rd210];
	setp.neu.f64 	%p64, %fd33, %fd34;
	selp.u16 	%rs154, 1, 0, %p64;
	setp.ne.s16 	%p66, %rs153, 0;
	and.pred  	%p67, %p66, %p64;
	min.s64 	%rd212, %rd211, %rd206;
	setp.eq.s16 	%p68, %rs153, 0;
	selp.b16 	%rs155, %rs154, %rs152, %p68;
	selp.b64 	%rd213, %rd211, %rd206, %p68;
	selp.b16 	%rs391, 1, %rs155, %p67;
	selp.b64 	%rd440, %rd212, %rd213, %p67;
	add.s32 	%r451, %r451, 2048;
	add.s32 	%r450, %r450, 2048;
	add.s32 	%r449, %r449, 8;
	setp.ne.s32 	%p69, %r449, 0;
	@%p69 bra 	$L__BB3_91;
	add.s32 	%r453, %r451, -1024;
$L__BB3_93:
	setp.eq.s32 	%p70, %r27, 0;
	@%p70 bra 	$L__BB3_101;
	setp.lt.u32 	%p71, %r27, 4;
	@%p71 bra 	$L__BB3_96;
	add.s32 	%r83, %r453, %r448;
	cvt.u64.u32 	%rd215, %r83;
	mul.wide.u32 	%rd216, %r83, 8;
	add.s64 	%rd217, %rd2, %rd216;
	add.s64 	%rd218, %rd3, %rd216;
	add.s64 	%rd219, %rd119, %rd215;
	ld.global.f64 	%fd35, [%rd217];
	ld.global.f64 	%fd36, [%rd218];
	setp.neu.f64 	%p72, %fd35, %fd36;
	selp.u16 	%rs157, 1, 0, %p72;
	and.b16  	%rs158, %rs391, 255;
	setp.ne.s16 	%p74, %rs158, 0;
	and.pred  	%p75, %p74, %p72;
	min.s64 	%rd220, %rd219, %rd440;
	setp.eq.s16 	%p76, %rs158, 0;
	selp.b16 	%rs159, %rs157, %rs391, %p76;
	selp.b64 	%rd221, %rd219, %rd440, %p76;
	selp.b16 	%rs160, 1, %rs159, %p75;
	and.b16  	%rs161, %rs160, 255;
	selp.b64 	%rd222, %rd220, %rd221, %p75;
	add.s32 	%r84, %r83, 256;
	cvt.u64.u32 	%rd223, %r84;
	mul.wide.u32 	%rd224, %r84, 8;
	add.s64 	%rd225, %rd2, %rd224;
	add.s64 	%rd226, %rd3, %rd224;
	add.s64 	%rd227, %rd119, %rd223;
	ld.global.f64 	%fd37, [%rd225];
	ld.global.f64 	%fd38, [%rd226];
	setp.neu.f64 	%p77, %fd37, %fd38;
	selp.u16 	%rs162, 1, 0, %p77;
	setp.ne.s16 	%p79, %rs161, 0;
	and.pred  	%p80, %p79, %p77;
	min.s64 	%rd228, %rd227, %rd222;
	setp.eq.s16 	%p81, %rs161, 0;
	selp.b16 	%rs163, %rs162, %rs160, %p81;
	selp.b64 	%rd229, %rd227, %rd222, %p81;
	selp.b16 	%rs164, 1, %rs163, %p80;
	and.b16  	%rs165, %rs164, 255;
	selp.b64 	%rd230, %rd228, %rd229, %p80;
	add.s32 	%r85, %r83, 512;
	cvt.u64.u32 	%rd231, %r85;
	mul.wide.u32 	%rd232, %r85, 8;
	add.s64 	%rd233, %rd2, %rd232;
	add.s64 	%rd234, %rd3, %rd232;
	add.s64 	%rd235, %rd119, %rd231;
	ld.global.f64 	%fd39, [%rd233];
	ld.global.f64 	%fd40, [%rd234];
	setp.neu.f64 	%p82, %fd39, %fd40;
	selp.u16 	%rs166, 1, 0, %p82;
	setp.ne.s16 	%p84, %rs165, 0;
	and.pred  	%p85, %p84, %p82;
	min.s64 	%rd236, %rd235, %rd230;
	setp.eq.s16 	%p86, %rs165, 0;
	selp.b16 	%rs167, %rs166, %rs164, %p86;
	selp.b64 	%rd237, %rd235, %rd230, %p86;
	selp.b16 	%rs168, 1, %rs167, %p85;
	and.b16  	%rs169, %rs168, 255;
	selp.b64 	%rd238, %rd236, %rd237, %p85;
	add.s32 	%r86, %r83, 768;
	cvt.u64.u32 	%rd239, %r86;
	mul.wide.u32 	%rd240, %r86, 8;
	add.s64 	%rd241, %rd2, %rd240;
	add.s64 	%rd242, %rd3, %rd240;
	add.s64 	%rd243, %rd119, %rd239;
	ld.global.f64 	%fd41, [%rd241];
	ld.global.f64 	%fd42, [%rd242];
	setp.neu.f64 	%p87, %fd41, %fd42;
	selp.u16 	%rs170, 1, 0, %p87;
	setp.ne.s16 	%p89, %rs169, 0;
	and.pred  	%p90, %p89, %p87;
	min.s64 	%rd244, %rd243, %rd238;
	setp.eq.s16 	%p91, %rs169, 0;
	selp.b16 	%rs171, %rs170, %rs168, %p91;
	selp.b64 	%rd245, %rd243, %rd238, %p91;
	selp.b16 	%rs391, 1, %rs171, %p90;
	selp.b64 	%rd440, %rd244, %rd245, %p90;
	add.s32 	%r453, %r453, 1024;
$L__BB3_96:
	and.b32  	%r87, %r26, 3;
	setp.eq.s32 	%p92, %r87, 0;
	@%p92 bra 	$L__BB3_101;
	setp.eq.s32 	%p93, %r87, 1;
	@%p93 bra 	$L__BB3_99;
	add.s32 	%r88, %r453, %r448;
	cvt.u64.u32 	%rd247, %r88;
	mul.wide.u32 	%rd248, %r88, 8;
	add.s64 	%rd249, %rd2, %rd248;
	add.s64 	%rd250, %rd3, %rd248;
	add.s64 	%rd251, %rd119, %rd247;
	ld.global.f64 	%fd43, [%rd249];
	ld.global.f64 	%fd44, [%rd250];
	setp.neu.f64 	%p94, %fd43, %fd44;
	selp.u16 	%rs173, 1, 0, %p94;
	and.b16  	%rs174, %rs391, 255;
	setp.ne.s16 	%p96, %rs174, 0;
	and.pred  	%p97, %p96, %p94;
	min.s64 	%rd252, %rd251, %rd440;
	setp.eq.s16 	%p98, %rs174, 0;
	selp.b16 	%rs175, %rs173, %rs391, %p98;
	selp.b64 	%rd253, %rd251, %rd440, %p98;
	selp.b16 	%rs176, 1, %rs175, %p97;
	and.b16  	%rs177, %rs176, 255;
	selp.b64 	%rd254, %rd252, %rd253, %p97;
	add.s32 	%r89, %r88, 256;
	cvt.u64.u32 	%rd255, %r89;
	mul.wide.u32 	%rd256, %r89, 8;
	add.s64 	%rd257, %rd2, %rd256;
	add.s64 	%rd258, %rd3, %rd256;
	add.s64 	%rd259, %rd119, %rd255;
	ld.global.f64 	%fd45, [%rd257];
	ld.global.f64 	%fd46, [%rd258];
	setp.neu.f64 	%p99, %fd45, %fd46;
	selp.u16 	%rs178, 1, 0, %p99;
	setp.ne.s16 	%p101, %rs177, 0;
	and.pred  	%p102, %p101, %p99;
	min.s64 	%rd260, %rd259, %rd254;
	setp.eq.s16 	%p103, %rs177, 0;
	selp.b16 	%rs179, %rs178, %rs176, %p103;
	selp.b64 	%rd261, %rd259, %rd254, %p103;
	selp.b16 	%rs391, 1, %rs179, %p102;
	selp.b64 	%rd440, %rd260, %rd261, %p102;
	add.s32 	%r453, %r453, 512;
$L__BB3_99:
	and.b32  	%r90, %r25, 256;
	setp.ne.s32 	%p104, %r90, 0;
	@%p104 bra 	$L__BB3_101;
	add.s32 	%r91, %r453, %r448;
	cvt.u64.u32 	%rd262, %r91;
	mul.wide.u32 	%rd263, %r91, 8;
	add.s64 	%rd264, %rd2, %rd263;
	add.s64 	%rd265, %rd3, %rd263;
	add.s64 	%rd266, %rd119, %rd262;
	ld.global.f64 	%fd47, [%rd264];
	ld.global.f64 	%fd48, [%rd265];
	setp.neu.f64 	%p105, %fd47, %fd48;
	selp.u16 	%rs180, 1, 0, %p105;
	and.b16  	%rs181, %rs391, 255;
	setp.ne.s16 	%p107, %rs181, 0;
	and.pred  	%p108, %p107, %p105;
	min.s64 	%rd267, %rd266, %rd440;
	setp.eq.s16 	%p109, %rs181, 0;
	selp.b16 	%rs182, %rs180, %rs391, %p109;
	selp.b64 	%rd268, %rd266, %rd440, %p109;
	selp.b16 	%rs391, 1, %rs182, %p108;
	selp.b64 	%rd440, %rd267, %rd268, %p108;
$L__BB3_101:
	// begin inline asm
	mov.u32 %r92, %laneid;
	// end inline asm
	cvt.u32.u16 	%r113, %rs391;
	and.b32  	%r94, %r113, 255;
	mov.b32 	%r110, 1;
	mov.b32 	%r111, 31;
	mov.b32 	%r112, -1;
	// begin inline asm
	shfl.sync.down.b32 %r93, %r94, %r110, %r111, %r112;
	// end inline asm
	// begin inline asm
	shfl.sync.down.b32 %r98, %r99, %r110, %r111, %r112;
	// end inline asm
	mov.b64 	{%r104, %r109}, %rd440;
	// begin inline asm
	shfl.sync.down.b32 %r103, %r104, %r110, %r111, %r112;
	// end inline asm
	// begin inline asm
	shfl.sync.down.b32 %r108, %r109, %r110, %r111, %r112;
	// end inline asm
	mov.b64 	%rd95, {%r103, %r108};
	cvt.u16.u32 	%rs77, %r93;
	setp.gt.s32 	%p110, %r92, 30;
	@%p110 bra 	$L__BB3_105;
	and.b16  	%rs183, %rs391, 255;
	setp.eq.s16 	%p111, %rs183, 0;
	and.b16  	%rs184, %rs77, 255;
	setp.eq.s16 	%p112, %rs184, 0;
	or.pred  	%p113, %p111, %p112;
	@%p113 bra 	$L__BB3_104;
	min.s64 	%rd440, %rd95, %rd440;
	mov.b16 	%rs391, 1;
	bra.uni 	$L__BB3_105;
$L__BB3_104:
	setp.eq.s16 	%p114, %rs183, 0;
	selp.b16 	%rs391, %rs77, %rs391, %p114;
	selp.b64 	%rd440, %rd95, %rd440, %p114;
$L__BB3_105:
	cvt.u32.u16 	%r134, %rs391;
	and.b32  	%r115, %r134, 255;
	mov.b32 	%r131, 2;
	mov.b32 	%r132, 31;
	mov.b32 	%r133, -1;
	// begin inline asm
	shfl.sync.down.b32 %r114, %r115, %r131, %r132, %r133;
	// end inline asm
	// begin inline asm
	shfl.sync.down.b32 %r119, %r120, %r131, %r132, %r133;
	// end inline asm
	mov.b64 	{%r125, %r130}, %rd440;
	// begin inline asm
	shfl.sync.down.b32 %r124, %r125, %r131, %r132, %r133;
	// end inline asm
	// begin inline asm
	shfl.sync.down.b32 %r129, %r130, %r131, %r132, %r133;
	// end inline asm
	mov.b64 	%rd99, {%r124, %r129};
	cvt.u16.u32 	%rs80, %r114;
	setp.gt.s32 	%p115, %r92, 29;
	@%p115 bra 	$L__BB3_109;
	and.b16  	%rs187, %rs391, 255;
	setp.eq.s16 	%p116, %rs187, 0;
	and.b16  	%rs188, %rs80, 255;
	setp.eq.s16 	%p117, %rs188, 0;
	or.pred  	%p118, %p116, %p117;
	@%p118 bra 	$L__BB3_108;
	min.s64 	%rd440, %rd99, %rd440;
	mov.b16 	%rs391, 1;
	bra.uni 	$L__BB3_109;
$L__BB3_108:
	setp.eq.s16 	%p119, %rs187, 0;
	selp.b16 	%rs391, %rs80, %rs391, %p119;
	selp.b64 	%rd440, %rd99, %rd440, %p119;
$L__BB3_109:
	cvt.u32.u16 	%r155, %rs391;
	and.b32  	%r136, %r155, 255;
	mov.b32 	%r152, 4;
	mov.b32 	%r153, 31;
	mov.b32 	%r154, -1;
	// begin inline asm
	shfl.sync.down.b32 %r135, %r136, %r152, %r153, %r154;
	// end inline asm
	// begin inline asm
	shfl.sync.down.b32 %r140, %r141, %r152, %r153, %r154;
	// end inline asm
	mov.b64 	{%r146, %r151}, %rd440;
	// begin inline asm
	shfl.sync.down.b32 %r145, %r146, %r152, %r153, %r154;
	// end inline asm
	// begin inline asm
	shfl.sync.down.b32 %r150, %r151, %r152, %r153, %r154;
	// end inline asm
	mov.b64 	%rd103, {%r145, %r150};
	cvt.u16.u32 	%rs83, %r135;
	setp.gt.s32 	%p120, %r92, 27;
	@%p120 bra 	$L__BB3_113;
	and.b16  	%rs191, %rs391, 255;
	setp.eq.s16 	%p121, %rs191, 0;
	and.b16  	%rs192, %rs83, 255;
	setp.eq.s16 	%p122, %rs192, 0;
	or.pred  	%p123, %p121, %p122;
	@%p123 bra 	$L__BB3_112;
	min.s64 	%rd440, %rd103, %rd440;
	mov.b16 	%rs391, 1;
	bra.uni 	$L__BB3_113;
$L__BB3_112:
	setp.eq.s16 	%p124, %rs191, 0;
	selp.b16 	%rs391, %rs83, %rs391, %p124;
	selp.b64 	%rd440, %rd103, %rd440, %p124;
$L__BB3_113:
	cvt.u32.u16 	%r176, %rs391;
	and.b32  	%r157, %r176, 255;
	mov.b32 	%r173, 8;
	mov.b32 	%r174, 31;
	mov.b32 	%r175, -1;
	// begin inline asm
	shfl.sync.down.b32 %r156, %r157, %r173, %r174, %r175;
	// end inline asm
	// begin inline asm
	shfl.sync.down.b32 %r161, %r162, %r173, %r174, %r175;
	// end inline asm
	mov.b64 	{%r167, %r172}, %rd440;
	// begin inline asm
	shfl.sync.down.b32 %r166, %r167, %r173, %r174, %r175;
	// end inline asm
	// begin inline asm
	shfl.sync.down.b32 %r171, %r172, %r173, %r174, %r175;
	// end inline asm
	mov.b64 	%rd107, {%r166, %r171};
	cvt.u16.u32 	%rs86, %r156;
	setp.gt.s32 	%p125, %r92, 23;
	@%p125 bra 	$L__BB3_117;
	and.b16  	%rs195, %rs391, 255;
	setp.eq.s16 	%p126, %rs195, 0;
	and.b16  	%rs196, %rs86, 255;
	setp.eq.s16 	%p127, %rs196, 0;
	or.pred  	%p128, %p126, %p127;
	@%p128 bra 	$L__BB3_116;
	min.s64 	%rd440, %rd107, %rd440;
	mov.b16 	%rs391, 1;
	bra.uni 	$L__BB3_117;
$L__BB3_116:
	setp.eq.s16 	%p129, %rs195, 0;
	selp.b16 	%rs391, %rs86, %rs391, %p129;
	selp.b64 	%rd440, %rd107, %rd440, %p129;
$L__BB3_117:
	cvt.u32.u16 	%r197, %rs391;
	and.b32  	%r178, %r197, 255;
	mov.b32 	%r194, 16;
	mov.b32 	%r195, 31;
	mov.b32 	%r196, -1;
	// begin inline asm
	shfl.sync.down.b32 %r177, %r178, %r194, %r195, %r196;
	// end inline asm
	// begin inline asm
	shfl.sync.down.b32 %r182, %r183, %r194, %r195, %r196;
	// end inline asm
	mov.b64 	{%r188, %r193}, %rd440;
	// begin inline asm
	shfl.sync.down.b32 %r187, %r188, %r194, %r195, %r196;
	// end inline asm
	// begin inline asm
	shfl.sync.down.b32 %r192, %r193, %r194, %r195, %r196;
	// end inline asm
	mov.b64 	%rd111, {%r187, %r192};
	cvt.u16.u32 	%rs89, %r177;
	setp.gt.s32 	%p130, %r92, 15;
	@%p130 bra 	$L__BB3_121;
	and.b16  	%rs199, %rs391, 255;
	setp.eq.s16 	%p131, %rs199, 0;
	and.b16  	%rs200, %rs89, 255;
	setp.eq.s16 	%p132, %rs200, 0;
	or.pred  	%p133, %p131, %p132;
	@%p133 bra 	$L__BB3_120;
	min.s64 	%rd440, %rd111, %rd440;
	mov.b16 	%rs391, 1;
	bra.uni 	$L__BB3_121;
$L__BB3_120:
	setp.eq.s16 	%p134, %rs199, 0;
	selp.b16 	%rs391, %rs89, %rs391, %p134;
	selp.b64 	%rd440, %rd111, %rd440, %p134;
$L__BB3_121:
	setp.ne.s32 	%p135, %r92, 0;
	@%p135 bra 	$L__BB3_123;
	shr.u32 	%r198, %r20, 1;
	and.b32  	%r199, %r198, 496;
	mov.u32 	%r200, _ZZN3cub18CUB_300001_SM_10006detail6reduce28DeviceReduceSingleTileKernelINS2_10policy_hubIN4cuda3std3__45tupleIJblEEEjN6thrust24THRUST_300001_SM_1000_NS8cuda_cub9__find_if7functorIS9_EEE10Policy1000ENSB_12zip_iteratorINS8_IJNSD_26transform_input_iterator_tIbNSC_6detail35transform_pair_of_input_iterators_tIbNSB_6detail15normal_iteratorINSB_10device_ptrIKdEEEESR_NS7_8equal_toIdEEEENS7_10__not_fn_tINS7_10__identityEEEEENSB_17counting_iteratorIlNSB_11use_defaultES10_S10_EEEEEEEPS9_jSF_S9_S9_SW_EEvT0_T1_T2_T3_T4_T6_E12temp_storage;
	add.s32 	%r201, %r200, %r199;
	st.shared.u8 	[%r201+8], %rs391;
	st.shared.u64 	[%r201+16], %rd440;
$L__BB3_123:
	bar.sync 	0;
	setp.ne.s32 	%p136, %r20, 0;
	@%p136 bra 	$L__BB3_125;
	ld.shared.u8 	%rs203, [_ZZN3cub18CUB_300001_SM_10006detail6reduce28DeviceReduceSingleTileKernelINS2_10policy_hubIN4cuda3std3__45tupleIJblEEEjN6thrust24THRUST_300001_SM_1000_NS8cuda_cub9__find_if7functorIS9_EEE10Policy1000ENSB_12zip_iteratorINS8_IJNSD_26transform_input_iterator_tIbNSC_6detail35transform_pair_of_input_iterators_tIbNSB_6detail15normal_iteratorINSB_10device_ptrIKdEEEESR_NS7_8equal_toIdEEEENS7_10__not_fn_tINS7_10__identityEEEEENSB_17counting_iteratorIlNSB_11use_defaultES10_S10_EEEEEEEPS9_jSF_S9_S9_SW_EEvT0_T1_T2_T3_T4_T6_E12temp_storage+24];
	ld.shared.u64 	%rd269, [_ZZN3cub18CUB_300001_SM_10006detail6reduce28DeviceReduceSingleTileKernelINS2_10policy_hubIN4cuda3std3__45tupleIJblEEEjN6thrust24THRUST_300001_SM_1000_NS8cuda_cub9__find_if7functorIS9_EEE10Policy1000ENSB_12zip_iteratorINS8_IJNSD_26transform_input_iterator_tIbNSC_6detail35transform_pair_of_input_iterators_tIbNSB_6detail15normal_iteratorINSB_10device_ptrIKdEEEESR_NS7_8equal_toIdEEEENS7_10__not_fn_tINS7_10__identityEEEEENSB_17counting_iteratorIlNSB_11use_defaultES10_S10_EEEEEEEPS9_jSF_S9_S9_SW_EEvT0_T1_T2_T3_T4_T6_E12temp_storage+32];
	and.b16  	%rs204, %rs391, 255;
	setp.eq.s16 	%p137, %rs204, 0;
	setp.eq.s16 	%p138, %rs203, 0;
	min.s64 	%rd270, %rd269, %rd440;
	selp.b16 	%rs205, %rs391, 1, %p138;
	selp.b16 	%rs206, %rs203, %rs205, %p137;
	and.b16  	%rs207, %rs206, 255;
	selp.b64 	%rd271, %rd440, %rd270, %p138;
	selp.b64 	%rd272, %rd269, %rd271, %p137;
	ld.shared.u8 	%rs208, [_ZZN3cub18CUB_300001_SM_10006detail6reduce28DeviceReduceSingleTileKernelINS2_10policy_hubIN4cuda3std3__45tupleIJblEEEjN6thrust24THRUST_300001_SM_1000_NS8cuda_cub9__find_if7functorIS9_EEE10Policy1000ENSB_12zip_iteratorINS8_IJNSD_26transform_input_iterator_tIbNSC_6detail35transform_pair_of_input_iterators_tIbNSB_6detail15normal_iteratorINSB_10device_ptrIKdEEEESR_NS7_8equal_toIdEEEENS7_10__not_fn_tINS7_10__identityEEEEENSB_17counting_iteratorIlNSB_11use_defaultES10_S10_EEEEEEEPS9_jSF_S9_S9_SW_EEvT0_T1_T2_T3_T4_T6_E12temp_storage+40];
	ld.shared.u64 	%rd273, [_ZZN3cub18CUB_300001_SM_10006detail6reduce28DeviceReduceSingleTileKernelINS2_10policy_hubIN4cuda3std3__45tupleIJblEEEjN6thrust24THRUST_300001_SM_1000_NS8cuda_cub9__find_if7functorIS9_EEE10Policy1000ENSB_12zip_iteratorINS8_IJNSD_26transform_input_iterator_tIbNSC_6detail35transform_pair_of_input_iterators_tIbNSB_6detail15normal_iteratorINSB_10device_ptrIKdEEEESR_NS7_8equal_toIdEEEENS7_10__not_fn_tINS7_10__identityEEEEENSB_17counting_iteratorIlNSB_11use_defaultES10_S10_EEEEEEEPS9_jSF_S9_S9_SW_EEvT0_T1_T2_T3_T4_T6_E12temp_storage+48];
	setp.eq.s16 	%p139, %rs207, 0;
	setp.eq.s16 	%p140, %rs208, 0;
	min.s64 	%rd274, %rd273, %rd272;
	selp.b16 	%rs209, %rs206, 1, %p140;
	selp.b16 	%rs210, %rs208, %rs209, %p139;
	and.b16  	%rs211, %rs210, 255;
	selp.b64 	%rd275, %rd272, %rd274, %p140;
	selp.b64 	%rd276, %rd273, %rd275, %p139;
	ld.shared.u8 	%rs212, [_ZZN3cub18CUB_300001_SM_10006detail6reduce28DeviceReduceSingleTileKernelINS2_10policy_hubIN4cuda3std3__45tupleIJblEEEjN6thrust24THRUST_300001_SM_1000_NS8cuda_cub9__find_if7functorIS9_EEE10Policy1000ENSB_12zip_iteratorINS8_IJNSD_26transform_input_iterator_tIbNSC_6detail35transform_pair_of_input_iterators_tIbNSB_6detail15normal_iteratorINSB_10device_ptrIKdEEEESR_NS7_8equal_toIdEEEENS7_10__not_fn_tINS7_10__identityEEEEENSB_17counting_iteratorIlNSB_11use_defaultES10_S10_EEEEEEEPS9_jSF_S9_S9_SW_EEvT0_T1_T2_T3_T4_T6_E12temp_storage+56];
	ld.shared.u64 	%rd277, [_ZZN3cub18CUB_300001_SM_10006detail6reduce28DeviceReduceSingleTileKernelINS2_10policy_hubIN4cuda3std3__45tupleIJblEEEjN6thrust24THRUST_300001_SM_1000_NS8cuda_cub9__find_if7functorIS9_EEE10Policy1000ENSB_12zip_iteratorINS8_IJNSD_26transform_input_iterator_tIbNSC_6detail35transform_pair_of_input_iterators_tIbNSB_6detail15normal_iteratorINSB_10device_ptrIKdEEEESR_NS7_8equal_toIdEEEENS7_10__not_fn_tINS7_10__identityEEEEENSB_17counting_iteratorIlNSB_11use_defaultES10_S10_EEEEEEEPS9_jSF_S9_S9_SW_EEvT0_T1_T2_T3_T4_T6_E12temp_storage+64];
	setp.eq.s16 	%p141, %rs211, 0;
	setp.eq.s16 	%p142, %rs212, 0;
	min.s64 	%rd278, %rd277, %rd276;
	selp.b16 	%rs213, %rs210, 1, %p142;
	selp.b16 	%rs214, %rs212, %rs213, %p141;
	and.b16  	%rs215, %rs214, 255;
	selp.b64 	%rd279, %rd276, %rd278, %p142;
	selp.b64 	%rd280, %rd277, %rd279, %p141;
	ld.shared.u8 	%rs216, [_ZZN3cub18CUB_300001_SM_10006detail6reduce28DeviceReduceSingleTileKernelINS2_10policy_hubIN4cuda3std3__45tupleIJblEEEjN6thrust24THRUST_300001_SM_1000_NS8cuda_cub9__find_if7functorIS9_EEE10Policy1000ENSB_12zip_iteratorINS8_IJNSD_26transform_input_iterator_tIbNSC_6detail35transform_pair_of_input_iterators_tIbNSB_6detail15normal_iteratorINSB_10device_ptrIKdEEEESR_NS7_8equal_toIdEEEENS7_10__not_fn_tINS7_10__identityEEEEENSB_17counting_iteratorIlNSB_11use_defaultES10_S10_EEEEEEEPS9_jSF_S9_S9_SW_EEvT0_T1_T2_T3_T4_T6_E12temp_storage+72];
	ld.shared.u64 	%rd281, [_ZZN3cub18CUB_300001_SM_10006detail6reduce28DeviceReduceSingleTileKernelINS2_10policy_hubIN4cuda3std3__45tupleIJblEEEjN6thrust24THRUST_300001_SM_1000_NS8cuda_cub9__find_if7functorIS9_EEE10Policy1000ENSB_12zip_iteratorINS8_IJNSD_26transform_input_iterator_tIbNSC_6detail35transform_pair_of_input_iterators_tIbNSB_6detail15normal_iteratorINSB_10device_ptrIKdEEEESR_NS7_8equal_toIdEEEENS7_10__not_fn_tINS7_10__identityEEEEENSB_17counting_iteratorIlNSB_11use_defaultES10_S10_EEEEEEEPS9_jSF_S9_S9_SW_EEvT0_T1_T2_T3_T4_T6_E12temp_storage+80];
	setp.eq.s16 	%p143, %rs215, 0;
	setp.eq.s16 	%p144, %rs216, 0;
	min.s64 	%rd282, %rd281, %rd280;
	selp.b16 	%rs217, %rs214, 1, %p144;
	selp.b16 	%rs218, %rs216, %rs217, %p143;
	and.b16  	%rs219, %rs218, 255;
	selp.b64 	%rd283, %rd280, %rd282, %p144;
	selp.b64 	%rd284, %rd281, %rd283, %p143;
	ld.shared.u8 	%rs220, [_ZZN3cub18CUB_300001_SM_10006detail6reduce28DeviceReduceSingleTileKernelINS2_10policy_hubIN4cuda3std3__45tupleIJblEEEjN6thrust24THRUST_300001_SM_1000_NS8cuda_cub9__find_if7functorIS9_EEE10Policy1000ENSB_12zip_iteratorINS8_IJNSD_26transform_input_iterator_tIbNSC_6detail35transform_pair_of_input_iterators_tIbNSB_6detail15normal_iteratorINSB_10device_ptrIKdEEEESR_NS7_8equal_toIdEEEENS7_10__not_fn_tINS7_10__identityEEEEENSB_17counting_iteratorIlNSB_11use_defaultES10_S10_EEEEEEEPS9_jSF_S9_S9_SW_EEvT0_T1_T2_T3_T4_T6_E12temp_storage+88];
	ld.shared.u64 	%rd285, [_ZZN3cub18CUB_300001_SM_10006detail6reduce28DeviceReduceSingleTileKernelINS2_10policy_hubIN4cuda3std3__45tupleIJblEEEjN6thrust24THRUST_300001_SM_1000_NS8cuda_cub9__find_if7functorIS9_EEE10Policy1000ENSB_12zip_iteratorINS8_IJNSD_26transform_input_iterator_tIbNSC_6detail35transform_pair_of_input_iterators_tIbNSB_6detail15normal_iteratorINSB_10device_ptrIKdEEEESR_NS7_8equal_toIdEEEENS7_10__not_fn_tINS7_10__identityEEEEENSB_17counting_iteratorIlNSB_11use_defaultES10_S10_EEEEEEEPS9_jSF_S9_S9_SW_EEvT0_T1_T2_T3_T4_T6_E12temp_storage+96];
	setp.eq.s16 	%p145, %rs219, 0;
	setp.eq.s16 	%p146, %rs220, 0;
	min.s64 	%rd286, %rd285, %rd284;
	selp.b16 	%rs221, %rs218, 1, %p146;
	selp.b16 	%rs222, %rs220, %rs221, %p145;
	and.b16  	%rs223, %rs222, 255;
	selp.b64 	%rd287, %rd284, %rd286, %p146;
	selp.b64 	%rd288, %rd285, %rd287, %p145;
	ld.shared.u8 	%rs224, [_ZZN3cub18CUB_300001_SM_10006detail6reduce28DeviceReduceSingleTileKernelINS2_10policy_hubIN4cuda3std3__45tupleIJblEEEjN6thrust24THRUST_300001_SM_1000_NS8cuda_cub9__find_if7functorIS9_EEE10Policy1000ENSB_12zip_iteratorINS8_IJNSD_26transform_input_iterator_tIbNSC_6detail35transform_pair_of_input_iterators_tIbNSB_6detail15normal_iteratorINSB_10device_ptrIKdEEEESR_NS7_8equal_toIdEEEENS7_10__not_fn_tINS7_10__identityEEEEENSB_17counting_iteratorIlNSB_11use_defaultES10_S10_EEEEEEEPS9_jSF_S9_S9_SW_EEvT0_T1_T2_T3_T4_T6_E12temp_storage+104];
	ld.shared.u64 	%rd289, [_ZZN3cub18CUB_300001_SM_10006detail6reduce28DeviceReduceSingleTileKernelINS2_10policy_hubIN4cuda3std3__45tupleIJblEEEjN6thrust24THRUST_300001_SM_1000_NS8cuda_cub9__find_if7functorIS9_EEE10Policy1000ENSB_12zip_iteratorINS8_IJNSD_26transform_input_iterator_tIbNSC_6detail35transform_pair_of_input_iterators_tIbNSB_6detail15normal_iteratorINSB_10device_ptrIKdEEEESR_NS7_8equal_toIdEEEENS7_10__not_fn_tINS7_10__identityEEEEENSB_17counting_iteratorIlNSB_11use_defaultES10_S10_EEEEEEEPS9_jSF_S9_S9_SW_EEvT0_T1_T2_T3_T4_T6_E12temp_storage+112];
	setp.eq.s16 	%p147, %rs223, 0;
	setp.eq.s16 	%p148, %rs224, 0;
	min.s64 	%rd290, %rd289, %rd288;
	selp.b16 	%rs225, %rs222, 1, %p148;
	selp.b16 	%rs226, %rs224, %rs225, %p147;
	and.b16  	%rs227, %rs226, 255;
	selp.b64 	%rd291, %rd288, %rd290, %p148;
	selp.b64 	%rd292, %rd289, %rd291, %p147;
	ld.shared.u8 	%rs228, [_ZZN3cub18CUB_300001_SM_10006detail6reduce28DeviceReduceSingleTileKernelINS2_10policy_hubIN4cuda3std3__45tupleIJblEEEjN6thrust24THRUST_300001_SM_1000_NS8cuda_cub9__find_if7functorIS9_EEE10Policy1000ENSB_12zip_iteratorINS8_IJNSD_26transform_input_iterator_tIbNSC_6detail35transform_pair_of_input_iterators_tIbNSB_6detail15normal_iteratorINSB_10device_ptrIKdEEEESR_NS7_8equal_toIdEEEENS7_10__not_fn_tINS7_10__identityEEEEENSB_17counting_iteratorIlNSB_11use_defaultES10_S10_EEEEEEEPS9_jSF_S9_S9_SW_EEvT0_T1_T2_T3_T4_T6_E12temp_storage+120];
	ld.shared.u64 	%rd293, [_ZZN3cub18CUB_300001_SM_10006detail6reduce28DeviceReduceSingleTileKernelINS2_10policy_hubIN4cuda3std3__45tupleIJblEEEjN6thrust24THRUST_300001_SM_1000_NS8cuda_cub9__find_if7functorIS9_EEE10Policy1000ENSB_12zip_iteratorINS8_IJNSD_26transform_input_iterator_tIbNSC_6detail35transform_pair_of_input_iterators_tIbNSB_6detail15normal_iteratorINSB_10device_ptrIKdEEEESR_NS7_8equal_toIdEEEENS7_10__not_fn_tINS7_10__identityEEEEENSB_17counting_iteratorIlNSB_11use_defaultES10_S10_EEEEEEEPS9_jSF_S9_S9_SW_EEvT0_T1_T2_T3_T4_T6_E12temp_storage+128];
	setp.eq.s16 	%p149, %rs227, 0;
	setp.eq.s16 	%p150, %rs228, 0;
	min.s64 	%rd294, %rd293, %rd292;
	selp.b16 	%rs229, %rs226, 1, %p150;
	selp.b16 	%rs391, %rs228, %rs229, %p149;
	selp.b64 	%rd295, %rd292, %rd294, %p150;
	selp.b64 	%rd440, %rd293, %rd295, %p149;
$L__BB3_125:
	mov.u32 	%r439, %tid.x;
	setp.ne.s32 	%p327, %r439, 0;
	@%p327 bra 	$L__BB3_127;
	setp.eq.s16 	%p328, %rs110, 0;
	and.b16  	%rs379, %rs391, 255;
	setp.eq.s16 	%p329, %rs379, 0;
	min.s64 	%rd428, %rd440, %rd120;
	selp.b16 	%rs380, %rs110, 1, %p329;
	selp.b16 	%rs381, %rs391, %rs380, %p328;
	selp.b64 	%rd429, %rd120, %rd428, %p329;
	selp.b64 	%rd430, %rd440, %rd429, %p328;
	st.global.u8 	[%rd1], %rs381;
	st.global.u64 	[%rd1+8], %rd430;
$L__BB3_127:
	ret;

}
	// .globl	_ZN3cub18CUB_300001_SM_10006detail6reduce18DeviceReduceKernelINS2_10policy_hubIN4cuda3std3__45tupleIJblEEEjN6thrust24THRUST_300001_SM_1000_NS8cuda_cub9__find_if7functorIS9_EEE10Policy1000ENSB_12zip_iteratorINS8_IJNSD_26transform_input_iterator_tIbNSC_6detail35transform_pair_of_input_iterators_tIbNSB_6detail15normal_iteratorINSB_10device_ptrIKdEEEESR_NS7_8equal_toIdEEEENS7_10__not_fn_tINS7_10__identityEEEEENSB_17counting_iteratorIlNSB_11use_defaultES10_S10_EEEEEEEjSF_S9_SW_EEvT0_PT3_T1_NS0_13GridEvenShareIS17_EET2_T4_
.visible .entry _ZN3cub18CUB_300001_SM_10006detail6reduce18DeviceReduceKernelINS2_10policy_hubIN4cuda3std3__45tupleIJblEEEjN6thrust24THRUST_300001_SM_1000_NS8cuda_cub9__find_if7functorIS9_EEE10Policy1000ENSB_12zip_iteratorINS8_IJNSD_26transform_input_iterator_tIbNSC_6detail35transform_pair_of_input_iterators_tIbNSB_6detail15normal_iteratorINSB_10device_ptrIKdEEEESR_NS7_8equal_toIdEEEENS7_10__not_fn_tINS7_10__identityEEEEENSB_17counting_iteratorIlNSB_11use_defaultES10_S10_EEEEEEEjSF_S9_SW_EEvT0_PT3_T1_NS0_13GridEvenShareIS17_EET2_T4_(
	.param .align 8 .b8 _ZN3cub18CUB_300001_SM_10006detail6reduce18DeviceReduceKernelINS2_10policy_hubIN4cuda3std3__45tupleIJblEEEjN6thrust24THRUST_300001_SM_1000_NS8cuda_cub9__find_if7functorIS9_EEE10Policy1000ENSB_12zip_iteratorINS8_IJNSD_26transform_input_iterator_tIbNSC_6detail35transform_pair_of_input_iterators_tIbNSB_6detail15normal_iteratorINSB_10device_ptrIKdEEEESR_NS7_8equal_toIdEEEENS7_10__not_fn_tINS7_10__identityEEEEENSB_17counting_iteratorIlNSB_11use_defaultES10_S10_EEEEEEEjSF_S9_SW_EEvT0_PT3_T1_NS0_13GridEvenShareIS17_EET2_T4__param_0[40],
	.param .u64 .ptr .align 1 _ZN3cub18CUB_300001_SM_10006detail6reduce18DeviceReduceKernelINS2_10policy_hubIN4cuda3std3__45tupleIJblEEEjN6thrust24THRUST_300001_SM_1000_NS8cuda_cub9__find_if7functorIS9_EEE10Policy1000ENSB_12zip_iteratorINS8_IJNSD_26transform_input_iterator_tIbNSC_6detail35transform_pair_of_input_iterators_tIbNSB_6detail15normal_iteratorINSB_10device_ptrIKdEEEESR_NS7_8equal_toIdEEEENS7_10__not_fn_tINS7_10__identityEEEEENSB_17counting_iteratorIlNSB_11use_defaultES10_S10_EEEEEEEjSF_S9_SW_EEvT0_PT3_T1_NS0_13GridEvenShareIS17_EET2_T4__param_1,
	.param .u32 _ZN3cub18CUB_300001_SM_10006detail6reduce18DeviceReduceKernelINS2_10policy_hubIN4cuda3std3__45tupleIJblEEEjN6thrust24THRUST_300001_SM_1000_NS8cuda_cub9__find_if7functorIS9_EEE10Policy1000ENSB_12zip_iteratorINS8_IJNSD_26transform_input_iterator_tIbNSC_6detail35transform_pair_of_input_iterators_tIbNSB_6detail15normal_iteratorINSB_10device_ptrIKdEEEESR_NS7_8equal_toIdEEEENS7_10__not_fn_tINS7_10__identityEEEEENSB_17counting_iteratorIlNSB_11use_defaultES10_S10_EEEEEEEjSF_S9_SW_EEvT0_PT3_T1_NS0_13GridEvenShareIS17_EET2_T4__param_2,
	.param .align 4 .b8 _ZN3cub18CUB_300001_SM_10006detail6reduce18DeviceReduceKernelINS2_10policy_hubIN4cuda3std3__45tupleIJblEEEjN6thrust24THRUST_300001_SM_1000_NS8cuda_cub9__find_if7functorIS9_EEE10Policy1000ENSB_12zip_iteratorINS8_IJNSD_26transform_input_iterator_tIbNSC_6detail35transform_pair_of_input_iterators_tIbNSB_6detail15normal_iteratorINSB_10device_ptrIKdEEEESR_NS7_8equal_toIdEEEENS7_10__not_fn_tINS7_10__identityEEEEENSB_17counting_iteratorIlNSB_11use_defaultES10_S10_EEEEEEEjSF_S9_SW_EEvT0_PT3_T1_NS0_13GridEvenShareIS17_EET2_T4__param_3[40],
	.param .align 1 .b8 _ZN3cub18CUB_300001_SM_10006detail6reduce18DeviceReduceKernelINS2_10policy_hubIN4cuda3std3__45tupleIJblEEEjN6thrust24THRUST_300001_SM_1000_NS8cuda_cub9__find_if7functorIS9_EEE10Policy1000ENSB_12zip_iteratorINS8_IJNSD_26transform_input_iterator_tIbNSC_6detail35transform_pair_of_input_iterators_tIbNSB_6detail15normal_iteratorINSB_10device_ptrIKdEEEESR_NS7_8equal_toIdEEEENS7_10__not_fn_tINS7_10__identityEEEEENSB_17counting_iteratorIlNSB_11use_defaultES10_S10_EEEEEEEjSF_S9_SW_EEvT0_PT3_T1_NS0_13GridEvenShareIS17_EET2_T4__param_4[1],
	.param .align 1 .b8 _ZN3cub18CUB_300001_SM_10006detail6reduce18DeviceReduceKernelINS2_10policy_hubIN4cuda3std3__45tupleIJblEEEjN6thrust24THRUST_300001_SM_1000_NS8cuda_cub9__find_if7functorIS9_EEE10Policy1000ENSB_12zip_iteratorINS8_IJNSD_26transform_input_iterator_tIbNSC_6detail35transform_pair_of_input_iterators_tIbNSB_6detail15normal_iteratorINSB_10device_ptrIKdEEEESR_NS7_8equal_toIdEEEENS7_10__not_fn_tINS7_10__identityEEEEENSB_17counting_iteratorIlNSB_11use_defaultES10_S10_EEEEEEEjSF_S9_SW_EEvT0_PT3_T1_NS0_13GridEvenShareIS17_EET2_T4__param_5[1]
)
.maxntid 256
{
	.reg .pred 	%p<327>;
	.reg .b16 	%rs<401>;
	.reg .b32 	%r<476>;
	.reg .b64 	%rd<511>;
	.reg .b64 	%fd<81>;
	// demoted variable
	.shared .align 8 .b8 _ZZN3cub18CUB_300001_SM_10006detail6reduce18DeviceReduceKernelINS2_10policy_hubIN4cuda3std3__45tupleIJblEEEjN6thrust24THRUST_300001_SM_1000_NS8cuda_cub9__find_if7functorIS9_EEE10Policy1000ENSB_12zip_iteratorINS8_IJNSD_26transform_input_iterator_tIbNSC_6detail35transform_pair_of_input_iterators_tIbNSB_6detail15normal_iteratorINSB_10device_ptrIKdEEEESR_NS7_8equal_toIdEEEENS7_10__not_fn_tINS7_10__identityEEEEENSB_17counting_iteratorIlNSB_11use_defaultES10_S10_EEEEEEEjSF_S9_SW_EEvT0_PT3_T1_NS0_13GridEvenShareIS17_EET2_T4_E12temp_storage[152];
	ld.param.u64 	%rd3, [_ZN3cub18CUB_300001_SM_10006detail6reduce18DeviceReduceKernelINS2_10policy_hubIN4cuda3std3__45tupleIJblEEEjN6thrust24THRUST_300001_SM_1000_NS8cuda_cub9__find_if7functorIS9_EEE10Policy1000ENSB_12zip_iteratorINS8_IJNSD_26transform_input_iterator_tIbNSC_6detail35transform_pair_of_input_iterators_tIbNSB_6detail15normal_iteratorINSB_10device_ptrIKdEEEESR_NS7_8equal_toIdEEEENS7_10__not_fn_tINS7_10__identityEEEEENSB_17counting_iteratorIlNSB_11use_defaultES10_S10_EEEEEEEjSF_S9_SW_EEvT0_PT3_T1_NS0_13GridEvenShareIS17_EET2_T4__param_0+32];
	ld.param.u32 	%r1, [_ZN3cub18CUB_300001_SM_10006detail6reduce18DeviceReduceKernelINS2_10policy_hubIN4cuda3std3__45tupleIJblEEEjN6thrust24THRUST_300001_SM_1000_NS8cuda_cub9__find_if7functorIS9_EEE10Policy1000ENSB_12zip_iteratorINS8_IJNSD_26transform_input_iterator_tIbNSC_6detail35transform_pair_of_input_iterators_tIbNSB_6detail15normal_iteratorINSB_10device_ptrIKdEEEESR_NS7_8equal_toIdEEEENS7_10__not_fn_tINS7_10__identityEEEEENSB_17counting_iteratorIlNSB_11use_defaultES10_S10_EEEEEEEjSF_S9_SW_EEvT0_PT3_T1_NS0_13GridEvenShareIS17_EET2_T4__param_3+20];
	ld.param.u32 	%r2, [_ZN3cub18CUB_300001_SM_10006detail6reduce18DeviceReduceKernelINS2_10policy_hubIN4cuda3std3__45tupleIJblEEEjN6thrust24THRUST_300001_SM_1000_NS8cuda_cub9__find_if7functorIS9_EEE10Policy1000ENSB_12zip_iteratorINS8_IJNSD_26transform_input_iterator_tIbNSC_6detail35transform_pair_of_input_iterators_tIbNSB_6detail15normal_iteratorINSB_10device_ptrIKdEEEESR_NS7_8equal_toIdEEEENS7_10__not_fn_tINS7_10__identityEEEEENSB_17counting_iteratorIlNSB_11use_defaultES10_S10_EEEEEEEjSF_S9_SW_EEvT0_PT3_T1_NS0_13GridEvenShareIS17_EET2_T4__param_3+24];
	ld.param.u64 	%rd113, [_ZN3cub18CUB_300001_SM_10006detail6reduce18DeviceReduceKernelINS2_10policy_hubIN4cuda3std3__45tupleIJblEEEjN6thrust24THRUST_300001_SM_1000_NS8cuda_cub9__find_if7functorIS9_EEE10Policy1000ENSB_12zip_iteratorINS8_IJNSD_26transform_input_iterator_tIbNSC_6detail35transform_pair_of_input_iterators_tIbNSB_6detail15normal_iteratorINSB_10device_ptrIKdEEEESR_NS7_8equal_toIdEEEENS7_10__not_fn_tINS7_10__identityEEEEENSB_17counting_iteratorIlNSB_11use_defaultES10_S10_EEEEEEEjSF_S9_SW_EEvT0_PT3_T1_NS0_13GridEvenShareIS17_EET2_T4__param_0+8];
	ld.param.u64 	%rd114, [_ZN3cub18CUB_300001_SM_10006detail6reduce18DeviceReduceKernelINS2_10policy_hubIN4cuda3std3__45tupleIJblEEEjN6thrust24THRUST_300001_SM_1000_NS8cuda_cub9__find_if7functorIS9_EEE10Policy1000ENSB_12zip_iteratorINS8_IJNSD_26transform_input_iterator_tIbNSC_6detail35transform_pair_of_input_iterators_tIbNSB_6detail15normal_iteratorINSB_10device_ptrIKdEEEESR_NS7_8equal_toIdEEEENS7_10__not_fn_tINS7_10__identityEEEEENSB_17counting_iteratorIlNSB_11use_defaultES10_S10_EEEEEEEjSF_S9_SW_EEvT0_PT3_T1_NS0_13GridEvenShareIS17_EET2_T4__param_0];
	cvta.to.global.u64 	%rd1, %rd114;
	cvta.to.global.u64 	%rd2, %rd113;
	mov.u32 	%r3, %ctaid.x;
	shl.b32 	%r4, %r2, 10;
	shl.b32 	%r5, %r3, 10;
	sub.s32 	%r6, %r1, %r5;
	setp.gt.u32 	%p1, %r6, 1023;
	@%p1 bra 	$L__BB4_78;
	mov.u32 	%r7, %tid.x;
	setp.ge.u32 	%p150, %r7, %r6;
	mov.b16 	%rs369, 0;
	mov.b64 	%rd479, 0;
	mov.u32 	%r463, %r7;
	@%p150 bra 	$L__BB4_3;
	add.s32 	%r209, %r5, %r7;
	cvt.u64.u32 	%rd295, %r209;
	mul.wide.u32 	%rd296, %r209, 8;
	add.s64 	%rd297, %rd1, %rd296;
	add.s64 	%rd298, %rd2, %rd296;
	add.s64 	%rd479, %rd3, %rd295;
	ld.global.f64 	%fd49, [%rd297];
	ld.global.f64 	%fd50, [%rd298];
	setp.neu.f64 	%p151, %fd49, %fd50;
	selp.u16 	%rs369, 1, 0, %p151;
	add.s32 	%r463, %r7, 256;
$L__BB4_3:
	setp.ge.u32 	%p152, %r463, %r6;
	@%p152 bra 	$L__BB4_16;
	not.b32 	%r210, %r463;
	add.s32 	%r10, %r1, %r210;
	sub.s32 	%r211, %r10, %r5;
	shr.u32 	%r212, %r211, 8;
	add.s32 	%r11, %r212, 1;
	and.b32  	%r12, %r11, 7;
	setp.lt.u32 	%p153, %r211, 1792;
	@%p153 bra 	$L__BB4_8;
	add.s32 	%r462, %r463, 1024;
	add.s32 	%r461, %r463, %r5;
	and.b32  	%r213, %r11, 33554424;
	neg.s32 	%r460, %r213;
$L__BB4_6:
	.pragma "nounroll";
	cvt.u64.u32 	%rd300, %r461;
	mul.wide.u32 	%rd301, %r461, 8;
	add.s64 	%rd302, %rd1, %rd301;
	add.s64 	%rd303, %rd2, %rd301;
	add.s64 	%rd304, %rd3, %rd300;
	ld.global.f64 	%fd51, [%rd302];
	ld.global.f64 	%fd52, [%rd303];
	setp.neu.f64 	%p154, %fd51, %fd52;
	selp.u16 	%rs214, 1, 0, %p154;
	and.b16  	%rs215, %rs369, 255;
	setp.ne.s16 	%p156, %rs215, 0;
	and.pred  	%p157, %p156, %p154;
	min.s64 	%rd305, %rd304, %rd479;
	setp.eq.s16 	%p158, %rs215, 0;
	selp.b64 	%rd306, %rd304, %rd479, %p158;
	selp.b16 	%rs216, %rs214, %rs369, %p158;
	selp.b64 	%rd307, %rd305, %rd306, %p157;
	selp.b16 	%rs217, 1, %rs216, %p157;
	and.b16  	%rs218, %rs217, 255;
	add.s32 	%r214, %r461, 256;
	cvt.u64.u32 	%rd308, %r214;
	mul.wide.u32 	%rd309, %r214, 8;
	add.s64 	%rd310, %rd1, %rd309;
	add.s64 	%rd311, %rd2, %rd309;
	add.s64 	%rd312, %rd3, %rd308;
	ld.global.f64 	%fd53, [%rd310];
	ld.global.f64 	%fd54, [%rd311];
	setp.neu.f64 	%p159, %fd53, %fd54;
	selp.u16 	%rs219, 1, 0, %p159;
	setp.ne.s16 	%p161, %rs218, 0;
	and.pred  	%p162, %p161, %p159;
	min.s64 	%rd313, %rd312, %rd307;
	setp.eq.s16 	%p163, %rs218, 0;
	selp.b64 	%rd314, %rd312, %rd307, %p163;
	selp.b16 	%rs220, %rs219, %rs217, %p163;
	selp.b64 	%rd315, %rd313, %rd314, %p162;
	selp.b16 	%rs221, 1, %rs220, %p162;
	and.b16  	%rs222, %rs221, 255;
	add.s32 	%r215, %r461, 512;
	cvt.u64.u32 	%rd316, %r215;
	mul.wide.u32 	%rd317, %r215, 8;
	add.s64 	%rd318, %rd1, %rd317;
	add.s64 	%rd319, %rd2, %rd317;
	add.s64 	%rd320, %rd3, %rd316;
	ld.global.f64 	%fd55, [%rd318];
	ld.global.f64 	%fd56, [%rd319];
	setp.neu.f64 	%p164, %fd55, %fd56;
	selp.u16 	%rs223, 1, 0, %p164;
	setp.ne.s16 	%p166, %rs222, 0;
	and.pred  	%p167, %p166, %p164;
	min.s64 	%rd321, %rd320, %rd315;
	setp.eq.s16 	%p168, %rs222, 0;
	selp.b64 	%rd322, %rd320, %rd315, %p168;
	selp.b16 	%rs224, %rs223, %rs221, %p168;
	selp.b64 	%rd323, %rd321, %rd322, %p167;
	selp.b16 	%rs225, 1, %rs224, %p167;
	and.b16  	%rs226, %rs225, 255;
	add.s32 	%r216, %r461, 768;
	cvt.u64.u32 	%rd324, %r216;
	mul.wide.u32 	%rd325, %r216, 8;
	add.s64 	%rd326, %rd1, %rd325;
	add.s64 	%rd327, %rd2, %rd325;
	add.s64 	%rd328, %rd3, %rd324;
	ld.global.f64 	%fd57, [%rd326];
	ld.global.f64 	%fd58, [%rd327];
	setp.neu.f64 	%p169, %fd57, %fd58;
	selp.u16 	%rs227, 1, 0, %p169;
	setp.ne.s16 	%p171, %rs226, 0;
	and.pred  	%p172, %p171, %p169;
	min.s64 	%rd329, %rd328, %rd323;
	setp.eq.s16 	%p173, %rs226, 0;
	selp.b64 	%rd330, %rd328, %rd323, %p173;
	selp.b16 	%rs228, %rs227, %rs225, %p173;
	selp.b64 	%rd331, %rd329, %rd330, %p172;
	selp.b16 	%rs229, 1, %rs228, %p172;
	and.b16  	%rs230, %rs229, 255;
	add.s32 	%r217, %r461, 1024;
	cvt.u64.u32 	%rd332, %r217;
	mul.wide.u32 	%rd333, %r217, 8;
	add.s64 	%rd334, %rd1, %rd333;
	add.s64 	%rd335, %rd2, %rd333;
	add.s64 	%rd336, %rd3, %rd332;
	ld.global.f64 	%fd59, [%rd334];
	ld.global.f64 	%fd60, [%rd335];
	setp.neu.f64 	%p174, %fd59, %fd60;
	selp.u16 	%rs231, 1, 0, %p174;
	setp.ne.s16 	%p176, %rs230, 0;
	and.pred  	%p177, %p176, %p174;
	min.s64 	%rd337, %rd336, %rd331;
	setp.eq.s16 	%p178, %rs230, 0;
	selp.b64 	%rd338, %rd336, %rd331, %p178;
	selp.b16 	%rs232, %rs231, %rs229, %p178;
	selp.b64 	%rd339, %rd337, %rd338, %p177;
	selp.b16 	%rs233, 1, %rs232, %p177;
	and.b16  	%rs234, %rs233, 255;
	add.s32 	%r218, %r461, 1280;
	cvt.u64.u32 	%rd340, %r218;
	mul.wide.u32 	%rd341, %r218, 8;
	add.s64 	%rd342, %rd1, %rd341;
	add.s64 	%rd343, %rd2, %rd341;
	add.s64 	%rd344, %rd3, %rd340;
	ld.global.f64 	%fd61, [%rd342];
	ld.global.f64 	%fd62, [%rd343];
	setp.neu.f64 	%p179, %fd61, %fd62;
	selp.u16 	%rs235, 1, 0, %p179;
	setp.ne.s16 	%p181, %rs234, 0;
	and.pred  	%p182, %p181, %p179;
	min.s64 	%rd345, %rd344, %rd339;
	setp.eq.s16 	%p183, %rs234, 0;
	selp.b64 	%rd346, %rd344, %rd339, %p183;
	selp.b16 	%rs236, %rs235, %rs233, %p183;
	selp.b64 	%rd347, %rd345, %rd346, %p182;
	selp.b16 	%rs237, 1, %rs236, %p182;
	and.b16  	%rs238, %rs237, 255;
	add.s32 	%r219, %r461, 1536;
	cvt.u64.u32 	%rd348, %r219;
	mul.wide.u32 	%rd349, %r219, 8;
	add.s64 	%rd350, %rd1, %rd349;
	add.s64 	%rd351, %rd2, %rd349;
	add.s64 	%rd352, %rd3, %rd348;
	ld.global.f64 	%fd63, [%rd350];
	ld.global.f64 	%fd64, [%rd351];
	setp.neu.f64 	%p184, %fd63, %fd64;
	selp.u16 	%rs239, 1, 0, %p184;
	setp.ne.s16 	%p186, %rs238, 0;
	and.pred  	%p187, %p186, %p184;
	min.s64 	%rd353, %rd352, %rd347;
	setp.eq.s16 	%p188, %rs238, 0;
	selp.b64 	%rd354, %rd352, %rd347, %p188;
	selp.b16 	%rs240, %rs239, %rs237, %p188;
	selp.b64 	%rd355, %rd353, %rd354, %p187;
	selp.b16 	%rs241, 1, %rs240, %p187;
	and.b16  	%rs242, %rs241, 255;
	add.s32 	%r220, %r461, 1792;
	cvt.u64.u32 	%rd356, %r220;
	mul.wide.u32 	%rd357, %r220, 8;
	add.s64 	%rd358, %rd1, %rd357;
	add.s64 	%rd359, %rd2, %rd357;
	add.s64 	%rd360, %rd3, %rd356;
	ld.global.f64 	%fd65, [%rd358];
	ld.global.f64 	%fd66, [%rd359];
	setp.neu.f64 	%p189, %fd65, %fd66;
	selp.u16 	%rs243, 1, 0, %p189;
	setp.ne.s16 	%p191, %rs242, 0;
	and.pred  	%p192, %p191, %p189;
	min.s64 	%rd361, %rd360, %rd355;
	setp.eq.s16 	%p193, %rs242, 0;
	selp.b64 	%rd362, %rd360, %rd355, %p193;
	selp.b16 	%rs244, %rs243, %rs241, %p193;
	selp.b64 	%rd479, %rd361, %rd362, %p192;
	selp.b16 	%rs369, 1, %rs244, %p192;
	add.s32 	%r462, %r462, 2048;
	add.s32 	%r461, %r461, 2048;
	add.s32 	%r460, %r460, 8;
	setp.ne.s32 	%p194, %r460, 0;
	@%p194 bra 	$L__BB4_6;
	add.s32 	%r463, %r462, -1024;
$L__BB4_8:
	setp.eq.s32 	%p195, %r12, 0;
	@%p195 bra 	$L__BB4_16;
	setp.lt.u32 	%p196, %r12, 4;
	@%p196 bra 	$L__BB4_11;
	add.s32 	%r221, %r5, %r463;
	cvt.u64.u32 	%rd364, %r221;
	mul.wide.u32 	%rd365, %r221, 8;
	add.s64 	%rd366, %rd1, %rd365;
	add.s64 	%rd367, %rd2, %rd365;
	add.s64 	%rd368, %rd3, %rd364;
	ld.global.f64 	%fd67, [%rd366];
	ld.global.f64 	%fd68, [%rd367];
	setp.neu.f64 	%p197, %fd67, %fd68;
	selp.u16 	%rs246, 1, 0, %p197;
	and.b16  	%rs247, %rs369, 255;
	setp.ne.s16 	%p199, %rs247, 0;
	and.pred  	%p200, %p199, %p197;
	min.s64 	%rd369, %rd368, %rd479;
	setp.eq.s16 	%p201, %rs247, 0;
	selp.b64 	%rd370, %rd368, %rd479, %p201;
	selp.b16 	%rs248, %rs246, %rs369, %p201;
	selp.b64 	%rd371, %rd369, %rd370, %p200;
	selp.b16 	%rs249, 1, %rs248, %p200;
	and.b16  	%rs250, %rs249, 255;
	add.s32 	%r222, %r221, 256;
	cvt.u64.u32 	%rd372, %r222;
	mul.wide.u32 	%rd373, %r222, 8;
	add.s64 	%rd374, %rd1, %rd373;
	add.s64 	%rd375, %rd2, %rd373;
	add.s64 	%rd376, %rd3, %rd372;
	ld.global.f64 	%fd69, [%rd374];
	ld.global.f64 	%fd70, [%rd375];
	setp.neu.f64 	%p202, %fd69, %fd70;
	selp.u16 	%rs251, 1, 0, %p202;
	setp.ne.s16 	%p204, %rs250, 0;
	and.pred  	%p205, %p204, %p202;
	min.s64 	%rd377, %rd376, %rd371;
	setp.eq.s16 	%p206, %rs250, 0;
	selp.b64 	%rd378, %rd376, %rd371, %p206;
	selp.b16 	%rs252, %rs251, %rs249, %p206;
	selp.b64 	%rd379, %rd377, %rd378, %p205;
	selp.b16 	%rs253, 1, %rs252, %p205;
	and.b16  	%rs254, %rs253, 255;
	add.s32 	%r223, %r221, 512;
	cvt.u64.u32 	%rd380, %r223;
	mul.wide.u32 	%rd381, %r223, 8;
	add.s64 	%rd382, %rd1, %rd381;
	add.s64 	%rd383, %rd2, %rd381;
	add.s64 	%rd384, %rd3, %rd380;
	ld.global.f64 	%fd71, [%rd382];
	ld.global.f64 	%fd72, [%rd383];
	setp.neu.f64 	%p207, %fd71, %fd72;
	selp.u16 	%rs255, 1, 0, %p207;
	setp.ne.s16 	%p209, %rs254, 0;
	and.pred  	%p210, %p209, %p207;
	min.s64 	%rd385, %rd384, %rd379;
	setp.eq.s16 	%p211, %rs254, 0;
	selp.b64 	%rd386, %rd384, %rd379, %p211;
	selp.b16 	%rs256, %rs255, %rs253, %p211;
	selp.b64 	%rd387, %rd385, %rd386, %p210;
	selp.b16 	%rs257, 1, %rs256, %p210;
	and.b16  	%rs258, %rs257, 255;
	add.s32 	%r224, %r221, 768;
	cvt.u64.u32 	%rd388, %r224;
	mul.wide.u32 	%rd389, %r224, 8;
	add.s64 	%rd390, %rd1, %rd389;
	add.s64 	%rd391, %rd2, %rd389;
	add.s64 	%rd392, %rd3, %rd388;
	ld.global.f64 	%fd73, [%rd390];
	ld.global.f64 	%fd74, [%rd391];
	setp.neu.f64 	%p212, %fd73, %fd74;
	selp.u16 	%rs259, 1, 0, %p212;
	setp.ne.s16 	%p214, %rs258, 0;
	and.pred  	%p215, %p214, %p212;
	min.s64 	%rd393, %rd392, %rd387;
	setp.eq.s16 	%p216, %rs258, 0;
	selp.b64 	%rd394, %rd392, %rd387, %p216;
	selp.b16 	%rs260, %rs259, %rs257, %p216;
	selp.b64 	%rd479, %rd393, %rd394, %p215;
	selp.b16 	%rs369, 1, %rs260, %p215;
	add.s32 	%r463, %r463, 1024;
$L__BB4_11:
	and.b32  	%r225, %r11, 3;
	setp.eq.s32 	%p217, %r225, 0;
	@%p217 bra 	$L__BB4_16;
	setp.eq.s32 	%p218, %r225, 1;
	@%p218 bra 	$L__BB4_14;
	add.s32 	%r226, %r5, %r463;
	cvt.u64.u32 	%rd396, %r226;
	mul.wide.u32 	%rd397, %r226, 8;
	add.s64 	%rd398, %rd1, %rd397;
	add.s64 	%rd399, %rd2, %rd397;
	add.s64 	%rd400, %rd3, %rd396;
	ld.global.f64 	%fd75, [%rd398];
	ld.global.f64 	%fd76, [%rd399];
	setp.neu.f64 	%p219, %fd75, %fd76;
	selp.u16 	%rs262, 1, 0, %p219;
	and.b16  	%rs263, %rs369, 255;
	setp.ne.s16 	%p221, %rs263, 0;
	and.pred  	%p222, %p221, %p219;
	min.s64 	%rd401, %rd400, %rd479;
	setp.eq.s16 	%p223, %rs263, 0;
	selp.b64 	%rd402, %rd400, %rd479, %p223;
	selp.b16 	%rs264, %rs262, %rs369, %p223;
	selp.b64 	%rd403, %rd401, %rd402, %p222;
	selp.b16 	%rs265, 1, %rs264, %p222;
	and.b16  	%rs266, %rs265, 255;
	add.s32 	%r227, %r226, 256;
	cvt.u64.u32 	%rd404, %r227;
	mul.wide.u32 	%rd405, %r227, 8;
	add.s64 	%rd406, %rd1, %rd405;
	add.s64 	%rd407, %rd2, %rd405;
	add.s64 	%rd408, %rd3, %rd404;
	ld.global.f64 	%fd77, [%rd406];
	ld.global.f64 	%fd78, [%rd407];
	setp.neu.f64 	%p224, %fd77, %fd78;
	selp.u16 	%rs267, 1, 0, %p224;
	setp.ne.s16 	%p226, %rs266, 0;
	and.pred  	%p227, %p226, %p224;
	min.s64 	%rd409, %rd408, %rd403;
	setp.eq.s16 	%p228, %rs266, 0;
	selp.b64 	%rd410, %rd408, %rd403, %p228;
	selp.b16 	%rs268, %rs267, %rs265, %p228;
	selp.b64 	%rd479, %rd409, %rd410, %p227;
	selp.b16 	%rs369, 1, %rs268, %p227;
	add.s32 	%r463, %r463, 512;
$L__BB4_14:
	and.b32  	%r228, %r10, 256;
	setp.ne.s32 	%p229, %r228, 0;
	@%p229 bra 	$L__BB4_16;
	add.s32 	%r229, %r5, %r463;
	cvt.u64.u32 	%rd411, %r229;
	mul.wide.u32 	%rd412, %r229, 8;
	add.s64 	%rd413, %rd1, %rd412;
	add.s64 	%rd414, %rd2, %rd412;
	add.s64 	%rd415, %rd3, %rd411;
	ld.global.f64 	%fd79, [%rd413];
	ld.global.f64 	%fd80, [%rd414];
	setp.neu.f64 	%p230, %fd79, %fd80;
	selp.u16 	%rs269, 1, 0, %p230;
	and.b16  	%rs270, %rs369, 255;
	setp.ne.s16 	%p232, %rs270, 0;
	and.pred  	%p233, %p232, %p230;
	min.s64 	%rd416, %rd415, %rd479;
	setp.eq.s16 	%p234, %rs270, 0;
	selp.b64 	%rd417, %rd415, %rd479, %p234;
	selp.b16 	%rs271, %rs269, %rs369, %p234;
	selp.b64 	%rd479, %rd416, %rd417, %p233;
	selp.b16 	%rs369, 1, %rs271, %p233;
$L__BB4_16:
	setp.lt.u32 	%p235, %r6, 256;
	@%p235 bra 	$L__BB4_41;
	// begin inline asm
	mov.u32 %r348, %laneid;
	// end inline asm
	cvt.u32.u16 	%r369, %rs369;
	and.b32  	%r350, %r369, 255;
	mov.b32 	%r366, 1;
	mov.b32 	%r367, 31;
	mov.b32 	%r368, -1;
	// begin inline asm
	shfl.sync.down.b32 %r349, %r350, %r366, %r367, %r368;
	// end inline asm
	// begin inline asm
	shfl.sync.down.b32 %r354, %r355, %r366, %r367, %r368;
	// end inline asm
	mov.b64 	{%r360, %r365}, %rd479;
	// begin inline asm
	shfl.sync.down.b32 %r359, %r360, %r366, %r367, %r368;
	// end inline asm
	// begin inline asm
	shfl.sync.down.b32 %r364, %r365, %r366, %r367, %r368;
	// end inline asm
	mov.b64 	%rd18, {%r359, %r364};
	cvt.u16.u32 	%rs15, %r349;
	setp.gt.s32 	%p285, %r348, 30;
	@%p285 bra 	$L__BB4_21;
	and.b16  	%rs313, %rs369, 255;
	setp.eq.s16 	%p286, %rs313, 0;
	and.b16  	%rs314, %rs15, 255;
	setp.eq.s16 	%p287, %rs314, 0;
	or.pred  	%p288, %p286, %p287;
	@%p288 bra 	$L__BB4_20;
	min.s64 	%rd479, %rd18, %rd479;
	mov.b16 	%rs369, 1;
	bra.uni 	$L__BB4_21;
$L__BB4_20:
	setp.eq.s16 	%p289, %rs313, 0;
	selp.b64 	%rd479, %rd18, %rd479, %p289;
	selp.b16 	%rs369, %rs15, %rs369, %p289;
$L__BB4_21:
	cvt.u32.u16 	%r390, %rs369;
	and.b32  	%r371, %r390, 255;
	mov.b32 	%r387, 2;
	mov.b32 	%r388, 31;
	mov.b32 	%r389, -1;
	// begin inline asm
	shfl.sync.down.b32 %r370, %r371, %r387, %r388, %r389;
	// end inline asm
	// begin inline asm
	shfl.sync.down.b32 %r375, %r376, %r387, %r388, %r389;
	// end inline asm
	mov.b64 	{%r381, %r386}, %rd479;
	// begin inline asm
	shfl.sync.down.b32 %r380, %r381, %r387, %r388, %r389;
	// end inline asm
	// begin inline asm
	shfl.sync.down.b32 %r385, %r386, %r387, %r388, %r389;
	// end inline asm
	mov.b64 	%rd22, {%r380, %r385};
	cvt.u16.u32 	%rs18, %r370;
	setp.gt.s32 	%p290, %r348, 29;
	@%p290 bra 	$L__BB4_25;
	and.b16  	%rs317, %rs369, 255;
	setp.eq.s16 	%p291, %rs317, 0;
	and.b16  	%rs318, %rs18, 255;
	setp.eq.s16 	%p292, %rs318, 0;
	or.pred  	%p293, %p291, %p292;
	@%p293 bra 	$L__BB4_24;
	min.s64 	%rd479, %rd22, %rd479;
	mov.b16 	%rs369, 1;
	bra.uni 	$L__BB4_25;
$L__BB4_24:
	setp.eq.s16 	%p294, %rs317, 0;
	selp.b64 	%rd479, %rd22, %rd479, %p294;
	selp.b16 	%rs369, %rs18, %rs369, %p294;
$L__BB4_25:
	cvt.u32.u16 	%r411, %rs369;
	and.b32  	%r392, %r411, 255;
	mov.b32 	%r408, 4;
	mov.b32 	%r409, 31;
	mov.b32 	%r410, -1;
	// begin inline asm
	shfl.sync.down.b32 %r391, %r392, %r408, %r409, %r410;
	// end inline asm
	// begin inline asm
	shfl.sync.down.b32 %r396, %r397, %r408, %r409, %r410;
	// end inline asm
	mov.b64 	{%r402, %r407}, %rd479;
	// begin inline asm
	shfl.sync.down.b32 %r401, %r402, %r408, %r409, %r410;
	// end inline asm
	// begin inline asm
	shfl.sync.down.b32 %r406, %r407, %r408, %r409, %r410;
	// end inline asm
	mov.b64 	%rd26, {%r401, %r406};
	cvt.u16.u32 	%rs21, %r391;
	setp.gt.s32 	%p295, %r348, 27;
	@%p295 bra 	$L__BB4_29;
	and.b16  	%rs321, %rs369, 255;
	setp.eq.s16 	%p296, %rs321, 0;
	and.b16  	%rs322, %rs21, 255;
	setp.eq.s16 	%p297, %rs322, 0;
	or.pred  	%p298, %p296, %p297;
	@%p298 bra 	$L__BB4_28;
	min.s64 	%rd479, %rd26, %rd479;
	mov.b16 	%rs369, 1;
	bra.uni 	$L__BB4_29;
$L__BB4_28:
	setp.eq.s16 	%p299, %rs321, 0;
	selp.b16 	%rs369, %rs21, %rs369, %p299;
	selp.b64 	%rd479, %rd26, %rd479, %p299;
$L__BB4_29:
	cvt.u32.u16 	%r432, %rs369;
	and.b32  	%r413, %r432, 255;
	mov.b32 	%r429, 8;
	mov.b32 	%r430, 31;
	mov.b32 	%r431, -1;
	// begin inline asm
	shfl.sync.down.b32 %r412, %r413, %r429, %r430, %r431;
	// end inline asm
	// begin inline asm
	shfl.sync.down.b32 %r417, %r418, %r429, %r430, %r431;
	// end inline asm
	mov.b64 	{%r423, %r428}, %rd479;
	// begin inline asm
	shfl.sync.down.b32 %r422, %r423, %r429, %r430, %r431;
	// end inline asm
	// begin inline asm
	shfl.sync.down.b32 %r427, %r428, %r429, %r430, %r431;
	// end inline asm
	mov.b64 	%rd30, {%r422, %r427};
	cvt.u16.u32 	%rs24, %r412;
	setp.gt.s32 	%p300, %r348, 23;
	@%p300 bra 	$L__BB4_33;
	and.b16  	%rs325, %rs369, 255;
	setp.eq.s16 	%p301, %rs325, 0;
	and.b16  	%rs326, %rs24, 255;
	setp.eq.s16 	%p302, %rs326, 0;
	or.pred  	%p303, %p301, %p302;
	@%p303 bra 	$L__BB4_32;
	min.s64 	%rd479, %rd30, %rd479;
	mov.b16 	%rs369, 1;
	bra.uni 	$L__BB4_33;
$L__BB4_32:
	setp.eq.s16 	%p304, %rs325, 0;
	selp.b16 	%rs369, %rs24, %rs369, %p304;
	selp.b64 	%rd479, %rd30, %rd479, %p304;
$L__BB4_33:
	cvt.u32.u16 	%r453, %rs369;
	and.b32  	%r434, %r453, 255;
	mov.b32 	%r450, 16;
	mov.b32 	%r451, 31;
	mov.b32 	%r452, -1;
	// begin inline asm
	shfl.sync.down.b32 %r433, %r434, %r450, %r451, %r452;
	// end inline asm
	// begin inline asm
	shfl.sync.down.b32 %r438, %r439, %r450, %r451, %r452;
	// end inline asm
	mov.b64 	{%r444, %r449}, %rd479;
	// begin inline asm
	shfl.sync.down.b32 %r443, %r444, %r450, %r451, %r452;
	// end inline asm
	// begin inline asm
	shfl.sync.down.b32 %r448, %r449, %r450, %r451, %r452;
	// end inline asm
	mov.b64 	%rd34, {%r443, %r448};
	cvt.u16.u32 	%rs27, %r433;
	setp.gt.s32 	%p305, %r348, 15;
	@%p305 bra 	$L__BB4_37;
	and.b16  	%rs329, %rs369, 255;
	setp.eq.s16 	%p306, %rs329, 0;
	and.b16  	%rs330, %rs27, 255;
	setp.eq.s16 	%p307, %rs330, 0;
	or.pred  	%p308, %p306, %p307;
	@%p308 bra 	$L__BB4_36;
	min.s64 	%rd479, %rd34, %rd479;
	mov.b16 	%rs369, 1;
	bra.uni 	$L__BB4_37;
$L__BB4_36:
	setp.eq.s16 	%p309, %rs329, 0;
	selp.b16 	%rs369, %rs27, %rs369, %p309;
	selp.b64 	%rd479, %rd34, %rd479, %p309;
$L__BB4_37:
	setp.ne.s32 	%p310, %r348, 0;
	@%p310 bra 	$L__BB4_39;
	shr.u32 	%r454, %r7, 1;
	and.b32  	%r455, %r454, 496;
	mov.u32 	%r456, _ZZN3cub18CUB_300001_SM_10006detail6reduce18DeviceReduceKernelINS2_10policy_hubIN4cuda3std3__45tupleIJblEEEjN6thrust24THRUST_300001_SM_1000_NS8cuda_cub9__find_if7functorIS9_EEE10Policy1000ENSB_12zip_iteratorINS8_IJNSD_26transform_input_iterator_tIbNSC_6detail35transform_pair_of_input_iterators_tIbNSB_6detail15normal_iteratorINSB_10device_ptrIKdEEEESR_NS7_8equal_toIdEEEENS7_10__not_fn_tINS7_10__identityEEEEENSB_17counting_iteratorIlNSB_11use_defaultES10_S10_EEEEEEEjSF_S9_SW_EEvT0_PT3_T1_NS0_13GridEvenShareIS17_EET2_T4_E12temp_storage;
	add.s32 	%r457, %r456, %r455;
	st.shared.u8 	[%r457+8], %rs369;
	st.shared.u64 	[%r457+16], %rd479;
$L__BB4_39:
	bar.sync 	0;
	setp.ne.s32 	%p311, %r7, 0;
	@%p311 bra 	$L__BB4_123;
	ld.shared.u8 	%rs333, [_ZZN3cub18CUB_300001_SM_10006detail6reduce18DeviceReduceKernelINS2_10policy_hubIN4cuda3std3__45tupleIJblEEEjN6thrust24THRUST_300001_SM_1000_NS8cuda_cub9__find_if7functorIS9_EEE10Policy1000ENSB_12zip_iteratorINS8_IJNSD_26transform_input_iterator_tIbNSC_6detail35transform_pair_of_input_iterators_tIbNSB_6detail15normal_iteratorINSB_10device_ptrIKdEEEESR_NS7_8equal_toIdEEEENS7_10__not_fn_tINS7_10__identityEEEEENSB_17counting_iteratorIlNSB_11use_defaultES10_S10_EEEEEEEjSF_S9_SW_EEvT0_PT3_T1_NS0_13GridEvenShareIS17_EET2_T4_E12temp_storage+24];
	ld.shared.u64 	%rd439, [_ZZN3cub18CUB_300001_SM_10006detail6reduce18DeviceReduceKernelINS2_10policy_hubIN4cuda3std3__45tupleIJblEEEjN6thrust24THRUST_300001_SM_1000_NS8cuda_cub9__find_if7functorIS9_EEE10Policy1000ENSB_12zip_iteratorINS8_IJNSD_26transform_input_iterator_tIbNSC_6detail35transform_pair_of_input_iterators_tIbNSB_6detail15normal_iteratorINSB_10device_ptrIKdEEEESR_NS7_8equal_toIdEEEENS7_10__not_fn_tINS7_10__identityEEEEENSB_17counting_iteratorIlNSB_11use_defaultES10_S10_EEEEEEEjSF_S9_SW_EEvT0_PT3_T1_NS0_13GridEvenShareIS17_EET2_T4_E12temp_storage+32];
	and.b16  	%rs334, %rs369, 255;
	setp.eq.s16 	%p312, %rs334, 0;
	setp.eq.s16 	%p313, %rs333, 0;
	min.s64 	%rd440, %rd439, %rd479;
	selp.b16 	%rs335, %rs369, 1, %p313;
	selp.b16 	%rs336, %rs333, %rs335, %p312;
	and.b16  	%rs337, %rs336, 255;
	selp.b64 	%rd441, %rd479, %rd440, %p313;
	selp.b64 	%rd442, %rd439, %rd441, %p312;
	ld.shared.u8 	%rs338, [_ZZN3cub18CUB_300001_SM_10006detail6reduce18DeviceReduceKernelINS2_10policy_hubIN4cuda3std3__45tupleIJblEEEjN6thrust24THRUST_300001_SM_1000_NS8cuda_cub9__find_if7functorIS9_EEE10Policy1000ENSB_12zip_iteratorINS8_IJNSD_26transform_input_iterator_tIbNSC_6detail35transform_pair_of_input_iterators_tIbNSB_6detail15normal_iteratorINSB_10device_ptrIKdEEEESR_NS7_8equal_toIdEEEENS7_10__not_fn_tINS7_10__identityEEEEENSB_17counting_iteratorIlNSB_11use_defaultES10_S10_EEEEEEEjSF_S9_SW_EEvT0_PT3_T1_NS0_13GridEvenShareIS17_EET2_T4_E12temp_storage+40];
	ld.shared.u64 	%rd443, [_ZZN3cub18CUB_300001_SM_10006detail6reduce18DeviceReduceKernelINS2_10policy_hubIN4cuda3std3__45tupleIJblEEEjN6thrust24THRUST_300001_SM_1000_NS8cuda_cub9__find_if7functorIS9_EEE10Policy1000ENSB_12zip_iteratorINS8_IJNSD_26transform_input_iterator_tIbNSC_6detail35transform_pair_of_input_iterators_tIbNSB_6detail15normal_iteratorINSB_10device_ptrIKdEEEESR_NS7_8equal_toIdEEEENS7_10__not_fn_tINS7_10__identityEEEEENSB_17counting_iteratorIlNSB_11use_defaultES10_S10_EEEEEEEjSF_S9_SW_EEvT0_PT3_T1_NS0_13GridEvenShareIS17_EET2_T4_E12temp_storage+48];
	setp.eq.s16 	%p314, %rs337, 0;
	setp.eq.s16 	%p315, %rs338, 0;
	min.s64 	%rd444, %rd443, %rd442;
	selp.b16 	%rs339, %rs336, 1, %p315;
	selp.b16 	%rs340, %rs338, %rs339, %p314;
	and.b16  	%rs341, %rs340, 255;
	selp.b64 	%rd445, %rd442, %rd444, %p315;
	selp.b64 	%rd446, %rd443, %rd445, %p314;
	ld.shared.u8 	%rs342, [_ZZN3cub18CUB_300001_SM_10006detail6reduce18DeviceReduceKernelINS2_10policy_hubIN4cuda3std3__45tupleIJblEEEjN6thrust24THRUST_300001_SM_1000_NS8cuda_cub9__find_if7functorIS9_EEE10Policy1000ENSB_12zip_iteratorINS8_IJNSD_26transform_input_iterator_tIbNSC_6detail35transform_pair_of_input_iterators_tIbNSB_6detail15normal_iteratorINSB_10device_ptrIKdEEEESR_NS7_8equal_toIdEEEENS7_10__not_fn_tINS7_10__identityEEEEENSB_17counting_iteratorIlNSB_11use_defaultES10_S10_EEEEEEEjSF_S9_SW_EEvT0_PT3_T1_NS0_13GridEvenShareIS17_EET2_T4_E12temp_storage+56];
	ld.shared.u64 	%rd447, [_ZZN3cub18CUB_300001_SM_10006detail6reduce18DeviceReduceKernelINS2_10policy_hubIN4cuda3std3__45tupleIJblEEEjN6thrust24THRUST_300001_SM_1000_NS8cuda_cub9__find_if7functorIS9_EEE10Policy1000ENSB_12zip_iteratorINS8_IJNSD_26transform_input_iterator_tIbNSC_6detail35transform_pair_of_input_iterators_tIbNSB_6detail15normal_iteratorINSB_10device_ptrIKdEEEESR_NS7_8equal_toIdEEEENS7_10__not_fn_tINS7_10__identityEEEEENSB_17counting_iteratorIlNSB_11use_defaultES10_S10_EEEEEEEjSF_S9_SW_EEvT0_PT3_T1_NS0_13GridEvenShareIS17_EET2_T4_E12temp_storage+64];
	setp.eq.s16 	%p316, %rs341, 0;
	setp.eq.s16 	%p317, %rs342, 0;
	min.s64 	%rd448, %rd447, %rd446;
	selp.b16 	%rs343, %rs340, 1, %p317;
	selp.b16 	%rs344, %rs342, %rs343, %p316;
	and.b16  	%rs345, %rs344, 255;
	selp.b64 	%rd449, %rd446, %rd448, %p317;
	selp.b64 	%rd450, %rd447, %rd449, %p316;
	ld.shared.u8 	%rs346, [_ZZN3cub18CUB_300001_SM_10006detail6reduce18DeviceReduceKernelINS2_10policy_hubIN4cuda3std3__45tupleIJblEEEjN6thrust24THRUST_300001_SM_1000_NS8cuda_cub9__find_if7functorIS9_EEE10Policy1000ENSB_12zip_iteratorINS8_IJNSD_26transform_input_iterator_tIbNSC_6detail35transform_pair_of_input_iterators_tIbNSB_6detail15normal_iteratorINSB_10device_ptrIKdEEEESR_NS7_8equal_toIdEEEENS7_10__not_fn_tINS7_10__identityEEEEENSB_17counting_iteratorIlNSB_11use_defaultES10_S10_EEEEEEEjSF_S9_SW_EEvT0_PT3_T1_NS0_13GridEvenShareIS17_EET2_T4_E12temp_storage+72];
	ld.shared.u64 	%rd451, [_ZZN3cub18CUB_300001_SM_10006detail6reduce18DeviceReduceKernelINS2_10policy_hubIN4cuda3std3__45tupleIJblEEEjN6thrust24THRUST_300001_SM_1000_NS8cuda_cub9__find_if7functorIS9_EEE10Policy1000ENSB_12zip_iteratorINS8_IJNSD_26transform_input_iterator_tIbNSC_6detail35transform_pair_of_input_iterators_tIbNSB_6detail15normal_iteratorINSB_10device_ptrIKdEEEESR_NS7_8equal_toIdEEEENS7_10__not_fn_tINS7_10__identityEEEEENSB_17counting_iteratorIlNSB_11use_defaultES10_S10_EEEEEEEjSF_S9_SW_EEvT0_PT3_T1_NS0_13GridEvenShareIS17_EET2_T4_E12temp_storage+80];
	setp.eq.s16 	%p318, %rs345, 0;
	setp.eq.s16 	%p319, %rs346, 0;
	min.s64 	%rd452, %rd451, %rd450;
	selp.b16 	%rs347, %rs344, 1, %p319;
	selp.b16 	%rs348, %rs346, %rs347, %p318;
	and.b16  	%rs349, %rs348, 255;
	selp.b64 	%rd453, %rd450, %rd452, %p319;
	selp.b64 	%rd454, %rd451, %rd453, %p318;
	ld.shared.u8 	%rs350, [_ZZN3cub18CUB_300001_SM_10006detail6reduce18DeviceReduceKernelINS2_10policy_hubIN4cuda3std3__45tupleIJblEEEjN6thrust24THRUST_300001_SM_1000_NS8cuda_cub9__find_if7functorIS9_EEE10Policy1000ENSB_12zip_iteratorINS8_IJNSD_26transform_input_iterator_tIbNSC_6detail35transform_pair_of_input_iterators_tIbNSB_6detail15normal_iteratorINSB_10device_ptrIKdEEEESR_NS7_8equal_toIdEEEENS7_10__not_fn_tINS7_10__identityEEEEENSB_17counting_iteratorIlNSB_11use_defaultES10_S10_EEEEEEEjSF_S9_SW_EEvT0_PT3_T1_NS0_13GridEvenShareIS17_EET2_T4_E12temp_storage+88];
	ld.shared.u64 	%rd455, [_ZZN3cub18CUB_300001_SM_10006detail6reduce18DeviceReduceKernelINS2_10policy_hubIN4cuda3std3__45tupleIJblEEEjN6thrust24THRUST_300001_SM_1000_NS8cuda_cub9__find_if7functorIS9_EEE10Policy1000ENSB_12zip_iteratorINS8_IJNSD_26transform_input_iterator_tIbNSC_6detail35transform_pair_of_input_iterators_tIbNSB_6detail15normal_iteratorINSB_10device_ptrIKdEEEESR_NS7_8equal_toIdEEEENS7_10__not_fn_tINS7_10__identityEEEEENSB_17counting_iteratorIlNSB_11use_defaultES10_S10_EEEEEEEjSF_S9_SW_EEvT0_PT3_T1_NS0_13GridEvenShareIS17_EET2_T4_E12temp_storage+96];
	setp.eq.s16 	%p320, %rs349, 0;
	setp.eq.s16 	%p321, %rs350, 0;
	min.s64 	%rd456, %rd455, %rd454;
	selp.b16 	%rs351, %rs348, 1, %p321;
	selp.b16 	%rs352, %rs350, %rs351, %p320;
	and.b16  	%rs353, %rs352, 255;
	selp.b64 	%rd457, %rd454, %rd456, %p321;
	selp.b64 	%rd458, %rd455, %rd457, %p320;
	ld.shared.u8 	%rs354, [_ZZN3cub18CUB_300001_SM_10006detail6reduce18DeviceReduceKernelINS2_10policy_hubIN4cuda3std3__45tupleIJblEEEjN6thrust24THRUST_300001_SM_1000_NS8cuda_cub9__find_if7functorIS9_EEE10Policy1000ENSB_12zip_iteratorINS8_IJNSD_26transform_input_iterator_tIbNSC_6detail35transform_pair_of_input_iterators_tIbNSB_6detail15normal_iteratorINSB_10device_ptrIKdEEEESR_NS7_8equal_toIdEEEENS7_10__not_fn_tINS7_10__identityEEEEENSB_17counting_iteratorIlNSB_11use_defaultES10_S10_EEEEEEEjSF_S9_SW_EEvT0_PT3_T1_NS0_13GridEvenShareIS17_EET2_T4_E12temp_storage+104];
	ld.shared.u64 	%rd459, [_ZZN3cub18CUB_300001_SM_10006detail6reduce18DeviceReduceKernelINS2_10policy_hubIN4cuda3std3__45tupleIJblEEEjN6thrust24THRUST_300001_SM_1000_NS8cuda_cub9__find_if7functorIS9_EEE10Policy1000ENSB_12zip_iteratorINS8_IJNSD_26transform_input_iterator_tIbNSC_6detail35transform_pair_of_input_iterators_tIbNSB_6detail15normal_iteratorINSB_10device_ptrIKdEEEESR_NS7_8equal_toIdEEEENS7_10__not_fn_tINS7_10__identityEEEEENSB_17counting_iteratorIlNSB_11use_defaultES10_S10_EEEEEEEjSF_S9_SW_EEvT0_PT3_T1_NS0_13GridEvenShareIS17_EET2_T4_E12temp_storage+112];
	setp.eq.s16 	%p322, %rs353, 0;
	setp.eq.s16 	%p323, %rs354, 0;
	min.s64 	%rd460, %rd459, %rd458;
	selp.b16 	%rs355, %rs352, 1, %p323;
	selp.b16 	%rs356, %rs354, %rs355, %p322;
	and.b16  	%rs357, %rs356, 255;
	selp.b64 	%rd461, %rd458, %rd460, %p323;
	selp.b64 	%rd462, %rd459, %rd461, %p322;
	ld.shared.u8 	%rs358, [_ZZN3cub18CUB_300001_SM_10006detail6reduce18DeviceReduceKernelINS2_10policy_hubIN4cuda3std3__45tupleIJblEEEjN6thrust24THRUST_300001_SM_1000_NS8cuda_cub9__find_if7functorIS9_EEE10Policy1000ENSB_12zip_iteratorINS8_IJNSD_26transform_input_iterator_tIbNSC_6detail35transform_pair_of_input_iterators_tIbNSB_6detail15normal_iteratorINSB_10device_ptrIKdEEEESR_NS7_8equal_toIdEEEENS7_10__not_fn_tINS7_10__identityEEEEENSB_17counting_iteratorIlNSB_11use_defaultES10_S10_EEEEEEEjSF_S9_SW_EEvT0_PT3_T1_NS0_13GridEvenShareIS17_EET2_T4_E12temp_storage+120];
	ld.shared.u64 	%rd463, [_ZZN3cub18CUB_300001_SM_10006detail6reduce18DeviceReduceKernelINS2_10policy_hubIN4cuda3std3__45tupleIJblEEEjN6thrust24THRUST_300001_SM_1000_NS8cuda_cub9__find_if7functorIS9_EEE10Policy1000ENSB_12zip_iteratorINS8_IJNSD_26transform_input_iterator_tIbNSC_6detail35transform_pair_of_input_iterators_tIbNSB_6detail15normal_iteratorINSB_10device_ptrIKdEEEESR_NS7_8equal_toIdEEEENS7_10__not_fn_tINS7_10__identityEEEEENSB_17counting_iteratorIlNSB_11use_defaultES10_S10_EEEEEEEjSF_S9_SW_EEvT0_PT3_T1_NS0_13GridEvenShareIS17_EET2_T4_E12temp_storage+128];
	setp.eq.s16 	%p324, %rs357, 0;
	setp.eq.s16 	%p325, %rs358, 0;
	min.s64 	%rd464, %rd463, %rd462;
	selp.b16 	%rs359, %rs356, 1, %p325;
	selp.b16 	%rs369, %rs358, %rs359, %p324;
	selp.b64 	%rd465, %rd462, %rd464, %p325;
	selp.b64 	%rd479, %rd463, %rd465, %p324;
	bra.uni 	$L__BB4_123;
$L__BB4_41:
	// begin inline asm
	mov.u32 %r230, %laneid;
	// end inline asm
	and.b32  	%r251, %r7, 992;
	add.s32 	%r252, %r251, 32;
	setp.gt.u32 	%p236, %r252, %r6;
	not.b32 	%r253, %r251;
	add.s32 	%r254, %r6, %r253;
	selp.b32 	%r249, %r254, 31, %p236;
	cvt.u32.u16 	%r255, %rs369;
	and.b32  	%r232, %r255, 255;
	mov.b32 	%r248, 1;
	mov.b32 	%r250, -1;
	// begin inline asm
	shfl.sync.down.b32 %r231, %r232, %r248, %r249, %r250;
	// end inline asm
	// begin inline asm
	shfl.sync.down.b32 %r236, %r237, %r248, %r249, %r250;
	// end inline asm
	mov.b64 	{%r242, %r247}, %rd479;
	// begin inline asm
	shfl.sync.down.b32 %r241, %r242, %r248, %r249, %r250;
	// end inline asm
	// begin inline asm
	shfl.sync.down.b32 %r246, %r247, %r248, %r249, %r250;
	// end inline asm
	mov.b64 	%rd39, {%r241, %r246};
	cvt.u16.u32 	%rs31, %r231;
	setp.ge.s32 	%p237, %r230, %r249;
	@%p237 bra 	$L__BB4_45;
	and.b16  	%rs272, %rs369, 255;
	setp.eq.s16 	%p238, %rs272, 0;
	and.b16  	%rs273, %rs31, 255;
	setp.eq.s16 	%p239, %rs273, 0;
	or.pred  	%p240, %p238, %p239;
	@%p240 bra 	$L__BB4_44;
	min.s64 	%rd479, %rd39, %rd479;
	mov.b16 	%rs369, 1;
	bra.uni 	$L__BB4_45;
$L__BB4_44:
	setp.eq.s16 	%p241, %rs272, 0;
	selp.b16 	%rs369, %rs31, %rs369, %p241;
	selp.b64 	%rd479, %rd39, %rd479, %p241;
$L__BB4_45:
	cvt.u32.u16 	%r276, %rs369;
	and.b32  	%r257, %r276, 255;
	mov.b32 	%r273, 2;
	mov.b32 	%r275, -1;
	// begin inline asm
	shfl.sync.down.b32 %r256, %r257, %r273, %r249, %r275;
	// end inline asm
	// begin inline asm
	shfl.sync.down.b32 %r261, %r262, %r273, %r249, %r275;
	// end inline asm
	mov.b64 	{%r267, %r272}, %rd479;
	// begin inline asm
	shfl.sync.down.b32 %r266, %r267, %r273, %r249, %r275;
	// end inline asm
	// begin inline asm
	shfl.sync.down.b32 %r271, %r272, %r273, %r249, %r275;
	// end inline asm
	mov.b64 	%rd43, {%r266, %r271};
	cvt.u16.u32 	%rs34, %r256;
	add.s32 	%r277, %r230, 2;
	setp.gt.s32 	%p242, %r277, %r249;
	@%p242 bra 	$L__BB4_49;
	and.b16  	%rs276, %rs369, 255;
	setp.eq.s16 	%p243, %rs276, 0;
	and.b16  	%rs277, %rs34, 255;
	setp.eq.s16 	%p244, %rs277, 0;
	or.pred  	%p245, %p243, %p244;
	@%p245 bra 	$L__BB4_48;
	min.s64 	%rd479, %rd43, %rd479;
	mov.b16 	%rs369, 1;
	bra.uni 	$L__BB4_49;
$L__BB4_48:
	setp.eq.s16 	%p246, %rs276, 0;
	selp.b16 	%rs369, %rs34, %rs369, %p246;
	selp.b64 	%rd479, %rd43, %rd479, %p246;
$L__BB4_49:
	cvt.u32.u16 	%r298, %rs369;
	and.b32  	%r279, %r298, 255;
	mov.b32 	%r295, 4;
	mov.b32 	%r297, -1;
	// begin inline asm
	shfl.sync.down.b32 %r278, %r279, %r295, %r249, %r297;
	// end inline asm
	// begin inline asm
	shfl.sync.down.b32 %r283, %r284, %r295, %r249, %r297;
	// end inline asm
	mov.b64 	{%r289, %r294}, %rd479;
	// begin inline asm
	shfl.sync.down.b32 %r288, %r289, %r295, %r249, %r297;
	// end inline asm
	// begin inline asm
	shfl.sync.down.b32 %r293, %r294, %r295, %r249, %r297;
	// end inline asm
	mov.b64 	%rd47, {%r288, %r293};
	cvt.u16.u32 	%rs37, %r278;
	add.s32 	%r299, %r230, 4;
	setp.gt.s32 	%p247, %r299, %r249;
	@%p247 bra 	$L__BB4_53;
	and.b16  	%rs280, %rs369, 255;
	setp.eq.s16 	%p248, %rs280, 0;
	and.b16  	%rs281, %rs37, 255;
	setp.eq.s16 	%p249, %rs281, 0;
	or.pred  	%p250, %p248, %p249;
	@%p250 bra 	$L__BB4_52;
	min.s64 	%rd479, %rd47, %rd479;
	mov.b16 	%rs369, 1;
	bra.uni 	$L__BB4_53;
$L__BB4_52:
	setp.eq.s16 	%p251, %rs280, 0;
	selp.b16 	%rs369, %rs37, %rs369, %p251;
	selp.b64 	%rd479, %rd47, %rd479, %p251;
$L__BB4_53:
	cvt.u32.u16 	%r320, %rs369;
	and.b32  	%r301, %r320, 255;
	mov.b32 	%r317, 8;
	mov.b32 	%r319, -1;
	// begin inline asm
	shfl.sync.down.b32 %r300, %r301, %r317, %r249, %r319;
	// end inline asm
	// begin inline asm
	shfl.sync.down.b32 %r305, %r306, %r317, %r249, %r319;
	// end inline asm
	mov.b64 	{%r311, %r316}, %rd479;
	// begin inline asm
	shfl.sync.down.b32 %r310, %r311, %r317, %r249, %r319;
	// end inline asm
	// begin inline asm
	shfl.sync.down.b32 %r315, %r316, %r317, %r249, %r319;
	// end inline asm
	mov.b64 	%rd51, {%r310, %r315};
	cvt.u16.u32 	%rs40, %r300;
	add.s32 	%r321, %r230, 8;
	setp.gt.s32 	%p252, %r321, %r249;
	@%p252 bra 	$L__BB4_57;
	and.b16  	%rs284, %rs369, 255;
	setp.eq.s16 	%p253, %rs284, 0;
	and.b16  	%rs285, %rs40, 255;
	setp.eq.s16 	%p254, %rs285, 0;
	or.pred  	%p255, %p253, %p254;
	@%p255 bra 	$L__BB4_56;
	min.s64 	%rd479, %rd51, %rd479;
	mov.b16 	%rs369, 1;
	bra.uni 	$L__BB4_57;
$L__BB4_56:
	setp.eq.s16 	%p256, %rs284, 0;
	selp.b16 	%rs369, %rs40, %rs369, %p256;
	selp.b64 	%rd479, %rd51, %rd479, %p256;
$L__BB4_57:
	cvt.u32.u16 	%r342, %rs369;
	and.b32  	%r323, %r342, 255;
	mov.b32 	%r339, 16;
	mov.b32 	%r341, -1;
	// begin inline asm
	shfl.sync.down.b32 %r322, %r323, %r339, %r249, %r341;
	// end inline asm
	// begin inline asm
	shfl.sync.down.b32 %r327, %r328, %r339, %r249, %r341;
	// end inline asm
	mov.b64 	{%r333, %r338}, %rd479;
	// begin inline asm
	shfl.sync.down.b32 %r332, %r333, %r339, %r249, %r341;
	// end inline asm
	// begin inline asm
	shfl.sync.down.b32 %r337, %r338, %r339, %r249, %r341;
	// end inline asm
	mov.b64 	%rd55, {%r332, %r337};
	cvt.u16.u32 	%rs43, %r322;
	add.s32 	%r343, %r230, 16;
	setp.gt.s32 	%p257, %r343, %r249;
	@%p257 bra 	$L__BB4_61;
	and.b16  	%rs288, %rs369, 255;
	setp.eq.s16 	%p258, %rs288, 0;
	and.b16  	%rs289, %rs43, 255;
	setp.eq.s16 	%p259, %rs289, 0;
	or.pred  	%p260, %p258, %p259;
	@%p260 bra 	$L__BB4_60;
	min.s64 	%rd479, %rd55, %rd479;
	mov.b16 	%rs369, 1;
	bra.uni 	$L__BB4_61;
$L__BB4_60:
	setp.eq.s16 	%p261, %rs288, 0;
	selp.b16 	%rs369, %rs43, %rs369, %p261;
	selp.b64 	%rd479, %rd55, %rd479, %p261;
$L__BB4_61:
	setp.ne.s32 	%p262, %r230, 0;
	@%p262 bra 	$L__BB4_63;
	shr.u32 	%r344, %r7, 1;
	and.b32  	%r345, %r344, 496;
	mov.u32 	%r346, _ZZN3cub18CUB_300001_SM_10006detail6reduce18DeviceReduceKernelINS2_10policy_hubIN4cuda3std3__45tupleIJblEEEjN6thrust24THRUST_300001_SM_1000_NS8cuda_cub9__find_if7functorIS9_EEE10Policy1000ENSB_12zip_iteratorINS8_IJNSD_26transform_input_iterator_tIbNSC_6detail35transform_pair_of_input_iterators_tIbNSB_6detail15normal_iteratorINSB_10device_ptrIKdEEEESR_NS7_8equal_toIdEEEENS7_10__not_fn_tINS7_10__identityEEEEENSB_17counting_iteratorIlNSB_11use_defaultES10_S10_EEEEEEEjSF_S9_SW_EEvT0_PT3_T1_NS0_13GridEvenShareIS17_EET2_T4_E12temp_storage;
	add.s32 	%r347, %r346, %r345;
	st.shared.u8 	[%r347+8], %rs369;
	st.shared.u64 	[%r347+16], %rd479;
$L__BB4_63:
	bar.sync 	0;
	setp.ne.s32 	%p263, %r7, 0;
	@%p263 bra 	$L__BB4_123;
	setp.lt.u32 	%p264, %r6, 33;
	@%p264 bra 	$L__BB4_66;
	ld.shared.u8 	%rs292, [_ZZN3cub18CUB_300001_SM_10006detail6reduce18DeviceReduceKernelINS2_10policy_hubIN4cuda3std3__45tupleIJblEEEjN6thrust24THRUST_300001_SM_1000_NS8cuda_cub9__find_if7functorIS9_EEE10Policy1000ENSB_12zip_iteratorINS8_IJNSD_26transform_input_iterator_tIbNSC_6detail35transform_pair_of_input_iterators_tIbNSB_6detail15normal_iteratorINSB_10device_ptrIKdEEEESR_NS7_8equal_toIdEEEENS7_10__not_fn_tINS7_10__identityEEEEENSB_17counting_iteratorIlNSB_11use_defaultES10_S10_EEEEEEEjSF_S9_SW_EEvT0_PT3_T1_NS0_13GridEvenShareIS17_EET2_T4_E12temp_storage+24];
	ld.shared.u64 	%rd418, [_ZZN3cub18CUB_300001_SM_10006detail6reduce18DeviceReduceKernelINS2_10policy_hubIN4cuda3std3__45tupleIJblEEEjN6thrust24THRUST_300001_SM_1000_NS8cuda_cub9__find_if7functorIS9_EEE10Policy1000ENSB_12zip_iteratorINS8_IJNSD_26transform_input_iterator_tIbNSC_6detail35transform_pair_of_input_iterators_tIbNSB_6detail15normal_iteratorINSB_10device_ptrIKdEEEESR_NS7_8equal_toIdEEEENS7_10__not_fn_tINS7_10__identityEEEEENSB_17counting_iteratorIlNSB_11use_defaultES10_S10_EEEEEEEjSF_S9_SW_EEvT0_PT3_T1_NS0_13GridEvenShareIS17_EET2_T4_E12temp_storage+32];
	and.b16  	%rs293, %rs369, 255;
	setp.eq.s16 	%p265, %rs293, 0;
	setp.eq.s16 	%p266, %rs292, 0;
	min.s64 	%rd419, %rd418, %rd479;
	selp.b16 	%rs294, %rs369, 1, %p266;
	selp.b16 	%rs369, %rs292, %rs294, %p265;
	selp.b64 	%rd420, %rd479, %rd419, %p266;
	selp.b64 	%rd479, %rd418, %rd420, %p265;
$L__BB4_66:
	setp.lt.u32 	%p267, %r6, 65;
	@%p267 bra 	$L__BB4_68;
	ld.shared.u8 	%rs295, [_ZZN3cub18CUB_300001_SM_10006detail6reduce18DeviceReduceKernelINS2_10policy_hubIN4cuda3std3__45tupleIJblEEEjN6thrust24THRUST_300001_SM_1000_NS8cuda_cub9__find_if7functorIS9_EEE10Policy1000ENSB_12zip_iteratorINS8_IJNSD_26transform_input_iterator_tIbNSC_6detail35transform_pair_of_input_iterators_tIbNSB_6detail15normal_iteratorINSB_10device_ptrIKdEEEESR_NS7_8equal_toIdEEEENS7_10__not_fn_tINS7_10__identityEEEEENSB_17counting_iteratorIlNSB_11use_defaultES10_S10_EEEEEEEjSF_S9_SW_EEvT0_PT3_T1_NS0_13GridEvenShareIS17_EET2_T4_E12temp_storage+40];
	ld.shared.u64 	%rd421, [_ZZN3cub18CUB_300001_SM_10006detail6reduce18DeviceReduceKernelINS2_10policy_hubIN4cuda3std3__45tupleIJblEEEjN6thrust24THRUST_300001_SM_1000_NS8cuda_cub9__find_if7functorIS9_EEE10Policy1000ENSB_12zip_iteratorINS8_IJNSD_26transform_input_iterator_tIbNSC_6detail35transform_pair_of_input_iterators_tIbNSB_6detail15normal_iteratorINSB_10device_ptrIKdEEEESR_NS7_8equal_toIdEEEENS7_10__not_fn_tINS7_10__identityEEEEENSB_17counting_iteratorIlNSB_11use_defaultES10_S10_EEEEEEEjSF_S9_SW_EEvT0_PT3_T1_NS0_13GridEvenShareIS17_EET2_T4_E12temp_storage+48];
	and.b16  	%rs296, %rs369, 255;
	setp.eq.s16 	%p268, %rs296, 0;
	setp.eq.s16 	%p269, %rs295, 0;
	min.s64 	%rd422, %rd421, %rd479;
	selp.b16 	%rs297, %rs369, 1, %p269;
	selp.b16 	%rs369, %rs295, %rs297, %p268;
	selp.b64 	%rd423, %rd479, %rd422, %p269;
	selp.b64 	%rd479, %rd421, %rd423, %p268;
$L__BB4_68:
	setp.lt.u32 	%p270, %r6, 97;
	@%p270 bra 	$L__BB4_70;
	ld.shared.u8 	%rs298, [_ZZN3cub18CUB_300001_SM_10006detail6reduce18DeviceReduceKernelINS2_10policy_hubIN4cuda3std3__45tupleIJblEEEjN6thrust24THRUST_300001_SM_1000_NS8cuda_cub9__find_if7functorIS9_EEE10Policy1000ENSB_12zip_iteratorINS8_IJNSD_26transform_input_iterator_tIbNSC_6detail35transform_pair_of_input_iterators_tIbNSB_6detail15normal_iteratorINSB_10device_ptrIKdEEEESR_NS7_8equal_toIdEEEENS7_10__not_fn_tINS7_10__identityEEEEENSB_17counting_iteratorIlNSB_11use_defaultES10_S10_EEEEEEEjSF_S9_SW_EEvT0_PT3_T1_NS0_13GridEvenShareIS17_EET2_T4_E12temp_storage+56];
	ld.shared.u64 	%rd424, [_ZZN3cub18CUB_300001_SM_10006detail6reduce18DeviceReduceKernelINS2_10policy_hubIN4cuda3std3__45tupleIJblEEEjN6thrust24THRUST_300001_SM_1000_NS8cuda_cub9__find_if7functorIS9_EEE10Policy1000ENSB_12zip_iteratorINS8_IJNSD_26transform_input_iterator_tIbNSC_6detail35transform_pair_of_input_iterators_tIbNSB_6detail15normal_iteratorINSB_10device_ptrIKdEEEESR_NS7_8equal_toIdEEEENS7_10__not_fn_tINS7_10__identityEEEEENSB_17counting_iteratorIlNSB_11use_defaultES10_S10_EEEEEEEjSF_S9_SW_EEvT0_PT3_T1_NS0_13GridEvenShareIS17_EET2_T4_E12temp_storage+64];
	and.b16  	%rs299, %rs369, 255;
	setp.eq.s16 	%p271, %rs299, 0;
	setp.eq.s16 	%p272, %rs298, 0;
	min.s64 	%rd425, %rd424, %rd479;
	selp.b16 	%rs300, %rs369, 1, %p272;
	selp.b16 	%rs369, %rs298, %rs300, %p271;
	selp.b64 	%rd426, %rd479, %rd425, %p272;
	selp.b64 	%rd479, %rd424, %rd426, %p271;
$L__BB4_70:
	setp.lt.u32 	%p273, %r6, 129;
	@%p273 bra 	$L__BB4_72;
	ld.shared.u8 	%rs301, [_ZZN3cub18CUB_300001_SM_10006detail6reduce18DeviceReduceKernelINS2_10policy_hubIN4cuda3std3__45tupleIJblEEEjN6thrust24THRUST_300001_SM_1000_NS8cuda_cub9__find_if7functorIS9_EEE10Policy1000ENSB_12zip_iteratorINS8_IJNSD_26transform_input_iterator_tIbNSC_6detail35transform_pair_of_input_iterators_tIbNSB_6detail15normal_iteratorINSB_10device_ptrIKdEEEESR_NS7_8equal_toIdEEEENS7_10__not_fn_tINS7_10__identityEEEEENSB_17counting_iteratorIlNSB_11use_defaultES10_S10_EEEEEEEjSF_S9_SW_EEvT0_PT3_T1_NS0_13GridEvenShareIS17_EET2_T4_E12temp_storage+72];
	ld.shared.u64 	%rd427, [_ZZN3cub18CUB_300001_SM_10006detail6reduce18DeviceReduceKernelINS2_10policy_hubIN4cuda3std3__45tupleIJblEEEjN6thrust24THRUST_300001_SM_1000_NS8cuda_cub9__find_if7functorIS9_EEE10Policy1000ENSB_12zip_iteratorINS8_IJNSD_26transform_input_iterator_tIbNSC_6detail35transform_pair_of_input_iterators_tIbNSB_6detail15normal_iteratorINSB_10device_ptrIKdEEEESR_NS7_8equal_toIdEEEENS7_10__not_fn_tINS7_10__identityEEEEENSB_17counting_iteratorIlNSB_11use_defaultES10_S10_EEEEEEEjSF_S9_SW_EEvT0_PT3_T1_NS0_13GridEvenShareIS17_EET2_T4_E12temp_storage+80];
	and.b16  	%rs302, %rs369, 255;
	setp.eq.s16 	%p274, %rs302, 0;
	setp.eq.s16 	%p275, %rs301, 0;
	min.s64 	%rd428, %rd427, %rd479;
	selp.b16 	%rs303, %rs369, 1, %p275;
	selp.b16 	%rs369, %rs301, %rs303, %p274;
	selp.b64 	%rd429, %rd479, %rd428, %p275;
	selp.b64 	%rd479, %rd427, %rd429, %p274;
$L__BB4_72:
	setp.lt.u32 	%p276, %r6, 161;
	@%p276 bra 	$L__BB4_74;
	ld.shared.u8 	%rs304, [_ZZN3cub18CUB_300001_SM_10006detail6reduce18DeviceReduceKernelINS2_10policy_hubIN4cuda3std3__45tupleIJblEEEjN6thrust24THRUST_300001_SM_1000_NS8cuda_cub9__find_if7functorIS9_EEE10Policy1000ENSB_12zip_iteratorINS8_IJNSD_26transform_input_iterator_tIbNSC_6detail35transform_pair_of_input_iterators_tIbNSB_6detail15normal_iteratorINSB_10device_ptrIKdEEEESR_NS7_8equal_toIdEEEENS7_10__not_fn_tINS7_10__identityEEEEENSB_17counting_iteratorIlNSB_11use_defaultES10_S10_EEEEEEEjSF_S9_SW_EEvT0_PT3_T1_NS0_13GridEvenShareIS17_EET2_T4_E12temp_storage+88];
	ld.shared.u64 	%rd430, [_ZZN3cub18CUB_300001_SM_10006detail6reduce18DeviceReduceKernelINS2_10policy_hubIN4cuda3std3__45tupleIJblEEEjN6thrust24THRUST_300001_SM_1000_NS8cuda_cub9__find_if7functorIS9_EEE10Policy1000ENSB_12zip_iteratorINS8_IJNSD_26transform_input_iterator_tIbNSC_6detail35transform_pair_of_input_iterators_tIbNSB_6detail15normal_iteratorINSB_10device_ptrIKdEEEESR_NS7_8equal_toIdEEEENS7_10__not_fn_tINS7_10__identityEEEEENSB_17counting_iteratorIlNSB_11use_defaultES10_S10_EEEEEEEjSF_S9_SW_EEvT0_PT3_T1_NS0_13GridEvenShareIS17_EET2_T4_E12temp_storage+96];
	and.b16  	%rs305, %rs369, 255;
	setp.eq.s16 	%p277, %rs305, 0;
	setp.eq.s16 	%p278, %rs304, 0;
	min.s64 	%rd431, %rd430, %rd479;
	selp.b16 	%rs306, %rs369, 1, %p278;
	selp.b16 	%rs369, %rs304, %rs306, %p277;
	selp.b64 	%rd432, %rd479, %rd431, %p278;
	selp.b64 	%rd479, %rd430, %rd432, %p277;
$L__BB4_74:
	setp.lt.u32 	%p279, %r6, 193;
	@%p279 bra 	$L__BB4_76;
	ld.shared.u8 	%rs307, [_ZZN3cub18CUB_300001_SM_10006detail6reduce18DeviceReduceKernelINS2_10policy_hubIN4cuda3std3__45tupleIJblEEEjN6thrust24THRUST_300001_SM_1000_NS8cuda_cub9__find_if7functorIS9_EEE10Policy1000ENSB_12zip_iteratorINS8_IJNSD_26transform_input_iterator_tIbNSC_6detail35transform_pair_of_input_iterators_tIbNSB_6detail15normal_iteratorINSB_10device_ptrIKdEEEESR_NS7_8equal_toIdEEEENS7_10__not_fn_tINS7_10__identityEEEEENSB_17counting_iteratorIlNSB_11use_defaultES10_S10_EEEEEEEjSF_S9_SW_EEvT0_PT3_T1_NS0_13GridEvenShareIS17_EET2_T4_E12temp_storage+104];
	ld.shared.u64 	%rd433, [_ZZN3cub18CUB_300001_SM_10006detail6reduce18DeviceReduceKernelINS2_10policy_hubIN4cuda3std3__45tupleIJblEEEjN6thrust24THRUST_300001_SM_1000_NS8cuda_cub9__find_if7functorIS9_EEE10Policy1000ENSB_12zip_iteratorINS8_IJNSD_26transform_input_iterator_tIbNSC_6detail35transform_pair_of_input_iterators_tIbNSB_6detail15normal_iteratorINSB_10device_ptrIKdEEEESR_NS7_8equal_toIdEEEENS7_10__not_fn_tINS7_10__identityEEEEENSB_17counting_iteratorIlNSB_11use_defaultES10_S10_EEEEEEEjSF_S9_SW_EEvT0_PT3_T1_NS0_13GridEvenShareIS17_EET2_T4_E12temp_storage+112];
	and.b16  	%rs308, %rs369, 255;
	setp.eq.s16 	%p280, %rs308, 0;
	setp.eq.s16 	%p281, %rs307, 0;
	min.s64 	%rd434, %rd433, %rd479;
	selp.b16 	%rs309, %rs369, 1, %p281;
	selp.b16 	%rs369, %rs307, %rs309, %p280;
	selp.b64 	%rd435, %rd479, %rd434, %p281;
	selp.b64 	%rd479, %rd433, %rd435, %p280;
$L__BB4_76:
	setp.lt.u32 	%p282, %r6, 225;
	@%p282 bra 	$L__BB4_123;
	ld.shared.u8 	%rs310, [_ZZN3cub18CUB_300001_SM_10006detail6reduce18DeviceReduceKernelINS2_10policy_hubIN4cuda3std3__45tupleIJblEEEjN6thrust24THRUST_300001_SM_1000_NS8cuda_cub9__find_if7functorIS9_EEE10Policy1000ENSB_12zip_iteratorINS8_IJNSD_26transform_input_iterator_tIbNSC_6detail35transform_pair_of_input_iterators_tIbNSB_6detail15normal_iteratorINSB_10device_ptrIKdEEEESR_NS7_8equal_toIdEEEENS7_10__not_fn_tINS7_10__identityEEEEENSB_17counting_iteratorIlNSB_11use_defaultES10_S10_EEEEEEEjSF_S9_SW_EEvT0_PT3_T1_NS0_13GridEvenShareIS17_EET2_T4_E12temp_storage+120];
	ld.shared.u64 	%rd436, [_ZZN3cub18CUB_300001_SM_10006detail6reduce18DeviceReduceKernelINS2_10policy_hubIN4cuda3std3__45tupleIJblEEEjN6thrust24THRUST_300001_SM_1000_NS8cuda_cub9__find_if7functorIS9_EEE10Policy1000ENSB_12zip_iteratorINS8_IJNSD_26transform_input_iterator_tIbNSC_6detail35transform_pair_of_input_iterators_tIbNSB_6detail15normal_iteratorINSB_10device_ptrIKdEEEESR_NS7_8equal_toIdEEEENS7_10__not_fn_tINS7_10__identityEEEEENSB_17counting_iteratorIlNSB_11use_defaultES10_S10_EEEEEEEjSF_S9_SW_EEvT0_PT3_T1_NS0_13GridEvenShareIS17_EET2_T4_E12temp_storage+128];
	and.b16  	%rs311, %rs369, 255;
	setp.eq.s16 	%p283, %rs311, 0;
	setp.eq.s16 	%p284, %rs310, 0;
	min.s64 	%rd437, %rd436, %rd479;
	selp.b16 	%rs312, %rs369, 1, %p284;
	selp.b16 	%rs369, %rs310, %rs312, %p283;
	selp.b64 	%rd438, %rd479, %rd437, %p284;
	selp.b64 	%rd479, %rd436, %rd438, %p283;
	bra.uni 	$L__BB4_123;
$L__BB4_78:
	mov.u32 	%r31, %tid.x;
	cvt.u64.u32 	%rd115, %r5;
	add.s64 	%rd116, %rd3, %rd115;
	cvt.u64.u32 	%rd117, %r31;
	add.s64 	%rd118, %rd117, %rd115;
	shl.b64 	%rd119, %rd118, 3;
	add.s64 	%rd120, %rd1, %rd119;
	add.s64 	%rd121, %rd2, %rd119;
	ld.global.f64 	%fd9, [%rd120];
	ld.global.f64 	%fd10, [%rd121];
	setp.eq.f64 	%p2, %fd9, %fd10;
	add.s32 	%r60, %r31, 256;
	cvt.u64.u32 	%rd122, %r60;
	ld.global.f64 	%fd11, [%rd120+2048];
	ld.global.f64 	%fd13, [%rd121+2048];
	setp.eq.f64 	%p3, %fd11, %fd13;
	add.s32 	%r61, %r31, 512;
	cvt.u64.u32 	%rd123, %r61;
	add.s64 	%rd124, %rd116, %rd123;
	ld.global.f64 	%fd15, [%rd120+4096];
	ld.global.f64 	%fd16, [%rd121+4096];
	setp.eq.f64 	%p4, %fd15, %fd16;
	add.s64 	%rd125, %rd124, 256;
	ld.global.f64 	%fd17, [%rd120+6144];
	ld.global.f64 	%fd18, [%rd121+6144];
	setp.neu.f64 	%p6, %fd17, %fd18;
	and.pred  	%p8, %p2, %p3;
	selp.b64 	%rd126, %rd122, %rd117, %p2;
	add.s64 	%rd127, %rd116, %rd126;
	min.s64 	%rd128, %rd124, %rd127;
	and.pred  	%p9, %p8, %p4;
	selp.b64 	%rd129, %rd127, %rd128, %p4;
	selp.b64 	%rd130, %rd124, %rd129, %p8;
	min.s64 	%rd131, %rd125, %rd130;
	not.pred 	%p10, %p9;
	or.pred  	%p11, %p10, %p6;
	selp.u16 	%rs369, 1, 0, %p11;
	selp.b64 	%rd132, %rd131, %rd130, %p6;
	selp.b64 	%rd479, %rd125, %rd132, %p9;
	setp.lt.u32 	%p12, %r6, %r4;
	@%p12 bra 	$L__BB4_99;
	add.s32 	%r63, %r31, %r4;
	add.s32 	%r64, %r63, %r5;
	add.s32 	%r467, %r64, 1024;
	not.b32 	%r65, %r31;
	add.s32 	%r66, %r65, %r1;
	sub.s32 	%r67, %r66, %r4;
	sub.s32 	%r466, %r67, %r5;
	mov.b32 	%r468, 0;
	mov.u32 	%r469, %r5;
$L__BB4_80:
	add.s32 	%r469, %r469, %r4;
	add.s32 	%r68, %r1, -1024;
	setp.gt.u32 	%p13, %r469, %r68;
	@%p13 bra 	$L__BB4_86;
	add.s32 	%r69, %r31, %r469;
	cvt.u64.u32 	%rd133, %r69;
	mul.wide.u32 	%rd134, %r69, 8;
	add.s64 	%rd135, %rd1, %rd134;
	add.s64 	%rd136, %rd2, %rd134;
	add.s64 	%rd74, %rd3, %rd133;
	ld.global.f64 	%fd1, [%rd135];
	ld.global.f64 	%fd2, [%rd136];
	ld.global.f64 	%fd3, [%rd135+2048];
	ld.global.f64 	%fd4, [%rd136+2048];
	ld.global.f64 	%fd5, [%rd135+4096];
	ld.global.f64 	%fd6, [%rd136+4096];
	ld.global.f64 	%fd7, [%rd135+6144];
	ld.global.f64 	%fd8, [%rd136+6144];
	and.b16  	%rs93, %rs369, 255;
	setp.eq.s16 	%p14, %rs93, 0;
	@%p14 bra 	$L__BB4_84;
	setp.eq.f64 	%p15, %fd1, %fd2;
	@%p15 bra 	$L__BB4_85;
	min.s64 	%rd479, %rd74, %rd479;
	mov.b16 	%rs369, 1;
	bra.uni 	$L__BB4_85;
$L__BB4_84:
	setp.neu.f64 	%p16, %fd1, %fd2;
	selp.u16 	%rs369, 1, 0, %p16;
	mov.u64 	%rd479, %rd74;
$L__BB4_85:
	add.s64 	%rd137, %rd74, 256;
	add.s64 	%rd138, %rd74, 512;
	add.s64 	%rd139, %rd74, 768;
	setp.neu.f64 	%p17, %fd7, %fd8;
	setp.neu.f64 	%p18, %fd5, %fd6;
	setp.neu.f64 	%p19, %fd3, %fd4;
	and.b16  	%rs95, %rs369, 255;
	setp.eq.s16 	%p20, %rs95, 0;
	min.s64 	%rd140, %rd137, %rd479;
	selp.b16 	%rs96, 1, %rs369, %p19;
	selp.u16 	%rs97, 1, 0, %p19;
	selp.b16 	%rs98, %rs97, %rs96, %p20;
	and.b16  	%rs99, %rs98, 255;
	selp.b64 	%rd141, %rd140, %rd479, %p19;
	selp.b64 	%rd142, %rd137, %rd141, %p20;
	setp.eq.s16 	%p21, %rs99, 0;
	min.s64 	%rd143, %rd138, %rd142;
	selp.b16 	%rs100, 1, %rs98, %p18;
	selp.u16 	%rs101, 1, 0, %p18;
	selp.b16 	%rs102, %rs101, %rs100, %p21;
	and.b16  	%rs103, %rs102, 255;
	selp.b64 	%rd144, %rd143, %rd142, %p18;
	selp.b64 	%rd145, %rd138, %rd144, %p21;
	setp.eq.s16 	%p22, %rs103, 0;
	min.s64 	%rd146, %rd139, %rd145;
	selp.b16 	%rs104, 1, %rs102, %p17;
	selp.u16 	%rs105, 1, 0, %p17;
	selp.b16 	%rs369, %rs105, %rs104, %p22;
	selp.b64 	%rd147, %rd146, %rd145, %p17;
	selp.b64 	%rd479, %rd139, %rd147, %p22;
	sub.s32 	%r70, %r1, %r469;
	setp.lt.u32 	%p23, %r70, %r4;
	add.s32 	%r468, %r468, 1;
	add.s32 	%r467, %r467, %r4;
	sub.s32 	%r466, %r466, %r4;
	@%p23 bra 	$L__BB4_99;
	bra.uni 	$L__BB4_80;
$L__BB4_86:
	setp.le.u32 	%p24, %r1, %r469;
	sub.s32 	%r71, %r1, %r469;
	setp.ge.s32 	%p25, %r31, %r71;
	or.pred  	%p26, %p24, %p25;
	@%p26 bra 	$L__BB4_99;
	not.b32 	%r73, %r31;
	add.s32 	%r42, %r1, %r73;
	add.s32 	%r74, %r4, %r5;
	sub.s32 	%r75, %r42, %r74;
	mul.lo.s32 	%r76, %r2, %r468;
	shl.b32 	%r77, %r76, 10;
	sub.s32 	%r78, %r75, %r77;
	shr.u32 	%r79, %r78, 8;
	add.s32 	%r43, %r79, 1;
	and.b32  	%r44, %r43, 7;
	setp.lt.u32 	%p27, %r78, 1792;
	mov.u32 	%r474, %r31;
	@%p27 bra 	$L__BB4_91;
	or.b32  	%r472, %r31, 1024;
	shr.u32 	%r80, %r466, 8;
	add.s32 	%r81, %r80, 1;
	and.b32  	%r82, %r81, 33554424;
	neg.s32 	%r470, %r82;
$L__BB4_89:
	.pragma "nounroll";
	add.s32 	%r83, %r467, -1024;
	cvt.u64.u32 	%rd149, %r83;
	mul.wide.u32 	%rd150, %r83, 8;
	add.s64 	%rd151, %rd1, %rd150;
	add.s64 	%rd152, %rd2, %rd150;
	add.s64 	%rd153, %rd3, %rd149;
	ld.global.f64 	%fd19, [%rd151];
	ld.global.f64 	%fd20, [%rd152];
	setp.neu.f64 	%p28, %fd19, %fd20;
	selp.u16 	%rs107, 1, 0, %p28;
	and.b16  	%rs108, %rs369, 255;
	setp.ne.s16 	%p30, %rs108, 0;
	and.pred  	%p31, %p30, %p28;
	min.s64 	%rd154, %rd153, %rd479;
	setp.eq.s16 	%p32, %rs108, 0;
	selp.b16 	%rs109, %rs107, %rs369, %p32;
	selp.b64 	%rd155, %rd153, %rd479, %p32;
	selp.b16 	%rs110, 1, %rs109, %p31;
	and.b16  	%rs111, %rs110, 255;
	selp.b64 	%rd156, %rd154, %rd155, %p31;
	add.s32 	%r84, %r467, -768;
	cvt.u64.u32 	%rd157, %r84;
	mul.wide.u32 	%rd158, %r84, 8;
	add.s64 	%rd159, %rd1, %rd158;
	add.s64 	%rd160, %rd2, %rd158;
	add.s64 	%rd161, %rd3, %rd157;
	ld.global.f64 	%fd21, [%rd159];
	ld.global.f64 	%fd22, [%rd160];
	setp.neu.f64 	%p33, %fd21, %fd22;
	selp.u16 	%rs112, 1, 0, %p33;
	setp.ne.s16 	%p35, %rs111, 0;
	and.pred  	%p36, %p35, %p33;
	min.s64 	%rd162, %rd161, %rd156;
	setp.eq.s16 	%p37, %rs111, 0;
	selp.b16 	%rs113, %rs112, %rs110, %p37;
	selp.b64 	%rd163, %rd161, %rd156, %p37;
	selp.b16 	%rs114, 1, %rs113, %p36;
	and.b16  	%rs115, %rs114, 255;
	selp.b64 	%rd164, %rd162, %rd163, %p36;
	add.s32 	%r85, %r467, -512;
	cvt.u64.u32 	%rd165, %r85;
	mul.wide.u32 	%rd166, %r85, 8;
	add.s64 	%rd167, %rd1, %rd166;
	add.s64 	%rd168, %rd2, %rd166;
	add.s64 	%rd169, %rd3, %rd165;
	ld.global.f64 	%fd23, [%rd167];
	ld.global.f64 	%fd24, [%rd168];
	setp.neu.f64 	%p38, %fd23, %fd24;
	selp.u16 	%rs116, 1, 0, %p38;
	setp.ne.s16 	%p40, %rs115, 0;
	and.pred  	%p41, %p40, %p38;
	min.s64 	%rd170, %rd169, %rd164;
	setp.eq.s16 	%p42, %rs115, 0;
	selp.b16 	%rs117, %rs116, %rs114, %p42;
	selp.b64 	%rd171, %rd169, %rd164, %p42;
	selp.b16 	%rs118, 1, %rs117, %p41;
	and.b16  	%rs119, %rs118, 255;
	selp.b64 	%rd172, %rd170, %rd171, %p41;
	add.s32 	%r86, %r467, 768;
	add.s32 	%r87, %r467, -256;
	cvt.u64.u32 	%rd173, %r87;
	mul.wide.u32 	%rd174, %r87, 8;
	add.s64 	%rd175, %rd1, %rd174;
	add.s64 	%rd176, %rd2, %rd174;
	add.s64 	%rd177, %rd3, %rd173;
	ld.global.f64 	%fd25, [%rd175];
	ld.global.f64 	%fd26, [%rd176];
	setp.neu.f64 	%p43, %fd25, %fd26;
	selp.u16 	%rs120, 1, 0, %p43;
	setp.ne.s16 	%p45, %rs119, 0;
	and.pred  	%p46, %p45, %p43;
	min.s64 	%rd178, %rd177, %rd172;
	setp.eq.s16 	%p47, %rs119, 0;
	selp.b16 	%rs121, %rs120, %rs118, %p47;
	selp.b64 	%rd179, %rd177, %rd172, %p47;
	selp.b16 	%rs122, 1, %rs121, %p46;
	and.b16  	%rs123, %rs122, 255;
	selp.b64 	%rd180, %rd178, %rd179, %p46;
	cvt.u64.u32 	%rd181, %r467;
	mul.wide.u32 	%rd182, %r467, 8;
	add.s64 	%rd183, %rd1, %rd182;
	add.s64 	%rd184, %rd2, %rd182;
	add.s64 	%rd185, %rd3, %rd181;
	ld.global.f64 	%fd27, [%rd183];
	ld.global.f64 	%fd28, [%rd184];
	setp.neu.f64 	%p48, %fd27, %fd28;
	selp.u16 	%rs124, 1, 0, %p48;
	setp.ne.s16 	%p50, %rs123, 0;
	and.pred  	%p51, %p50, %p48;
	min.s64 	%rd186, %rd185, %rd180;
	setp.eq.s16 	%p52, %rs123, 0;
	selp.b16 	%rs125, %rs124, %rs122, %p52;
	selp.b64 	%rd187, %rd185, %rd180, %p52;
	selp.b16 	%rs126, 1, %rs125, %p51;
	and.b16  	%rs127, %rs126, 255;
	selp.b64 	%rd188, %rd186, %rd187, %p51;
	add.s32 	%r88, %r467, 256;
	cvt.u64.u32 	%rd189, %r88;
	mul.wide.u32 	%rd190, %r88, 8;
	add.s64 	%rd191, %rd1, %rd190;
	add.s64 	%rd192, %rd2, %rd190;
	add.s64 	%rd193, %rd3, %rd189;
	ld.global.f64 	%fd29, [%rd191];
	ld.global.f64 	%fd30, [%rd192];
	setp.neu.f64 	%p53, %fd29, %fd30;
	selp.u16 	%rs128, 1, 0, %p53;
	setp.ne.s16 	%p55, %rs127, 0;
	and.pred  	%p56, %p55, %p53;
	min.s64 	%rd194, %rd193, %rd188;
	setp.eq.s16 	%p57, %rs127, 0;
	selp.b16 	%rs129, %rs128, %rs126, %p57;
	selp.b64 	%rd195, %rd193, %rd188, %p57;
	selp.b16 	%rs130, 1, %rs129, %p56;
	and.b16  	%rs131, %rs130, 255;
	selp.b64 	%rd196, %rd194, %rd195, %p56;
	add.s32 	%r89, %r467, 512;
	cvt.u64.u32 	%rd197, %r89;
	mul.wide.u32 	%rd198, %r89, 8;
	add.s64 	%rd199, %rd1, %rd198;
	add.s64 	%rd200, %rd2, %rd198;
	add.s64 	%rd201, %rd3, %rd197;
	ld.global.f64 	%fd31, [%rd199];
	ld.global.f64 	%fd32, [%rd200];
	setp.neu.f64 	%p58, %fd31, %fd32;
	selp.u16 	%rs132, 1, 0, %p58;
	setp.ne.s16 	%p60, %rs131, 0;
	and.pred  	%p61, %p60, %p58;
	min.s64 	%rd202, %rd201, %rd196;
	setp.eq.s16 	%p62, %rs131, 0;
	selp.b16 	%rs133, %rs132, %rs130, %p62;
	selp.b64 	%rd203, %rd201, %rd196, %p62;
	selp.b16 	%rs134, 1, %rs133, %p61;
	and.b16  	%rs135, %rs134, 255;
	selp.b64 	%rd204, %rd202, %rd203, %p61;
	cvt.u64.u32 	%rd205, %r86;
	mul.wide.u32 	%rd206, %r86, 8;
	add.s64 	%rd207, %rd1, %rd206;
	add.s64 	%rd208, %rd2, %rd206;
	add.s64 	%rd209, %rd3, %rd205;
	ld.global.f64 	%fd33, [%rd207];
	ld.global.f64 	%fd34, [%rd208];
	setp.neu.f64 	%p63, %fd33, %fd34;
	selp.u16 	%rs136, 1, 0, %p63;
	setp.ne.s16 	%p65, %rs135, 0;
	and.pred  	%p66, %p65, %p63;
	min.s64 	%rd210, %rd209, %rd204;
	setp.eq.s16 	%p67, %rs135, 0;
	selp.b16 	%rs137, %rs136, %rs134, %p67;
	selp.b64 	%rd211, %rd209, %rd204, %p67;
	selp.b16 	%rs369, 1, %rs137, %p66;
	selp.b64 	%rd479, %rd210, %rd211, %p66;
	add.s32 	%r472, %r472, 2048;
	add.s32 	%r467, %r467, 2048;
	add.s32 	%r470, %r470, 8;
	setp.ne.s32 	%p68, %r470, 0;
	@%p68 bra 	$L__BB4_89;
	add.s32 	%r474, %r472, -1024;
$L__BB4_91:
	setp.eq.s32 	%p69, %r44, 0;
	@%p69 bra 	$L__BB4_99;
	setp.lt.u32 	%p70, %r44, 4;
	@%p70 bra 	$L__BB4_94;
	add.s32 	%r90, %r474, %r469;
	cvt.u64.u32 	%rd213, %r90;
	mul.wide.u32 	%rd214, %r90, 8;
	add.s64 	%rd215, %rd1, %rd214;
	add.s64 	%rd216, %rd2, %rd214;
	add.s64 	%rd217, %rd3, %rd213;
	ld.global.f64 	%fd35, [%rd215];
	ld.global.f64 	%fd36, [%rd216];
	setp.neu.f64 	%p71, %fd35, %fd36;
	selp.u16 	%rs139, 1, 0, %p71;
	and.b16  	%rs140, %rs369, 255;
	setp.ne.s16 	%p73, %rs140, 0;
	and.pred  	%p74, %p73, %p71;
	min.s64 	%rd218, %rd217, %rd479;
	setp.eq.s16 	%p75, %rs140, 0;
	selp.b16 	%rs141, %rs139, %rs369, %p75;
	selp.b64 	%rd219, %rd217, %rd479, %p75;
	selp.b16 	%rs142, 1, %rs141, %p74;
	and.b16  	%rs143, %rs142, 255;
	selp.b64 	%rd220, %rd218, %rd219, %p74;
	add.s32 	%r91, %r90, 256;
	cvt.u64.u32 	%rd221, %r91;
	mul.wide.u32 	%rd222, %r91, 8;
	add.s64 	%rd223, %rd1, %rd222;
	add.s64 	%rd224, %rd2, %rd222;
	add.s64 	%rd225, %rd3, %rd221;
	ld.global.f64 	%fd37, [%rd223];
	ld.global.f64 	%fd38, [%rd224];
	setp.neu.f64 	%p76, %fd37, %fd38;
	selp.u16 	%rs144, 1, 0, %p76;
	setp.ne.s16 	%p78, %rs143, 0;
	and.pred  	%p79, %p78, %p76;
	min.s64 	%rd226, %rd225, %rd220;
	setp.eq.s16 	%p80, %rs143, 0;
	selp.b16 	%rs145, %rs144, %rs142, %p80;
	selp.b64 	%rd227, %rd225, %rd220, %p80;
	selp.b16 	%rs146, 1, %rs145, %p79;
	and.b16  	%rs147, %rs146, 255;
	selp.b64 	%rd228, %rd226, %rd227, %p79;
	add.s32 	%r92, %r90, 512;
	cvt.u64.u32 	%rd229, %r92;
	mul.wide.u32 	%rd230, %r92, 8;
	add.s64 	%rd231, %rd1, %rd230;
	add.s64 	%rd232, %rd2, %rd230;
	add.s64 	%rd233, %rd3, %rd229;
	ld.global.f64 	%fd39, [%rd231];
	ld.global.f64 	%fd40, [%rd232];
	setp.neu.f64 	%p81, %fd39, %fd40;
	selp.u16 	%rs148, 1, 0, %p81;
	setp.ne.s16 	%p83, %rs147, 0;
	and.pred  	%p84, %p83, %p81;
	min.s64 	%rd234, %rd233, %rd228;
	setp.eq.s16 	%p85, %rs147, 0;
	selp.b16 	%rs149, %rs148, %rs146, %p85;
	selp.b64 	%rd235, %rd233, %rd228, %p85;
	selp.b16 	%rs150, 1, %rs149, %p84;
	and.b16  	%rs151, %rs150, 255;
	selp.b64 	%rd236, %rd234, %rd235, %p84;
	add.s32 	%r93, %r90, 768;
	cvt.u64.u32 	%rd237, %r93;
	mul.wide.u32 	%rd238, %r93, 8;
	add.s64 	%rd239, %rd1, %rd238;
	add.s64 	%rd240, %rd2, %rd238;
	add.s64 	%rd241, %rd3, %rd237;
	ld.global.f64 	%fd41, [%rd239];
	ld.global.f64 	%fd42, [%rd240];
	setp.neu.f64 	%p86, %fd41, %fd42;
	selp.u16 	%rs152, 1, 0, %p86;
	setp.ne.s16 	%p88, %rs151, 0;
	and.pred  	%p89, %p88, %p86;
	min.s64 	%rd242, %rd241, %rd236;
	setp.eq.s16 	%p90, %rs151, 0;
	selp.b16 	%rs153, %rs152, %rs150, %p90;
	selp.b64 	%rd243, %rd241, %rd236, %p90;
	selp.b16 	%rs369, 1, %rs153, %p89;
	selp.b64 	%rd479, %rd242, %rd243, %p89;
	add.s32 	%r474, %r474, 1024;
$L__BB4_94:
	and.b32  	%r94, %r43, 3;
	setp.eq.s32 	%p91, %r94, 0;
	@%p91 bra 	$L__BB4_99;
	setp.eq.s32 	%p92, %r94, 1;
	@%p92 bra 	$L__BB4_97;
	add.s32 	%r95, %r474, %r469;
	cvt.u64.u32 	%rd245, %r95;
	mul.wide.u32 	%rd246, %r95, 8;
	add.s64 	%rd247, %rd1, %rd246;
	add.s64 	%rd248, %rd2, %rd246;
	add.s64 	%rd249, %rd3, %rd245;
	ld.global.f64 	%fd43, [%rd247];
	ld.global.f64 	%fd44, [%rd248];
	setp.neu.f64 	%p93, %fd43, %fd44;
	selp.u16 	%rs155, 1, 0, %p93;
	and.b16  	%rs156, %rs369, 255;
	setp.ne.s16 	%p95, %rs156, 0;
	and.pred  	%p96, %p95, %p93;
	min.s64 	%rd250, %rd249, %rd479;
	setp.eq.s16 	%p97, %rs156, 0;
	selp.b16 	%rs157, %rs155, %rs369, %p97;
	selp.b64 	%rd251, %rd249, %rd479, %p97;
	selp.b16 	%rs158, 1, %rs157, %p96;
	and.b16  	%rs159, %rs158, 255;
	selp.b64 	%rd252, %rd250, %rd251, %p96;
	add.s32 	%r96, %r95, 256;
	cvt.u64.u32 	%rd253, %r96;
	mul.wide.u32 	%rd254, %r96, 8;
	add.s64 	%rd255, %rd1, %rd254;
	add.s64 	%rd256, %rd2, %rd254;
	add.s64 	%rd257, %rd3, %rd253;
	ld.global.f64 	%fd45, [%rd255];
	ld.global.f64 	%fd46, [%rd256];
	setp.neu.f64 	%p98, %fd45, %fd46;
	selp.u16 	%rs160, 1, 0, %p98;
	setp.ne.s16 	%p100, %rs159, 0;
	and.pred  	%p101, %p100, %p98;
	min.s64 	%rd258, %rd257, %rd252;
	setp.eq.s16 	%p102, %rs159, 0;
	selp.b16 	%rs161, %rs160, %rs158, %p102;
	selp.b64 	%rd259, %rd257, %rd252, %p102;
	selp.b16 	%rs369, 1, %rs161, %p101;
	selp.b64 	%rd479, %rd258, %rd259, %p101;
	add.s32 	%r474, %r474, 512;
$L__BB4_97:
	and.b32  	%r97, %r42, 256;
	setp.ne.s32 	%p103, %r97, 0;
	@%p103 bra 	$L__BB4_99;
	add.s32 	%r98, %r474, %r469;
	cvt.u64.u32 	%rd260, %r98;
	mul.wide.u32 	%rd261, %r98, 8;
	add.s64 	%rd262, %rd1, %rd261;
	add.s64 	%rd263, %rd2, %rd261;
	add.s64 	%rd264, %rd3, %rd260;
	ld.global.f64 	%fd47, [%rd262];
	ld.global.f64 	%fd48, [%rd263];
	setp.neu.f64 	%p104, %fd47, %fd48;
	selp.u16 	%rs162, 1, 0, %p104;
	and.b16  	%rs163, %rs369, 255;
	setp.ne.s16 	%p106, %rs163, 0;
	and.pred  	%p107, %p106, %p104;
	min.s64 	%rd265, %rd264, %rd479;
	setp.eq.s16 	%p108, %rs163, 0;
	selp.b16 	%rs164, %rs162, %rs369, %p108;
	selp.b64 	%rd266, %rd264, %rd479, %p108;
	selp.b16 	%rs369, 1, %rs164, %p107;
	selp.b64 	%rd479, %rd265, %rd266, %p107;
$L__BB4_99:
	// begin inline asm
	mov.u32 %r99, %laneid;
	// end inline asm
	cvt.u32.u16 	%r120, %rs369;
	and.b32  	%r101, %r120, 255;
	mov.b32 	%r117, 1;
	mov.b32 	%r118, 31;
	mov.b32 	%r119, -1;
	// begin inline asm
	shfl.sync.down.b32 %r100, %r101, %r117, %r118, %r119;
	// end inline asm
	// begin inline asm
	shfl.sync.down.b32 %r105, %r106, %r117, %r118, %r119;
	// end inline asm
	mov.b64 	{%r111, %r116}, %rd479;
	// begin inline asm
	shfl.sync.down.b32 %r110, %r111, %r117, %r118, %r119;
	// end inline asm
	// begin inline asm
	shfl.sync.down.b32 %r115, %r116, %r117, %r118, %r119;
	// end inline asm
	mov.b64 	%rd90, {%r110, %r115};
	cvt.u16.u32 	%rs76, %r100;
	setp.gt.s32 	%p109, %r99, 30;
	@%p109 bra 	$L__BB4_103;
	and.b16  	%rs165, %rs369, 255;
	setp.eq.s16 	%p110, %rs165, 0;
	and.b16  	%rs166, %rs76, 255;
	setp.eq.s16 	%p111, %rs166, 0;
	or.pred  	%p112, %p110, %p111;
	@%p112 bra 	$L__BB4_102;
	min.s64 	%rd479, %rd90, %rd479;
	mov.b16 	%rs369, 1;
	bra.uni 	$L__BB4_103;
$L__BB4_102:
	setp.eq.s16 	%p113, %rs165, 0;
	selp.b16 	%rs369, %rs76, %rs369, %p113;
	selp.b64 	%rd479, %rd90, %rd479, %p113;
$L__BB4_103:
	cvt.u32.u16 	%r141, %rs369;
	and.b32  	%r122, %r141, 255;
	mov.b32 	%r138, 2;
	mov.b32 	%r139, 31;
	mov.b32 	%r140, -1;
	// begin inline asm
	shfl.sync.down.b32 %r121, %r122, %r138, %r139, %r140;
	// end inline asm
	// begin inline asm
	shfl.sync.down.b32 %r126, %r127, %r138, %r139, %r140;
	// end inline asm
	mov.b64 	{%r132, %r137}, %rd479;
	// begin inline asm
	shfl.sync.down.b32 %r131, %r132, %r138, %r139, %r140;
	// end inline asm
	// begin inline asm
	shfl.sync.down.b32 %r136, %r137, %r138, %r139, %r140;
	// end inline asm
	mov.b64 	%rd94, {%r131, %r136};
	cvt.u16.u32 	%rs79, %r121;
	setp.gt.s32 	%p114, %r99, 29;
	@%p114 bra 	$L__BB4_107;
	and.b16  	%rs169, %rs369, 255;
	setp.eq.s16 	%p115, %rs169, 0;
	and.b16  	%rs170, %rs79, 255;
	setp.eq.s16 	%p116, %rs170, 0;
	or.pred  	%p117, %p115, %p116;
	@%p117 bra 	$L__BB4_106;
	min.s64 	%rd479, %rd94, %rd479;
	mov.b16 	%rs369, 1;
	bra.uni 	$L__BB4_107;
$L__BB4_106:
	setp.eq.s16 	%p118, %rs169, 0;
	selp.b16 	%rs369, %rs79, %rs369, %p118;
	selp.b64 	%rd479, %rd94, %rd479, %p118;
$L__BB4_107:
	cvt.u32.u16 	%r162, %rs369;
	and.b32  	%r143, %r162, 255;
	mov.b32 	%r159, 4;
	mov.b32 	%r160, 31;
	mov.b32 	%r161, -1;
	// begin inline asm
	shfl.sync.down.b32 %r142, %r143, %r159, %r160, %r161;
	// end inline asm
	// begin inline asm
	shfl.sync.down.b32 %r147, %r148, %r159, %r160, %r161;
	// end inline asm
	mov.b64 	{%r153, %r158}, %rd479;
	// begin inline asm
	shfl.sync.down.b32 %r152, %r153, %r159, %r160, %r161;
	// end inline asm
	// begin inline asm
	shfl.sync.down.b32 %r157, %r158, %r159, %r160, %r161;
	// end inline asm
	mov.b64 	%rd98, {%r152, %r157};
	cvt.u16.u32 	%rs82, %r142;
	setp.gt.s32 	%p119, %r99, 27;
	@%p119 bra 	$L__BB4_111;
	and.b16  	%rs173, %rs369, 255;
	setp.eq.s16 	%p120, %rs173, 0;
	and.b16  	%rs174, %rs82, 255;
	setp.eq.s16 	%p121, %rs174, 0;
	or.pred  	%p122, %p120, %p121;
	@%p122 bra 	$L__BB4_110;
	min.s64 	%rd479, %rd98, %rd479;
	mov.b16 	%rs369, 1;
	bra.uni 	$L__BB4_111;
$L__BB4_110:
	setp.eq.s16 	%p123, %rs173, 0;
	selp.b16 	%rs369, %rs82, %rs369, %p123;
	selp.b64 	%rd479, %rd98, %rd479, %p123;
$L__BB4_111:
	cvt.u32.u16 	%r183, %rs369;
	and.b32  	%r164, %r183, 255;
	mov.b32 	%r180, 8;
	mov.b32 	%r181, 31;
	mov.b32 	%r182, -1;
	// begin inline asm
	shfl.sync.down.b32 %r163, %r164, %r180, %r181, %r182;
	// end inline asm
	// begin inline asm
	shfl.sync.down.b32 %r168, %r169, %r180, %r181, %r182;
	// end inline asm
	mov.b64 	{%r174, %r179}, %rd479;
	// begin inline asm
	shfl.sync.down.b32 %r173, %r174, %r180, %r181, %r182;
	// end inline asm
	// begin inline asm
	shfl.sync.down.b32 %r178, %r179, %r180, %r181, %r182;
	// end inline asm
	mov.b64 	%rd102, {%r173, %r178};
	cvt.u16.u32 	%rs85, %r163;
	setp.gt.s32 	%p124, %r99, 23;
	@%p124 bra 	$L__BB4_115;
	and.b16  	%rs177, %rs369, 255;
	setp.eq.s16 	%p125, %rs177, 0;
	and.b16  	%rs178, %rs85, 255;
	setp.eq.s16 	%p126, %rs178, 0;
	or.pred  	%p127, %p125, %p126;
	@%p127 bra 	$L__BB4_114;
	min.s64 	%rd479, %rd102, %rd479;
	mov.b16 	%rs369, 1;
	bra.uni 	$L__BB4_115;
$L__BB4_114:
	setp.eq.s16 	%p128, %rs177, 0;
	selp.b16 	%rs369, %rs85, %rs369, %p128;
	selp.b64 	%rd479, %rd102, %rd479, %p128;
$L__BB4_115:
	cvt.u32.u16 	%r204, %rs369;
	and.b32  	%r185, %r204, 255;
	mov.b32 	%r201, 16;
	mov.b32 	%r202, 31;
	mov.b32 	%r203, -1;
	// begin inline asm
	shfl.sync.down.b32 %r184, %r185, %r201, %r202, %r203;
	// end inline asm
	// begin inline asm
	shfl.sync.down.b32 %r189, %r190, %r201, %r202, %r203;
	// end inline asm
	mov.b64 	{%r195, %r200}, %rd479;
	// begin inline asm
	shfl.sync.down.b32 %r194, %r195, %r201, %r202, %r203;
	// end inline asm
	// begin inline asm
	shfl.sync.down.b32 %r199, %r200, %r201, %r202, %r203;
	// end inline asm
	mov.b64 	%rd106, {%r194, %r199};
	cvt.u16.u32 	%rs88, %r184;
	setp.gt.s32 	%p129, %r99, 15;
	@%p129 bra 	$L__BB4_119;
	and.b16  	%rs181, %rs369, 255;
	setp.eq.s16 	%p130, %rs181, 0;
	and.b16  	%rs182, %rs88, 255;
	setp.eq.s16 	%p131, %rs182, 0;
	or.pred  	%p132, %p130, %p131;
	@%p132 bra 	$L__BB4_118;
	min.s64 	%rd479, %rd106, %rd479;
	mov.b16 	%rs369, 1;
	bra.uni 	$L__BB4_119;
$L__BB4_118:
	setp.eq.s16 	%p133, %rs181, 0;
	selp.b16 	%rs369, %rs88, %rs369, %p133;
	selp.b64 	%rd479, %rd106, %rd479, %p133;
$L__BB4_119:
	setp.ne.s32 	%p134, %r99, 0;
	@%p134 bra 	$L__BB4_121;
	shr.u32 	%r205, %r31, 1;
	and.b32  	%r206, %r205, 496;
	mov.u32 	%r207, _ZZN3cub18CUB_300001_SM_10006detail6reduce18DeviceReduceKernelINS2_10policy_hubIN4cuda3std3__45tupleIJblEEEjN6thrust24THRUST_300001_SM_1000_NS8cuda_cub9__find_if7functorIS9_EEE10Policy1000ENSB_12zip_iteratorINS8_IJNSD_26transform_input_iterator_tIbNSC_6detail35transform_pair_of_input_iterators_tIbNSB_6detail15normal_iteratorINSB_10device_ptrIKdEEEESR_NS7_8equal_toIdEEEENS7_10__not_fn_tINS7_10__identityEEEEENSB_17counting_iteratorIlNSB_11use_defaultES10_S10_EEEEEEEjSF_S9_SW_EEvT0_PT3_T1_NS0_13GridEvenShareIS17_EET2_T4_E12temp_storage;
	add.s32 	%r208, %r207, %r206;
	st.shared.u8 	[%r208+8], %rs369;
	st.shared.u64 	[%r208+16], %rd479;
$L__BB4_121:
	bar.sync 	0;
	setp.ne.s32 	%p135, %r31, 0;
	@%p135 bra 	$L__BB4_123;
	ld.shared.u8 	%rs185, [_ZZN3cub18CUB_300001_SM_10006detail6reduce18DeviceReduceKernelINS2_10policy_hubIN4cuda3std3__45tupleIJblEEEjN6thrust24THRUST_300001_SM_1000_NS8cuda_cub9__find_if7functorIS9_EEE10Policy1000ENSB_12zip_iteratorINS8_IJNSD_26transform_input_iterator_tIbNSC_6detail35transform_pair_of_input_iterators_tIbNSB_6detail15normal_iteratorINSB_10device_ptrIKdEEEESR_NS7_8equal_toIdEEEENS7_10__not_fn_tINS7_10__identityEEEEENSB_17counting_iteratorIlNSB_11use_defaultES10_S10_EEEEEEEjSF_S9_SW_EEvT0_PT3_T1_NS0_13GridEvenShareIS17_EET2_T4_E12temp_storage+24];
	ld.shared.u64 	%rd267, [_ZZN3cub18CUB_300001_SM_10006detail6reduce18DeviceReduceKernelINS2_10policy_hubIN4cuda3std3__45tupleIJblEEEjN6thrust24THRUST_300001_SM_1000_NS8cuda_cub9__find_if7functorIS9_EEE10Policy1000ENSB_12zip_iteratorINS8_IJNSD_26transform_input_iterator_tIbNSC_6detail35transform_pair_of_input_iterators_tIbNSB_6detail15normal_iteratorINSB_10device_ptrIKdEEEESR_NS7_8equal_toIdEEEENS7_10__not_fn_tINS7_10__identityEEEEENSB_17counting_iteratorIlNSB_11use_defaultES10_S10_EEEEEEEjSF_S9_SW_EEvT0_PT3_T1_NS0_13GridEvenShareIS17_EET2_T4_E12temp_storage+32];
	and.b16  	%rs186, %rs369, 255;
	setp.eq.s16 	%p136, %rs186, 0;
	setp.eq.s16 	%p137, %rs185, 0;
	min.s64 	%rd268, %rd267, %rd479;
	selp.b16 	%rs187, %rs369, 1, %p137;
	selp.b16 	%rs188, %rs185, %rs187, %p136;
	and.b16  	%rs189, %rs188, 255;
	selp.b64 	%rd269, %rd479, %rd268, %p137;
	selp.b64 	%rd270, %rd267, %rd269, %p136;
	ld.shared.u8 	%rs190, [_ZZN3cub18CUB_300001_SM_10006detail6reduce18DeviceReduceKernelINS2_10policy_hubIN4cuda3std3__45tupleIJblEEEjN6thrust24THRUST_300001_SM_1000_NS8cuda_cub9__find_if7functorIS9_EEE10Policy1000ENSB_12zip_iteratorINS8_IJNSD_26transform_input_iterator_tIbNSC_6detail35transform_pair_of_input_iterators_tIbNSB_6detail15normal_iteratorINSB_10device_ptrIKdEEEESR_NS7_8equal_toIdEEEENS7_10__not_fn_tINS7_10__identityEEEEENSB_17counting_iteratorIlNSB_11use_defaultES10_S10_EEEEEEEjSF_S9_SW_EEvT0_PT3_T1_NS0_13GridEvenShareIS17_EET2_T4_E12temp_storage+40];
	ld.shared.u64 	%rd271, [_ZZN3cub18CUB_300001_SM_10006detail6reduce18DeviceReduceKernelINS2_10policy_hubIN4cuda3std3__45tupleIJblEEEjN6thrust24THRUST_300001_SM_1000_NS8cuda_cub9__find_if7functorIS9_EEE10Policy1000ENSB_12zip_iteratorINS8_IJNSD_26transform_input_iterator_tIbNSC_6detail35transform_pair_of_input_iterators_tIbNSB_6detail15normal_iteratorINSB_10device_ptrIKdEEEESR_NS7_8equal_toIdEEEENS7_10__not_fn_tINS7_10__identityEEEEENSB_17counting_iteratorIlNSB_11use_defaultES10_S10_EEEEEEEjSF_S9_SW_EEvT0_PT3_T1_NS0_13GridEvenShareIS17_EET2_T4_E12temp_storage+48];
	setp.eq.s16 	%p138, %rs189, 0;
	setp.eq.s16 	%p139, %rs190, 0;
	min.s64 	%rd272, %rd271, %rd270;
	selp.b16 	%rs191, %rs188, 1, %p139;
	selp.b16 	%rs192, %rs190, %rs191, %p138;
	and.b16  	%rs193, %rs192, 255;
	selp.b64 	%rd273, %rd270, %rd272, %p139;
	selp.b64 	%rd274, %rd271, %rd273, %p138;
	ld.shared.u8 	%rs194, [_ZZN3cub18CUB_300001_SM_10006detail6reduce18DeviceReduceKernelINS2_10policy_hubIN4cuda3std3__45tupleIJblEEEjN6thrust24THRUST_300001_SM_1000_NS8cuda_cub9__find_if7functorIS9_EEE10Policy1000ENSB_12zip_iteratorINS8_IJNSD_26transform_input_iterator_tIbNSC_6detail35transform_pair_of_input_iterators_tIbNSB_6detail15normal_iteratorINSB_10device_ptrIKdEEEESR_NS7_8equal_toIdEEEENS7_10__not_fn_tINS7_10__identityEEEEENSB_17counting_iteratorIlNSB_11use_defaultES10_S10_EEEEEEEjSF_S9_SW_EEvT0_PT3_T1_NS0_13GridEvenShareIS17_EET2_T4_E12temp_storage+56];
	ld.shared.u64 	%rd275, [_ZZN3cub18CUB_300001_SM_10006detail6reduce18DeviceReduceKernelINS2_10policy_hubIN4cuda3std3__45tupleIJblEEEjN6thrust24THRUST_300001_SM_1000_NS8cuda_cub9__find_if7functorIS9_EEE10Policy1000ENSB_12zip_iteratorINS8_IJNSD_26transform_input_iterator_tIbNSC_6detail35transform_pair_of_input_iterators_tIbNSB_6detail15normal_iteratorINSB_10device_ptrIKdEEEESR_NS7_8equal_toIdEEEENS7_10__not_fn_tINS7_10__identityEEEEENSB_17counting_iteratorIlNSB_11use_defaultES10_S10_EEEEEEEjSF_S9_SW_EEvT0_PT3_T1_NS0_13GridEvenShareIS17_EET2_T4_E12temp_storage+64];
	setp.eq.s16 	%p140, %rs193, 0;
	setp.eq.s16 	%p141, %rs194, 0;
	min.s64 	%rd276, %rd275, %rd274;
	selp.b16 	%rs195, %rs192, 1, %p141;
	selp.b16 	%rs196, %rs194, %rs195, %p140;
	and.b16  	%rs197, %rs196, 255;
	selp.b64 	%rd277, %rd274, %rd276, %p141;
	selp.b64 	%rd278, %rd275, %rd277, %p140;
	ld.shared.u8 	%rs198, [_ZZN3cub18CUB_300001_SM_10006detail6reduce18DeviceReduceKernelINS2_10policy_hubIN4cuda3std3__45tupleIJblEEEjN6thrust24THRUST_300001_SM_1000_NS8cuda_cub9__find_if7functorIS9_EEE10Policy1000ENSB_12zip_iteratorINS8_IJNSD_26transform_input_iterator_tIbNSC_6detail35transform_pair_of_input_iterators_tIbNSB_6detail15normal_iteratorINSB_10device_ptrIKdEEEESR_NS7_8equal_toIdEEEENS7_10__not_fn_tINS7_10__identityEEEEENSB_17counting_iteratorIlNSB_11use_defaultES10_S10_EEEEEEEjSF_S9_SW_EEvT0_PT3_T1_NS0_13GridEvenShareIS17_EET2_T4_E12temp_storage+72];
	ld.shared.u64 	%rd279, [_ZZN3cub18CUB_300001_SM_10006detail6reduce18DeviceReduceKernelINS2_10policy_hubIN4cuda3std3__45tupleIJblEEEjN6thrust24THRUST_300001_SM_1000_NS8cuda_cub9__find_if7functorIS9_EEE10Policy1000ENSB_12zip_iteratorINS8_IJNSD_26transform_input_iterator_tIbNSC_6detail35transform_pair_of_input_iterators_tIbNSB_6detail15normal_iteratorINSB_10device_ptrIKdEEEESR_NS7_8equal_toIdEEEENS7_10__not_fn_tINS7_10__identityEEEEENSB_17counting_iteratorIlNSB_11use_defaultES10_S10_EEEEEEEjSF_S9_SW_EEvT0_PT3_T1_NS0_13GridEvenShareIS17_EET2_T4_E12temp_storage+80];
	setp.eq.s16 	%p142, %rs197, 0;
	setp.eq.s16 	%p143, %rs198, 0;
	min.s64 	%rd280, %rd279, %rd278;
	selp.b16 	%rs199, %rs196, 1, %p143;
	selp.b16 	%rs200, %rs198, %rs199, %p142;
	and.b16  	%rs201, %rs200, 255;
	selp.b64 	%rd281, %rd278, %rd280, %p143;
	selp.b64 	%rd282, %rd279, %rd281, %p142;
	ld.shared.u8 	%rs202, [_ZZN3cub18CUB_300001_SM_10006detail6reduce18DeviceReduceKernelINS2_10policy_hubIN4cuda3std3__45tupleIJblEEEjN6thrust24THRUST_300001_SM_1000_NS8cuda_cub9__find_if7functorIS9_EEE10Policy1000ENSB_12zip_iteratorINS8_IJNSD_26transform_input_iterator_tIbNSC_6detail35transform_pair_of_input_iterators_tIbNSB_6detail15normal_iteratorINSB_10device_ptrIKdEEEESR_NS7_8equal_toIdEEEENS7_10__not_fn_tINS7_10__identityEEEEENSB_17counting_iteratorIlNSB_11use_defaultES10_S10_EEEEEEEjSF_S9_SW_EEvT0_PT3_T1_NS0_13GridEvenShareIS17_EET2_T4_E12temp_storage+88];
	ld.shared.u64 	%rd283, [_ZZN3cub18CUB_300001_SM_10006detail6reduce18DeviceReduceKernelINS2_10policy_hubIN4cuda3std3__45tupleIJblEEEjN6thrust24THRUST_300001_SM_1000_NS8cuda_cub9__find_if7functorIS9_EEE10Policy1000ENSB_12zip_iteratorINS8_IJNSD_26transform_input_iterator_tIbNSC_6detail35transform_pair_of_input_iterators_tIbNSB_6detail15normal_iteratorINSB_10device_ptrIKdEEEESR_NS7_8equal_toIdEEEENS7_10__not_fn_tINS7_10__identityEEEEENSB_17counting_iteratorIlNSB_11use_defaultES10_S10_EEEEEEEjSF_S9_SW_EEvT0_PT3_T1_NS0_13GridEvenShareIS17_EET2_T4_E12temp_storage+96];
	setp.eq.s16 	%p144, %rs201, 0;
	setp.eq.s16 	%p145, %rs202, 0;
	min.s64 	%rd284, %rd283, %rd282;
	selp.b16 	%rs203, %rs200, 1, %p145;
	selp.b16 	%rs204, %rs202, %rs203, %p144;
	and.b16  	%rs205, %rs204, 255;
	selp.b64 	%rd285, %rd282, %rd284, %p145;
	selp.b64 	%rd286, %rd283, %rd285, %p144;
	ld.shared.u8 	%rs206, [_ZZN3cub18CUB_300001_SM_10006detail6reduce18DeviceReduceKernelINS2_10policy_hubIN4cuda3std3__45tupleIJblEEEjN6thrust24THRUST_300001_SM_1000_NS8cuda_cub9__find_if7functorIS9_EEE10Policy1000ENSB_12zip_iteratorINS8_IJNSD_26transform_input_iterator_tIbNSC_6detail35transform_pair_of_input_iterators_tIbNSB_6detail15normal_iteratorINSB_10device_ptrIKdEEEESR_NS7_8equal_toIdEEEENS7_10__not_fn_tINS7_10__identityEEEEENSB_17counting_iteratorIlNSB_11use_defaultES10_S10_EEEEEEEjSF_S9_SW_EEvT0_PT3_T1_NS0_13GridEvenShareIS17_EET2_T4_E12temp_storage+104];
	ld.shared.u64 	%rd287, [_ZZN3cub18CUB_300001_SM_10006detail6reduce18DeviceReduceKernelINS2_10policy_hubIN4cuda3std3__45tupleIJblEEEjN6thrust24THRUST_300001_SM_1000_NS8cuda_cub9__find_if7functorIS9_EEE10Policy1000ENSB_12zip_iteratorINS8_IJNSD_26transform_input_iterator_tIbNSC_6detail35transform_pair_of_input_iterators_tIbNSB_6detail15normal_iteratorINSB_10device_ptrIKdEEEESR_NS7_8equal_toIdEEEENS7_10__not_fn_tINS7_10__identityEEEEENSB_17counting_iteratorIlNSB_11use_defaultES10_S10_EEEEEEEjSF_S9_SW_EEvT0_PT3_T1_NS0_13GridEvenShareIS17_EET2_T4_E12temp_storage+112];
	setp.eq.s16 	%p146, %rs205, 0;
	setp.eq.s16 	%p147, %rs206, 0;
	min.s64 	%rd288, %rd287, %rd286;
	selp.b16 	%rs207, %rs204, 1, %p147;
	selp.b16 	%rs208, %rs206, %rs207, %p146;
	and.b16  	%rs209, %rs208, 255;
	selp.b64 	%rd289, %rd286, %rd288, %p147;
	selp.b64 	%rd290, %rd287, %rd289, %p146;
	ld.shared.u8 	%rs210, [_ZZN3cub18CUB_300001_SM_10006detail6reduce18DeviceReduceKernelINS2_10policy_hubIN4cuda3std3__45tupleIJblEEEjN6thrust24THRUST_300001_SM_1000_NS8cuda_cub9__find_if7functorIS9_EEE10Policy1000ENSB_12zip_iteratorINS8_IJNSD_26transform_input_iterator_tIbNSC_6detail35transform_pair_of_input_iterators_tIbNSB_6detail15normal_iteratorINSB_10device_ptrIKdEEEESR_NS7_8equal_toIdEEEENS7_10__not_fn_tINS7_10__identityEEEEENSB_17counting_iteratorIlNSB_11use_defaultES10_S10_EEEEEEEjSF_S9_SW_EEvT0_PT3_T1_NS0_13GridEvenShareIS17_EET2_T4_E12temp_storage+120];
	ld.shared.u64 	%rd291, [_ZZN3cub18CUB_300001_SM_10006detail6reduce18DeviceReduceKernelINS2_10policy_hubIN4cuda3std3__45tupleIJblEEEjN6thrust24THRUST_300001_SM_1000_NS8cuda_cub9__find_if7functorIS9_EEE10Policy1000ENSB_12zip_iteratorINS8_IJNSD_26transform_input_iterator_tIbNSC_6detail35transform_pair_of_input_iterators_tIbNSB_6detail15normal_iteratorINSB_10device_ptrIKdEEEESR_NS7_8equal_toIdEEEENS7_10__not_fn_tINS7_10__identityEEEEENSB_17counting_iteratorIlNSB_11use_defaultES10_S10_EEEEEEEjSF_S9_SW_EEvT0_PT3_T1_NS0_13GridEvenShareIS17_EET2_T4_E12temp_storage+128];
	setp.eq.s16 	%p148, %rs209, 0;
	setp.eq.s16 	%p149, %rs210, 0;
	min.s64 	%rd292, %rd291, %rd290;
	selp.b16 	%rs211, %rs208, 1, %p149;
	selp.b16 	%rs369, %rs210, %rs211, %p148;
	selp.b64 	%rd293, %rd290, %rd292, %p149;
	selp.b64 	%rd479, %rd291, %rd293, %p148;
$L__BB4_123:
	mov.u32 	%r458, %tid.x;
	setp.ne.s32 	%p326, %r458, 0;
	@%p326 bra 	$L__BB4_125;
	ld.param.u64 	%rd469, [_ZN3cub18CUB_300001_SM_10006detail6reduce18DeviceReduceKernelINS2_10policy_hubIN4cuda3std3__45tupleIJblEEEjN6thrust24THRUST_300001_SM_1000_NS8cuda_cub9__find_if7functorIS9_EEE10Policy1000ENSB_12zip_iteratorINS8_IJNSD_26transform_input_iterator_tIbNSC_6detail35transform_pair_of_input_iterators_tIbNSB_6detail15normal_iteratorINSB_10device_ptrIKdEEEESR_NS7_8equal_toIdEEEENS7_10__not_fn_tINS7_10__identityEEEEENSB_17counting_iteratorIlNSB_11use_defaultES10_S10_EEEEEEEjSF_S9_SW_EEvT0_PT3_T1_NS0_13GridEvenShareIS17_EET2_T4__param_1];
	cvta.to.global.u64 	%rd466, %rd469;
	mul.wide.u32 	%rd467, %r3, 16;
	add.s64 	%rd468, %rd466, %rd467;
	st.global.u8 	[%rd468], %rs369;
	st.global.u64 	[%rd468+8], %rd479;
$L__BB4_125:
	ret;

}
	// .globl	_ZN3cub18CUB_300001_SM_10006detail6reduce28DeviceReduceSingleTileKernelINS2_10policy_hubIN4cuda3std3__45tupleIJblEEEjN6thrust24THRUST_300001_SM_1000_NS8cuda_cub9__find_if7functorIS9_EEE10Policy1000EPS9_SI_iSF_S9_S9_NS7_10__identityEEEvT0_T1_T2_T3_T4_T6_
.visible .entry _ZN3cub18CUB_300001_SM_10006detail6reduce28DeviceReduceSingleTileKernelINS2_10policy_hubIN4cuda3std3__45tupleIJblEEEjN6thrust24THRUST_300001_SM_1000_NS8cuda_cub9__find_if7functorIS9_EEE10Policy1000EPS9_SI_iSF_S9_S9_NS7_10__identityEEEvT0_T1_T2_T3_T4_T6_(
	.param .u64 .ptr .align 1 _ZN3cub18CUB_300001_SM_10006detail6reduce28DeviceReduceSingleTileKernelINS2_10policy_hubIN4cuda3std3__45tupleIJblEEEjN6thrust24THRUST_300001_SM_1000_NS8cuda_cub9__find_if7functorIS9_EEE10Policy1000EPS9_SI_iSF_S9_S9_NS7_10__identityEEEvT0_T1_T2_T3_T4_T6__param_0,
	.param .u64 .ptr .align 1 _ZN3cub18CUB_300001_SM_10006detail6reduce28DeviceReduceSingleTileKernelINS2_10policy_hubIN4cuda3std3__45tupleIJblEEEjN6thrust24THRUST_300001_SM_1000_NS8cuda_cub9__find_if7functorIS9_EEE10Policy1000EPS9_SI_iSF_S9_S9_NS7_10__identityEEEvT0_T1_T2_T3_T4_T6__param_1,
	.param .u32 _ZN3cub18CUB_300001_SM_10006detail6reduce28DeviceReduceSingleTileKernelINS2_10policy_hubIN4cuda3std3__45tupleIJblEEEjN6thrust24THRUST_300001_SM_1000_NS8cuda_cub9__find_if7functorIS9_EEE10Policy1000EPS9_SI_iSF_S9_S9_NS7_10__identityEEEvT0_T1_T2_T3_T4_T6__param_2,
	.param .align 1 .b8 _ZN3cub18CUB_300001_SM_10006detail6reduce28DeviceReduceSingleTileKernelINS2_10policy_hubIN4cuda3std3__45tupleIJblEEEjN6thrust24THRUST_300001_SM_1000_NS8cuda_cub9__find_if7functorIS9_EEE10Policy1000EPS9_SI_iSF_S9_S9_NS7_10__identityEEEvT0_T1_T2_T3_T4_T6__param_3[1],
	.param .align 8 .b8 _ZN3cub18CUB_300001_SM_10006detail6reduce28DeviceReduceSingleTileKernelINS2_10policy_hubIN4cuda3std3__45tupleIJblEEEjN6thrust24THRUST_300001_SM_1000_NS8cuda_cub9__find_if7functorIS9_EEE10Policy1000EPS9_SI_iSF_S9_S9_NS7_10__identityEEEvT0_T1_T2_T3_T4_T6__param_4[16],
	.param .align 1 .b8 _ZN3cub18CUB_300001_SM_10006detail6reduce28DeviceReduceSingleTileKernelINS2_10policy_hubIN4cuda3std3__45tupleIJblEEEjN6thrust24THRUST_300001_SM_1000_NS8cuda_cub9__find_if7functorIS9_EEE10Policy1000EPS9_SI_iSF_S9_S9_NS7_10__identityEEEvT0_T1_T2_T3_T4_T6__param_5[1]
)
.maxntid 256
.minnctapersm 1
{
	.reg .pred 	%p<188>;
	.reg .b16 	%rs<340>;
	.reg .b32 	%r<406>;
	.reg .b64 	%rd<359>;
	// demoted variable
	.shared .align 8 .b8 _ZZN3cub18CUB_300001_SM_10006detail6reduce28DeviceReduceSingleTileKernelINS2_10policy_hubIN4cuda3std3__45tupleIJblEEEjN6thrust24THRUST_300001_SM_1000_NS8cuda_cub9__find_if7functorIS9_EEE10Policy1000EPS9_SI_iSF_S9_S9_NS7_10__identityEEEvT0_T1_T2_T3_T4_T6_E12temp_storage[152];
	ld.param.u64 	%rd106, [_ZN3cub18CUB_300001_SM_10006detail6reduce28DeviceReduceSingleTileKernelINS2_10policy_hubIN4cuda3std3__45tupleIJblEEEjN6thrust24THRUST_300001_SM_1000_NS8cuda_cub9__find_if7functorIS9_EEE10Policy1000EPS9_SI_iSF_S9_S9_NS7_10__identityEEEvT0_T1_T2_T3_T4_T6__param_4+8];
	ld.param.u64 	%rd105, [_ZN3cub18CUB_300001_SM_10006detail6reduce28DeviceReduceSingleTileKernelINS2_10policy_hubIN4cuda3std3__45tupleIJblEEEjN6thrust24THRUST_300001_SM_1000_NS8cuda_cub9__find_if7functorIS9_EEE10Policy1000EPS9_SI_iSF_S9_S9_NS7_10__identityEEEvT0_T1_T2_T3_T4_T6__param_0];
	ld.param.u64 	%rd107, [_ZN3cub18CUB_300001_SM_10006detail6reduce28DeviceReduceSingleTileKernelINS2_10policy_hubIN4cuda3std3__45tupleIJblEEEjN6thrust24THRUST_300001_SM_1000_NS8cuda_cub9__find_if7functorIS9_EEE10Policy1000EPS9_SI_iSF_S9_S9_NS7_10__identityEEEvT0_T1_T2_T3_T4_T6__param_1];
	ld.param.u32 	%r38, [_ZN3cub18CUB_300001_SM_10006detail6reduce28DeviceReduceSingleTileKernelINS2_10policy_hubIN4cuda3std3__45tupleIJblEEEjN6thrust24THRUST_300001_SM_1000_NS8cuda_cub9__find_if7functorIS9_EEE10Policy1000EPS9_SI_iSF_S9_S9_NS7_10__identityEEEvT0_T1_T2_T3_T4_T6__param_2];
	ld.param.u8 	%rs82, [_ZN3cub18CUB_300001_SM_10006detail6reduce28DeviceReduceSingleTileKernelINS2_10policy_hubIN4cuda3std3__45tupleIJblEEEjN6thrust24THRUST_300001_SM_1000_NS8cuda_cub9__find_if7functorIS9_EEE10Policy1000EPS9_SI_iSF_S9_S9_NS7_10__identityEEEvT0_T1_T2_T3_T4_T6__param_4];
	cvta.to.global.u64 	%rd1, %rd107;
	setp.ne.s32 	%p1, %r38, 0;
	@%p1 bra 	$L__BB5_3;
	mov.u32 	%r392, %tid.x;
	setp.ne.s32 	%p187, %r392, 0;
	@%p187 bra 	$L__BB5_112;
	st.global.u8 	[%rd1], %rs82;
	st.global.u64 	[%rd1+8], %rd106;
	bra.uni 	$L__BB5_112;
$L__BB5_3:
	setp.gt.s32 	%p2, %r38, 1023;
	@%p2 bra 	$L__BB5_74;
	mov.u32 	%r1, %tid.x;
	setp.ge.s32 	%p77, %r1, %r38;
	mov.b16 	%rs311, 0;
	mov.b64 	%rd329, 0;
	mov.u32 	%r396, %r1;
	@%p77 bra 	$L__BB5_6;
	mul.wide.u32 	%rd234, %r1, 16;
	add.s64 	%rd231, %rd105, %rd234;
	// begin inline asm
	ld.global.nc.u64 %rd230, [%rd231];
	// end inline asm
	add.s64 	%rd233, %rd231, 8;
	// begin inline asm
	ld.global.nc.u64 %rd329, [%rd233];
	// end inline asm
	cvt.u16.u64 	%rs311, %rd230;
	add.s32 	%r396, %r1, 256;
$L__BB5_6:
	setp.ge.s32 	%p78, %r396, %r38;
	@%p78 bra 	$L__BB5_12;
	not.b32 	%r158, %r396;
	add.s32 	%r4, %r38, %r158;
	and.b32  	%r159, %r4, 768;
	setp.eq.s32 	%p79, %r159, 768;
	@%p79 bra 	$L__BB5_10;
	mul.wide.u32 	%rd236, %r396, 16;
	add.s64 	%rd323, %rd105, %rd236;
	shr.u32 	%r160, %r4, 8;
	add.s32 	%r161, %r160, 1;
	and.b32  	%r162, %r161, 3;
	neg.s32 	%r394, %r162;
$L__BB5_9:
	.pragma "nounroll";
	// begin inline asm
	ld.global.nc.u64 %rd237, [%rd323];
	// end inline asm
	add.s64 	%rd240, %rd323, 8;
	// begin inline asm
	ld.global.nc.u64 %rd239, [%rd240];
	// end inline asm
	cvt.u16.u64 	%rs190, %rd237;
	and.b16  	%rs191, %rs190, 255;
	and.b16  	%rs192, %rs311, 255;
	setp.eq.s16 	%p80, %rs192, 0;
	setp.eq.s16 	%p81, %rs191, 0;
	min.s64 	%rd241, %rd239, %rd329;
	selp.b64 	%rd242, %rd329, %rd241, %p81;
	selp.b64 	%rd329, %rd239, %rd242, %p80;
	selp.b16 	%rs193, %rs311, 1, %p81;
	selp.b16 	%rs311, %rs190, %rs193, %p80;
	add.s32 	%r396, %r396, 256;
	add.s64 	%rd323, %rd323, 4096;
	add.s32 	%r394, %r394, 1;
	setp.ne.s32 	%p82, %r394, 0;
	@%p82 bra 	$L__BB5_9;
$L__BB5_10:
	setp.lt.u32 	%p83, %r4, 768;
	@%p83 bra 	$L__BB5_12;
$L__BB5_11:
	mul.wide.s32 	%rd259, %r396, 16;
	add.s64 	%rd244, %rd105, %rd259;
	// begin inline asm
	ld.global.nc.u64 %rd243, [%rd244];
	// end inline asm
	add.s64 	%rd246, %rd244, 8;
	// begin inline asm
	ld.global.nc.u64 %rd245, [%rd246];
	// end inline asm
	cvt.u16.u64 	%rs194, %rd243;
	and.b16  	%rs195, %rs194, 255;
	and.b16  	%rs196, %rs311, 255;
	setp.eq.s16 	%p84, %rs196, 0;
	setp.eq.s16 	%p85, %rs195, 0;
	min.s64 	%rd260, %rd245, %rd329;
	selp.b64 	%rd261, %rd329, %rd260, %p85;
	selp.b64 	%rd262, %rd245, %rd261, %p84;
	selp.b16 	%rs197, %rs311, 1, %p85;
	selp.b16 	%rs198, %rs194, %rs197, %p84;
	and.b16  	%rs199, %rs198, 255;
	add.s64 	%rd248, %rd244, 4096;
	// begin inline asm
	ld.global.nc.u64 %rd247, [%rd248];
	// end inline asm
	add.s64 	%rd250, %rd244, 4104;
	// begin inline asm
	ld.global.nc.u64 %rd249, [%rd250];
	// end inline asm
	cvt.u16.u64 	%rs200, %rd247;
	and.b16  	%rs201, %rs200, 255;
	setp.eq.s16 	%p86, %rs199, 0;
	setp.eq.s16 	%p87, %rs201, 0;
	min.s64 	%rd263, %rd249, %rd262;
	selp.b64 	%rd264, %rd262, %rd263, %p87;
	selp.b64 	%rd265, %rd249, %rd264, %p86;
	selp.b16 	%rs202, %rs198, 1, %p87;
	selp.b16 	%rs203, %rs200, %rs202, %p86;
	and.b16  	%rs204, %rs203, 255;
	add.s64 	%rd252, %rd244, 8192;
	// begin inline asm
	ld.global.nc.u64 %rd251, [%rd252];
	// end inline asm
	add.s64 	%rd254, %rd244, 8200;
	// begin inline asm
	ld.global.nc.u64 %rd253, [%rd254];
	// end inline asm
	cvt.u16.u64 	%rs205, %rd251;
	and.b16  	%rs206, %rs205, 255;
	setp.eq.s16 	%p88, %rs204, 0;
	setp.eq.s16 	%p89, %rs206, 0;
	min.s64 	%rd266, %rd253, %rd265;
	selp.b64 	%rd267, %rd265, %rd266, %p89;
	selp.b64 	%rd268, %rd253, %rd267, %p88;
	selp.b16 	%rs207, %rs203, 1, %p89;
	selp.b16 	%rs208, %rs205, %rs207, %p88;
	and.b16  	%rs209, %rs208, 255;
	add.s64 	%rd256, %rd244, 12288;
	// begin inline asm
	ld.global.nc.u64 %rd255, [%rd256];
	// end inline asm
	add.s64 	%rd258, %rd244, 12296;
	// begin inline asm
	ld.global.nc.u64 %rd257, [%rd258];
	// end inline asm
	cvt.u16.u64 	%rs210, %rd255;
	and.b16  	%rs211, %rs210, 255;
	setp.eq.s16 	%p90, %rs209, 0;
	setp.eq.s16 	%p91, %rs211, 0;
	min.s64 	%rd269, %rd257, %rd268;
	selp.b64 	%rd270, %rd268, %rd269, %p91;
	selp.b64 	%rd329, %rd257, %rd270, %p90;
	selp.b16 	%rs212, %rs208, 1, %p91;
	selp.b16 	%rs311, %rs210, %rs212, %p90;
	add.s32 	%r396, %r396, 1024;
	setp.lt.s32 	%p92, %r396, %r38;
	@%p92 bra 	$L__BB5_11;
$L__BB5_12:
	setp.lt.s32 	%p93, %r38, 256;
	@%p93 bra 	$L__BB5_37;
	// begin inline asm
	mov.u32 %r281, %laneid;
	// end inline asm
	cvt.u32.u16 	%r302, %rs311;
	and.b32  	%r283, %r302, 255;
	mov.b32 	%r299, 1;
	mov.b32 	%r300, 31;
	mov.b32 	%r301, -1;
	// begin inline asm
	shfl.sync.down.b32 %r282, %r283, %r299, %r300, %r301;
	// end inline asm
	// begin inline asm
	shfl.sync.down.b32 %r287, %r288, %r299, %r300, %r301;
	// end inline asm
	mov.b64 	{%r293, %r298}, %rd329;
	// begin inline asm
	shfl.sync.down.b32 %r292, %r293, %r299, %r300, %r301;
	// end inline asm
	// begin inline asm
	shfl.sync.down.b32 %r297, %r298, %r299, %r300, %r301;
	// end inline asm
	mov.b64 	%rd14, {%r292, %r297};
	cvt.u16.u32 	%rs10, %r282;
	setp.gt.s32 	%p143, %r281, 30;
	@%p143 bra 	$L__BB5_17;
	and.b16  	%rs254, %rs311, 255;
	setp.eq.s16 	%p144, %rs254, 0;
	and.b16  	%rs255, %rs10, 255;
	setp.eq.s16 	%p145, %rs255, 0;
	or.pred  	%p146, %p144, %p145;
	@%p146 bra 	$L__BB5_16;
	min.s64 	%rd329, %rd14, %rd329;
	mov.b16 	%rs311, 1;
	bra.uni 	$L__BB5_17;
$L__BB5_16:
	setp.eq.s16 	%p147, %rs254, 0;
	selp.b64 	%rd329, %rd14, %rd329, %p147;
	selp.b16 	%rs311, %rs10, %rs311, %p147;
$L__BB5_17:
	cvt.u32.u16 	%r323, %rs311;
	and.b32  	%r304, %r323, 255;
	mov.b32 	%r320, 2;
	mov.b32 	%r321, 31;
	mov.b32 	%r322, -1;
	// begin inline asm
	shfl.sync.down.b32 %r303, %r304, %r320, %r321, %r322;
	// end inline asm
	// begin inline asm
	shfl.sync.down.b32 %r308, %r309, %r320, %r321, %r322;
	// end inline asm
	mov.b64 	{%r314, %r319}, %rd329;
	// begin inline asm
	shfl.sync.down.b32 %r313, %r314, %r320, %r321, %r322;
	// end inline asm
	// begin inline asm
	shfl.sync.down.b32 %r318, %r319, %r320, %r321, %r322;
	// end inline asm
	mov.b64 	%rd18, {%r313, %r318};
	cvt.u16.u32 	%rs13, %r303;
	setp.gt.s32 	%p148, %r281, 29;
	@%p148 bra 	$L__BB5_21;
	and.b16  	%rs258, %rs311, 255;
	setp.eq.s16 	%p149, %rs258, 0;
	and.b16  	%rs259, %rs13, 255;
	setp.eq.s16 	%p150, %rs259, 0;
	or.pred  	%p151, %p149, %p150;
	@%p151 bra 	$L__BB5_20;
	min.s64 	%rd329, %rd18, %rd329;
	mov.b16 	%rs311, 1;
	bra.uni 	$L__BB5_21;
$L__BB5_20:
	setp.eq.s16 	%p152, %rs258, 0;
	selp.b64 	%rd329, %rd18, %rd329, %p152;
	selp.b16 	%rs311, %rs13, %rs311, %p152;
$L__BB5_21:
	cvt.u32.u16 	%r344, %rs311;
	and.b32  	%r325, %r344, 255;
	mov.b32 	%r341, 4;
	mov.b32 	%r342, 31;
	mov.b32 	%r343, -1;
	// begin inline asm
	shfl.sync.down.b32 %r324, %r325, %r341, %r342, %r343;
	// end inline asm
	// begin inline asm
	shfl.sync.down.b32 %r329, %r330, %r341, %r342, %r343;
	// end inline asm
	mov.b64 	{%r335, %r340}, %rd329;
	// begin inline asm
	shfl.sync.down.b32 %r334, %r335, %r341, %r342, %r343;
	// end inline asm
	// begin inline asm
	shfl.sync.down.b32 %r339, %r340, %r341, %r342, %r343;
	// end inline asm
	mov.b64 	%rd22, {%r334, %r339};
	cvt.u16.u32 	%rs16, %r324;
	setp.gt.s32 	%p153, %r281, 27;
	@%p153 bra 	$L__BB5_25;
	and.b16  	%rs262, %rs311, 255;
	setp.eq.s16 	%p154, %rs262, 0;
	and.b16  	%rs263, %rs16, 255;
	setp.eq.s16 	%p155, %rs263, 0;
	or.pred  	%p156, %p154, %p155;
	@%p156 bra 	$L__BB5_24;
	min.s64 	%rd329, %rd22, %rd329;
	mov.b16 	%rs311, 1;
	bra.uni 	$L__BB5_25;
$L__BB5_24:
	setp.eq.s16 	%p157, %rs262, 0;
	selp.b64 	%rd329, %rd22, %rd329, %p157;
	selp.b16 	%rs311, %rs16, %rs311, %p157;
$L__BB5_25:
	cvt.u32.u16 	%r365, %rs311;
	and.b32  	%r346, %r365, 255;
	mov.b32 	%r362, 8;
	mov.b32 	%r363, 31;
	mov.b32 	%r364, -1;
	// begin inline asm
	shfl.sync.down.b32 %r345, %r346, %r362, %r363, %r364;
	// end inline asm
	// begin inline asm
	shfl.sync.down.b32 %r350, %r351, %r362, %r363, %r364;
	// end inline asm
	mov.b64 	{%r356, %r361}, %rd329;
	// begin inline asm
	shfl.sync.down.b32 %r355, %r356, %r362, %r363, %r364;
	// end inline asm
	// begin inline asm
	shfl.sync.down.b32 %r360, %r361, %r362, %r363, %r364;
	// end inline asm
	mov.b64 	%rd26, {%r355, %r360};
	cvt.u16.u32 	%rs19, %r345;
	setp.gt.s32 	%p158, %r281, 23;
	@%p158 bra 	$L__BB5_29;
	and.b16  	%rs266, %rs311, 255;
	setp.eq.s16 	%p159, %rs266, 0;
	and.b16  	%rs267, %rs19, 255;
	setp.eq.s16 	%p160, %rs267, 0;
	or.pred  	%p161, %p159, %p160;
	@%p161 bra 	$L__BB5_28;
	min.s64 	%rd329, %rd26, %rd329;
	mov.b16 	%rs311, 1;
	bra.uni 	$L__BB5_29;
$L__BB5_28:
	setp.eq.s16 	%p162, %rs266, 0;
	selp.b64 	%rd329, %rd26, %rd329, %p162;
	selp.b16 	%rs311, %rs19, %rs311, %p162;
$L__BB5_29:
	cvt.u32.u16 	%r386, %rs311;
	and.b32  	%r367, %r386, 255;
	mov.b32 	%r383, 16;
	mov.b32 	%r384, 31;
	mov.b32 	%r385, -1;
	// begin inline asm
	shfl.sync.down.b32 %r366, %r367, %r383, %r384, %r385;
	// end inline asm
	// begin inline asm
	shfl.sync.down.b32 %r371, %r372, %r383, %r384, %r385;
	// end inline asm
	mov.b64 	{%r377, %r382}, %rd329;
	// begin inline asm
	shfl.sync.down.b32 %r376, %r377, %r383, %r384, %r385;
	// end inline asm
	// begin inline asm
	shfl.sync.down.b32 %r381, %r382, %r383, %r384, %r385;
	// end inline asm
	mov.b64 	%rd30, {%r376, %r381};
	cvt.u16.u32 	%rs22, %r366;
	setp.gt.s32 	%p163, %r281, 15;
	@%p163 bra 	$L__BB5_33;
	and.b16  	%rs270, %rs311, 255;
	setp.eq.s16 	%p164, %rs270, 0;
	and.b16  	%rs271, %rs22, 255;
	setp.eq.s16 	%p165, %rs271, 0;
	or.pred  	%p166, %p164, %p165;
	@%p166 bra 	$L__BB5_32;
	min.s64 	%rd329, %rd30, %rd329;
	mov.b16 	%rs311, 1;
	bra.uni 	$L__BB5_33;
$L__BB5_32:
	setp.eq.s16 	%p167, %rs270, 0;
	selp.b64 	%rd329, %rd30, %rd329, %p167;
	selp.b16 	%rs311, %rs22, %rs311, %p167;
$L__BB5_33:
	setp.ne.s32 	%p168, %r281, 0;
	@%p168 bra 	$L__BB5_35;
	shr.u32 	%r387, %r1, 1;
	and.b32  	%r388, %r387, 496;
	mov.u32 	%r389, _ZZN3cub18CUB_300001_SM_10006detail6reduce28DeviceReduceSingleTileKernelINS2_10policy_hubIN4cuda3std3__45tupleIJblEEEjN6thrust24THRUST_300001_SM_1000_NS8cuda_cub9__find_if7functorIS9_EEE10Policy1000EPS9_SI_iSF_S9_S9_NS7_10__identityEEEvT0_T1_T2_T3_T4_T6_E12temp_storage;
	add.s32 	%r390, %r389, %r388;
	st.shared.u8 	[%r390+8], %rs311;
	st.shared.u64 	[%r390+16], %rd329;
$L__BB5_35:
	bar.sync 	0;
	setp.ne.s32 	%p169, %r1, 0;
	@%p169 bra 	$L__BB5_110;
	ld.shared.u8 	%rs274, [_ZZN3cub18CUB_300001_SM_10006detail6reduce28DeviceReduceSingleTileKernelINS2_10policy_hubIN4cuda3std3__45tupleIJblEEEjN6thrust24THRUST_300001_SM_1000_NS8cuda_cub9__find_if7functorIS9_EEE10Policy1000EPS9_SI_iSF_S9_S9_NS7_10__identityEEEvT0_T1_T2_T3_T4_T6_E12temp_storage+24];
	ld.shared.u64 	%rd292, [_ZZN3cub18CUB_300001_SM_10006detail6reduce28DeviceReduceSingleTileKernelINS2_10policy_hubIN4cuda3std3__45tupleIJblEEEjN6thrust24THRUST_300001_SM_1000_NS8cuda_cub9__find_if7functorIS9_EEE10Policy1000EPS9_SI_iSF_S9_S9_NS7_10__identityEEEvT0_T1_T2_T3_T4_T6_E12temp_storage+32];
	and.b16  	%rs275, %rs311, 255;
	setp.eq.s16 	%p170, %rs275, 0;
	setp.eq.s16 	%p171, %rs274, 0;
	min.s64 	%rd293, %rd292, %rd329;
	selp.b64 	%rd294, %rd329, %rd293, %p171;
	selp.b64 	%rd295, %rd292, %rd294, %p170;
	selp.b16 	%rs276, %rs311, 1, %p171;
	selp.b16 	%rs277, %rs274, %rs276, %p170;
	and.b16  	%rs278, %rs277, 255;
	ld.shared.u8 	%rs279, [_ZZN3cub18CUB_300001_SM_10006detail6reduce28DeviceReduceSingleTileKernelINS2_10policy_hubIN4cuda3std3__45tupleIJblEEEjN6thrust24THRUST_300001_SM_1000_NS8cuda_cub9__find_if7functorIS9_EEE10Policy1000EPS9_SI_iSF_S9_S9_NS7_10__identityEEEvT0_T1_T2_T3_T4_T6_E12temp_storage+40];
	ld.shared.u64 	%rd296, [_ZZN3cub18CUB_300001_SM_10006detail6reduce28DeviceReduceSingleTileKernelINS2_10policy_hubIN4cuda3std3__45tupleIJblEEEjN6thrust24THRUST_300001_SM_1000_NS8cuda_cub9__find_if7functorIS9_EEE10Policy1000EPS9_SI_iSF_S9_S9_NS7_10__identityEEEvT0_T1_T2_T3_T4_T6_E12temp_storage+48];
	setp.eq.s16 	%p172, %rs278, 0;
	setp.eq.s16 	%p173, %rs279, 0;
	min.s64 	%rd297, %rd296, %rd295;
	selp.b64 	%rd298, %rd295, %rd297, %p173;
	selp.b64 	%rd299, %rd296, %rd298, %p172;
	selp.b16 	%rs280, %rs277, 1, %p173;
	selp.b16 	%rs281, %rs279, %rs280, %p172;
	and.b16  	%rs282, %rs281, 255;
	ld.shared.u8 	%rs283, [_ZZN3cub18CUB_300001_SM_10006detail6reduce28DeviceReduceSingleTileKernelINS2_10policy_hubIN4cuda3std3__45tupleIJblEEEjN6thrust24THRUST_300001_SM_1000_NS8cuda_cub9__find_if7functorIS9_EEE10Policy1000EPS9_SI_iSF_S9_S9_NS7_10__identityEEEvT0_T1_T2_T3_T4_T6_E12temp_storage+56];
	ld.shared.u64 	%rd300, [_ZZN3cub18CUB_300001_SM_10006detail6reduce28DeviceReduceSingleTileKernelINS2_10policy_hubIN4cuda3std3__45tupleIJblEEEjN6thrust24THRUST_300001_SM_1000_NS8cuda_cub9__find_if7functorIS9_EEE10Policy1000EPS9_SI_iSF_S9_S9_NS7_10__identityEEEvT0_T1_T2_T3_T4_T6_E12temp_storage+64];
	setp.eq.s16 	%p174, %rs282, 0;
	setp.eq.s16 	%p175, %rs283, 0;
	min.s64 	%rd301, %rd300, %rd299;
	selp.b16 	%rs284, %rs281, 1, %p175;
	selp.b16 	%rs285, %rs283, %rs284, %p174;
	and.b16  	%rs286, %rs285, 255;
	selp.b64 	%rd302, %rd299, %rd301, %p175;
	selp.b64 	%rd303, %rd300, %rd302, %p174;
	ld.shared.u8 	%rs287, [_ZZN3cub18CUB_300001_SM_10006detail6reduce28DeviceReduceSingleTileKernelINS2_10policy_hubIN4cuda3std3__45tupleIJblEEEjN6thrust24THRUST_300001_SM_1000_NS8cuda_cub9__find_if7functorIS9_EEE10Policy1000EPS9_SI_iSF_S9_S9_NS7_10__identityEEEvT0_T1_T2_T3_T4_T6_E12temp_storage+72];
	ld.shared.u64 	%rd304, [_ZZN3cub18CUB_300001_SM_10006detail6reduce28DeviceReduceSingleTileKernelINS2_10policy_hubIN4cuda3std3__45tupleIJblEEEjN6thrust24THRUST_300001_SM_1000_NS8cuda_cub9__find_if7functorIS9_EEE10Policy1000EPS9_SI_iSF_S9_S9_NS7_10__identityEEEvT0_T1_T2_T3_T4_T6_E12temp_storage+80];
	setp.eq.s16 	%p176, %rs286, 0;
	setp.eq.s16 	%p177, %rs287, 0;
	min.s64 	%rd305, %rd304, %rd303;
	selp.b16 	%rs288, %rs285, 1, %p177;
	selp.b16 	%rs289, %rs287, %rs288, %p176;
	and.b16  	%rs290, %rs289, 255;
	selp.b64 	%rd306, %rd303, %rd305, %p177;
	selp.b64 	%rd307, %rd304, %rd306, %p176;
	ld.shared.u8 	%rs291, [_ZZN3cub18CUB_300001_SM_10006detail6reduce28DeviceReduceSingleTileKernelINS2_10policy_hubIN4cuda3std3__45tupleIJblEEEjN6thrust24THRUST_300001_SM_1000_NS8cuda_cub9__find_if7functorIS9_EEE10Policy1000EPS9_SI_iSF_S9_S9_NS7_10__identityEEEvT0_T1_T2_T3_T4_T6_E12temp_storage+88];
	ld.shared.u64 	%rd308, [_ZZN3cub18CUB_300001_SM_10006detail6reduce28DeviceReduceSingleTileKernelINS2_10policy_hubIN4cuda3std3__45tupleIJblEEEjN6thrust24THRUST_300001_SM_1000_NS8cuda_cub9__find_if7functorIS9_EEE10Policy1000EPS9_SI_iSF_S9_S9_NS7_10__identityEEEvT0_T1_T2_T3_T4_T6_E12temp_storage+96];
	setp.eq.s16 	%p178, %rs290, 0;
	setp.eq.s16 	%p179, %rs291, 0;
	min.s64 	%rd309, %rd308, %rd307;
	selp.b16 	%rs292, %rs289, 1, %p179;
	selp.b16 	%rs293, %rs291, %rs292, %p178;
	and.b16  	%rs294, %rs293, 255;
	selp.b64 	%rd310, %rd307, %rd309, %p179;
	selp.b64 	%rd311, %rd308, %rd310, %p178;
	ld.shared.u8 	%rs295, [_ZZN3cub18CUB_300001_SM_10006detail6reduce28DeviceReduceSingleTileKernelINS2_10policy_hubIN4cuda3std3__45tupleIJblEEEjN6thrust24THRUST_300001_SM_1000_NS8cuda_cub9__find_if7functorIS9_EEE10Policy1000EPS9_SI_iSF_S9_S9_NS7_10__identityEEEvT0_T1_T2_T3_T4_T6_E12temp_storage+104];
	ld.shared.u64 	%rd312, [_ZZN3cub18CUB_300001_SM_10006detail6reduce28DeviceReduceSingleTileKernelINS2_10policy_hubIN4cuda3std3__45tupleIJblEEEjN6thrust24THRUST_300001_SM_1000_NS8cuda_cub9__find_if7functorIS9_EEE10Policy1000EPS9_SI_iSF_S9_S9_NS7_10__identityEEEvT0_T1_T2_T3_T4_T6_E12temp_storage+112];
	setp.eq.s16 	%p180, %rs294, 0;
	setp.eq.s16 	%p181, %rs295, 0;
	min.s64 	%rd313, %rd312, %rd311;
	selp.b16 	%rs296, %rs293, 1, %p181;
	selp.b16 	%rs297, %rs295, %rs296, %p180;
	and.b16  	%rs298, %rs297, 255;
	selp.b64 	%rd314, %rd311, %rd313, %p181;
	selp.b64 	%rd315, %rd312, %rd314, %p180;
	ld.shared.u8 	%rs299, [_ZZN3cub18CUB_300001_SM_10006detail6reduce28DeviceReduceSingleTileKernelINS2_10policy_hubIN4cuda3std3__45tupleIJblEEEjN6thrust24THRUST_300001_SM_1000_NS8cuda_cub9__find_if7functorIS9_EEE10Policy1000EPS9_SI_iSF_S9_S9_NS7_10__identityEEEvT0_T1_T2_T3_T4_T6_E12temp_storage+120];
	ld.shared.u64 	%rd316, [_ZZN3cub18CUB_300001_SM_10006detail6reduce28DeviceReduceSingleTileKernelINS2_10policy_hubIN4cuda3std3__45tupleIJblEEEjN6thrust24THRUST_300001_SM_1000_NS8cuda_cub9__find_if7functorIS9_EEE10Policy1000EPS9_SI_iSF_S9_S9_NS7_10__identityEEEvT0_T1_T2_T3_T4_T6_E12temp_storage+128];
	setp.eq.s16 	%p182, %rs298, 0;
	setp.eq.s16 	%p183, %rs299, 0;
	min.s64 	%rd317, %rd316, %rd315;
	selp.b16 	%rs300, %rs297, 1, %p183;
	selp.b16 	%rs311, %rs299, %rs300, %p182;
	selp.b64 	%rd318, %rd315, %rd317, %p183;
	selp.b64 	%rd329, %rd316, %rd318, %p182;
	bra.uni 	$L__BB5_110;
$L__BB5_37:
	// begin inline asm
	mov.u32 %r163, %laneid;
	// end inline asm
	and.b32  	%r184, %r1, 992;
	add.s32 	%r185, %r184, 32;
	setp.gt.s32 	%p94, %r185, %r38;
	not.b32 	%r186, %r184;
	add.s32 	%r187, %r38, %r186;
	selp.b32 	%r182, %r187, 31, %p94;
	cvt.u32.u16 	%r188, %rs311;
	and.b32  	%r165, %r188, 255;
	mov.b32 	%r181, 1;
	mov.b32 	%r183, -1;
	// begin inline asm
	shfl.sync.down.b32 %r164, %r165, %r181, %r182, %r183;
	// end inline asm
	// begin inline asm
	shfl.sync.down.b32 %r169, %r170, %r181, %r182, %r183;
	// end inline asm
	mov.b64 	{%r175, %r180}, %rd329;
	// begin inline asm
	shfl.sync.down.b32 %r174, %r175, %r181, %r182, %r183;
	// end inline asm
	// begin inline asm
	shfl.sync.down.b32 %r179, %r180, %r181, %r182, %r183;
	// end inline asm
	mov.b64 	%rd35, {%r174, %r179};
	cvt.u16.u32 	%rs26, %r164;
	setp.ge.s32 	%p95, %r163, %r182;
	@%p95 bra 	$L__BB5_41;
	and.b16  	%rs213, %rs311, 255;
	setp.eq.s16 	%p96, %rs213, 0;
	and.b16  	%rs214, %rs26, 255;
	setp.eq.s16 	%p97, %rs214, 0;
	or.pred  	%p98, %p96, %p97;
	@%p98 bra 	$L__BB5_40;
	min.s64 	%rd329, %rd35, %rd329;
	mov.b16 	%rs311, 1;
	bra.uni 	$L__BB5_41;
$L__BB5_40:
	setp.eq.s16 	%p99, %rs213, 0;
	selp.b16 	%rs311, %rs26, %rs311, %p99;
	selp.b64 	%rd329, %rd35, %rd329, %p99;
$L__BB5_41:
	cvt.u32.u16 	%r209, %rs311;
	and.b32  	%r190, %r209, 255;
	mov.b32 	%r206, 2;
	mov.b32 	%r208, -1;
	// begin inline asm
	shfl.sync.down.b32 %r189, %r190, %r206, %r182, %r208;
	// end inline asm
	// begin inline asm
	shfl.sync.down.b32 %r194, %r195, %r206, %r182, %r208;
	// end inline asm
	mov.b64 	{%r200, %r205}, %rd329;
	// begin inline asm
	shfl.sync.down.b32 %r199, %r200, %r206, %r182, %r208;
	// end inline asm
	// begin inline asm
	shfl.sync.down.b32 %r204, %r205, %r206, %r182, %r208;
	// end inline asm
	mov.b64 	%rd39, {%r199, %r204};
	cvt.u16.u32 	%rs29, %r189;
	add.s32 	%r210, %r163, 2;
	setp.gt.s32 	%p100, %r210, %r182;
	@%p100 bra 	$L__BB5_45;
	and.b16  	%rs217, %rs311, 255;
	setp.eq.s16 	%p101, %rs217, 0;
	and.b16  	%rs218, %rs29, 255;
	setp.eq.s16 	%p102, %rs218, 0;
	or.pred  	%p103, %p101, %p102;
	@%p103 bra 	$L__BB5_44;
	min.s64 	%rd329, %rd39, %rd329;
	mov.b16 	%rs311, 1;
	bra.uni 	$L__BB5_45;
$L__BB5_44:
	setp.eq.s16 	%p104, %rs217, 0;
	selp.b16 	%rs311, %rs29, %rs311, %p104;
	selp.b64 	%rd329, %rd39, %rd329, %p104;
$L__BB5_45:
	cvt.u32.u16 	%r231, %rs311;
	and.b32  	%r212, %r231, 255;
	mov.b32 	%r228, 4;
	mov.b32 	%r230, -1;
	// begin inline asm
	shfl.sync.down.b32 %r211, %r212, %r228, %r182, %r230;
	// end inline asm
	// begin inline asm
	shfl.sync.down.b32 %r216, %r217, %r228, %r182, %r230;
	// end inline asm
	mov.b64 	{%r222, %r227}, %rd329;
	// begin inline asm
	shfl.sync.down.b32 %r221, %r222, %r228, %r182, %r230;
	// end inline asm
	// begin inline asm
	shfl.sync.down.b32 %r226, %r227, %r228, %r182, %r230;
	// end inline asm
	mov.b64 	%rd43, {%r221, %r226};
	cvt.u16.u32 	%rs32, %r211;
	add.s32 	%r232, %r163, 4;
	setp.gt.s32 	%p105, %r232, %r182;
	@%p105 bra 	$L__BB5_49;
	and.b16  	%rs221, %rs311, 255;
	setp.eq.s16 	%p106, %rs221, 0;
	and.b16  	%rs222, %rs32, 255;
	setp.eq.s16 	%p107, %rs222, 0;
	or.pred  	%p108, %p106, %p107;
	@%p108 bra 	$L__BB5_48;
	min.s64 	%rd329, %rd43, %rd329;
	mov.b16 	%rs311, 1;
	bra.uni 	$L__BB5_49;
$L__BB5_48:
	setp.eq.s16 	%p109, %rs221, 0;
	selp.b16 	%rs311, %rs32, %rs311, %p109;
	selp.b64 	%rd329, %rd43, %rd329, %p109;
$L__BB5_49:
	cvt.u32.u16 	%r253, %rs311;
	and.b32  	%r234, %r253, 255;
	mov.b32 	%r250, 8;
	mov.b32 	%r252, -1;
	// begin inline asm
	shfl.sync.down.b32 %r233, %r234, %r250, %r182, %r252;
	// end inline asm
	// begin inline asm
	shfl.sync.down.b32 %r238, %r239, %r250, %r182, %r252;
	// end inline asm
	mov.b64 	{%r244, %r249}, %rd329;
	// begin inline asm
	shfl.sync.down.b32 %r243, %r244, %r250, %r182, %r252;
	// end inline asm
	// begin inline asm
	shfl.sync.down.b32 %r248, %r249, %r250, %r182, %r252;
	// end inline asm
	mov.b64 	%rd47, {%r243, %r248};
	cvt.u16.u32 	%rs35, %r233;
	add.s32 	%r254, %r163, 8;
	setp.gt.s32 	%p110, %r254, %r182;
	@%p110 bra 	$L__BB5_53;
	and.b16  	%rs225, %rs311, 255;
	setp.eq.s16 	%p111, %rs225, 0;
	and.b16  	%rs226, %rs35, 255;
	setp.eq.s16 	%p112, %rs226, 0;
	or.pred  	%p113, %p111, %p112;
	@%p113 bra 	$L__BB5_52;
	min.s64 	%rd329, %rd47, %rd329;
	mov.b16 	%rs311, 1;
	bra.uni 	$L__BB5_53;
$L__BB5_52:
	setp.eq.s16 	%p114, %rs225, 0;
	selp.b16 	%rs311, %rs35, %rs311, %p114;
	selp.b64 	%rd329, %rd47, %rd329, %p114;
$L__BB5_53:
	cvt.u32.u16 	%r275, %rs311;
	and.b32  	%r256, %r275, 255;
	mov.b32 	%r272, 16;
	mov.b32 	%r274, -1;
	// begin inline asm
	shfl.sync.down.b32 %r255, %r256, %r272, %r182, %r274;
	// end inline asm
	// begin inline asm
	shfl.sync.down.b32 %r260, %r261, %r272, %r182, %r274;
	// end inline asm
	mov.b64 	{%r266, %r271}, %rd329;
	// begin inline asm
	shfl.sync.down.b32 %r265, %r266, %r272, %r182, %r274;
	// end inline asm
	// begin inline asm
	shfl.sync.down.b32 %r270, %r271, %r272, %r182, %r274;
	// end inline asm
	mov.b64 	%rd51, {%r265, %r270};
	cvt.u16.u32 	%rs38, %r255;
	add.s32 	%r276, %r163, 16;
	setp.gt.s32 	%p115, %r276, %r182;
	@%p115 bra 	$L__BB5_57;
	and.b16  	%rs229, %rs311, 255;
	setp.eq.s16 	%p116, %rs229, 0;
	and.b16  	%rs230, %rs38, 255;
	setp.eq.s16 	%p117, %rs230, 0;
	or.pred  	%p118, %p116, %p117;
	@%p118 bra 	$L__BB5_56;
	min.s64 	%rd329, %rd51, %rd329;
	mov.b16 	%rs311, 1;
	bra.uni 	$L__BB5_57;
$L__BB5_56:
	setp.eq.s16 	%p119, %rs229, 0;
	selp.b16 	%rs311, %rs38, %rs311, %p119;
	selp.b64 	%rd329, %rd51, %rd329, %p119;
$L__BB5_57:
	setp.ne.s32 	%p120, %r163, 0;
	@%p120 bra 	$L__BB5_59;
	shr.u32 	%r277, %r1, 1;
	and.b32  	%r278, %r277, 496;
	mov.u32 	%r279, _ZZN3cub18CUB_300001_SM_10006detail6reduce28DeviceReduceSingleTileKernelINS2_10policy_hubIN4cuda3std3__45tupleIJblEEEjN6thrust24THRUST_300001_SM_1000_NS8cuda_cub9__find_if7functorIS9_EEE10Policy1000EPS9_SI_iSF_S9_S9_NS7_10__identityEEEvT0_T1_T2_T3_T4_T6_E12temp_storage;
	add.s32 	%r280, %r279, %r278;
	st.shared.u8 	[%r280+8], %rs311;
	st.shared.u64 	[%r280+16], %rd329;
$L__BB5_59:
	bar.sync 	0;
	setp.ne.s32 	%p121, %r1, 0;
	@%p121 bra 	$L__BB5_110;
	setp.lt.s32 	%p122, %r38, 33;
	@%p122 bra 	$L__BB5_62;
	ld.shared.u8 	%rs233, [_ZZN3cub18CUB_300001_SM_10006detail6reduce28DeviceReduceSingleTileKernelINS2_10policy_hubIN4cuda3std3__45tupleIJblEEEjN6thrust24THRUST_300001_SM_1000_NS8cuda_cub9__find_if7functorIS9_EEE10Policy1000EPS9_SI_iSF_S9_S9_NS7_10__identityEEEvT0_T1_T2_T3_T4_T6_E12temp_storage+24];
	ld.shared.u64 	%rd271, [_ZZN3cub18CUB_300001_SM_10006detail6reduce28DeviceReduceSingleTileKernelINS2_10policy_hubIN4cuda3std3__45tupleIJblEEEjN6thrust24THRUST_300001_SM_1000_NS8cuda_cub9__find_if7functorIS9_EEE10Policy1000EPS9_SI_iSF_S9_S9_NS7_10__identityEEEvT0_T1_T2_T3_T4_T6_E12temp_storage+32];
	and.b16  	%rs234, %rs311, 255;
	setp.eq.s16 	%p123, %rs234, 0;
	setp.eq.s16 	%p124, %rs233, 0;
	min.s64 	%rd272, %rd271, %rd329;
	selp.b16 	%rs235, %rs311, 1, %p124;
	selp.b16 	%rs311, %rs233, %rs235, %p123;
	selp.b64 	%rd273, %rd329, %rd272, %p124;
	selp.b64 	%rd329, %rd271, %rd273, %p123;
$L__BB5_62:
	setp.lt.s32 	%p125, %r38, 65;
	@%p125 bra 	$L__BB5_64;
	ld.shared.u8 	%rs236, [_ZZN3cub18CUB_300001_SM_10006detail6reduce28DeviceReduceSingleTileKernelINS2_10policy_hubIN4cuda3std3__45tupleIJblEEEjN6thrust24THRUST_300001_SM_1000_NS8cuda_cub9__find_if7functorIS9_EEE10Policy1000EPS9_SI_iSF_S9_S9_NS7_10__identityEEEvT0_T1_T2_T3_T4_T6_E12temp_storage+40];
	ld.shared.u64 	%rd274, [_ZZN3cub18CUB_300001_SM_10006detail6reduce28DeviceReduceSingleTileKernelINS2_10policy_hubIN4cuda3std3__45tupleIJblEEEjN6thrust24THRUST_300001_SM_1000_NS8cuda_cub9__find_if7functorIS9_EEE10Policy1000EPS9_SI_iSF_S9_S9_NS7_10__identityEEEvT0_T1_T2_T3_T4_T6_E12temp_storage+48];
	and.b16  	%rs237, %rs311, 255;
	setp.eq.s16 	%p126, %rs237, 0;
	setp.eq.s16 	%p127, %rs236, 0;
	min.s64 	%rd275, %rd274, %rd329;
	selp.b16 	%rs238, %rs311, 1, %p127;
	selp.b16 	%rs311, %rs236, %rs238, %p126;
	selp.b64 	%rd276, %rd329, %rd275, %p127;
	selp.b64 	%rd329, %rd274, %rd276, %p126;
$L__BB5_64:
	setp.lt.s32 	%p128, %r38, 97;
	@%p128 bra 	$L__BB5_66;
	ld.shared.u8 	%rs239, [_ZZN3cub18CUB_300001_SM_10006detail6reduce28DeviceReduceSingleTileKernelINS2_10policy_hubIN4cuda3std3__45tupleIJblEEEjN6thrust24THRUST_300001_SM_1000_NS8cuda_cub9__find_if7functorIS9_EEE10Policy1000EPS9_SI_iSF_S9_S9_NS7_10__identityEEEvT0_T1_T2_T3_T4_T6_E12temp_storage+56];
	ld.shared.u64 	%rd277, [_ZZN3cub18CUB_300001_SM_10006detail6reduce28DeviceReduceSingleTileKernelINS2_10policy_hubIN4cuda3std3__45tupleIJblEEEjN6thrust24THRUST_300001_SM_1000_NS8cuda_cub9__find_if7functorIS9_EEE10Policy1000EPS9_SI_iSF_S9_S9_NS7_10__identityEEEvT0_T1_T2_T3_T4_T6_E12temp_storage+64];
	and.b16  	%rs240, %rs311, 255;
	setp.eq.s16 	%p129, %rs240, 0;
	setp.eq.s16 	%p130, %rs239, 0;
	min.s64 	%rd278, %rd277, %rd329;
	selp.b16 	%rs241, %rs311, 1, %p130;
	selp.b16 	%rs311, %rs239, %rs241, %p129;
	selp.b64 	%rd279, %rd329, %rd278, %p130;
	selp.b64 	%rd329, %rd277, %rd279, %p129;
$L__BB5_66:
	setp.lt.s32 	%p131, %r38, 129;
	@%p131 bra 	$L__BB5_68;
	ld.shared.u8 	%rs242, [_ZZN3cub18CUB_300001_SM_10006detail6reduce28DeviceReduceSingleTileKernelINS2_10policy_hubIN4cuda3std3__45tupleIJblEEEjN6thrust24THRUST_300001_SM_1000_NS8cuda_cub9__find_if7functorIS9_EEE10Policy1000EPS9_SI_iSF_S9_S9_NS7_10__identityEEEvT0_T1_T2_T3_T4_T6_E12temp_storage+72];
	ld.shared.u64 	%rd280, [_ZZN3cub18CUB_300001_SM_10006detail6reduce28DeviceReduceSingleTileKernelINS2_10policy_hubIN4cuda3std3__45tupleIJblEEEjN6thrust24THRUST_300001_SM_1000_NS8cuda_cub9__find_if7functorIS9_EEE10Policy1000EPS9_SI_iSF_S9_S9_NS7_10__identityEEEvT0_T1_T2_T3_T4_T6_E12temp_storage+80];
	and.b16  	%rs243, %rs311, 255;
	setp.eq.s16 	%p132, %rs243, 0;
	setp.eq.s16 	%p133, %rs242, 0;
	min.s64 	%rd281, %rd280, %rd329;
	selp.b16 	%rs244, %rs311, 1, %p133;
	selp.b16 	%rs311, %rs242, %rs244, %p132;
	selp.b64 	%rd282, %rd329, %rd281, %p133;
	selp.b64 	%rd329, %rd280, %rd282, %p132;
$L__BB5_68:
	setp.lt.s32 	%p134, %r38, 161;
	@%p134 bra 	$L__BB5_70;
	ld.shared.u8 	%rs245, [_ZZN3cub18CUB_300001_SM_10006detail6reduce28DeviceReduceSingleTileKernelINS2_10policy_hubIN4cuda3std3__45tupleIJblEEEjN6thrust24THRUST_300001_SM_1000_NS8cuda_cub9__find_if7functorIS9_EEE10Policy1000EPS9_SI_iSF_S9_S9_NS7_10__identityEEEvT0_T1_T2_T3_T4_T6_E12temp_storage+88];
	ld.shared.u64 	%rd283, [_ZZN3cub18CUB_300001_SM_10006detail6reduce28DeviceReduceSingleTileKernelINS2_10policy_hubIN4cuda3std3__45tupleIJblEEEjN6thrust24THRUST_300001_SM_1000_NS8cuda_cub9__find_if7functorIS9_EEE10Policy1000EPS9_SI_iSF_S9_S9_NS7_10__identityEEEvT0_T1_T2_T3_T4_T6_E12temp_storage+96];
	and.b16  	%rs246, %rs311, 255;
	setp.eq.s16 	%p135, %rs246, 0;
	setp.eq.s16 	%p136, %rs245, 0;
	min.s64 	%rd284, %rd283, %rd329;
	selp.b16 	%rs247, %rs311, 1, %p136;
	selp.b16 	%rs311, %rs245, %rs247, %p135;
	selp.b64 	%rd285, %rd329, %rd284, %p136;
	selp.b64 	%rd329, %rd283, %rd285, %p135;
$L__BB5_70:
	setp.lt.s32 	%p137, %r38, 193;
	@%p137 bra 	$L__BB5_72;
	ld.shared.u8 	%rs248, [_ZZN3cub18CUB_300001_SM_10006detail6reduce28DeviceReduceSingleTileKernelINS2_10policy_hubIN4cuda3std3__45tupleIJblEEEjN6thrust24THRUST_300001_SM_1000_NS8cuda_cub9__find_if7functorIS9_EEE10Policy1000EPS9_SI_iSF_S9_S9_NS7_10__identityEEEvT0_T1_T2_T3_T4_T6_E12temp_storage+104];
	ld.shared.u64 	%rd286, [_ZZN3cub18CUB_300001_SM_10006detail6reduce28DeviceReduceSingleTileKernelINS2_10policy_hubIN4cuda3std3__45tupleIJblEEEjN6thrust24THRUST_300001_SM_1000_NS8cuda_cub9__find_if7functorIS9_EEE10Policy1000EPS9_SI_iSF_S9_S9_NS7_10__identityEEEvT0_T1_T2_T3_T4_T6_E12temp_storage+112];
	and.b16  	%rs249, %rs311, 255;
	setp.eq.s16 	%p138, %rs249, 0;
	setp.eq.s16 	%p139, %rs248, 0;
	min.s64 	%rd287, %rd286, %rd329;
	selp.b16 	%rs250, %rs311, 1, %p139;
	selp.b16 	%rs311, %rs248, %rs250, %p138;
	selp.b64 	%rd288, %rd329, %rd287, %p139;
	selp.b64 	%rd329, %rd286, %rd288, %p138;
$L__BB5_72:
	setp.lt.s32 	%p140, %r38, 225;
	@%p140 bra 	$L__BB5_110;
	ld.shared.u8 	%rs251, [_ZZN3cub18CUB_300001_SM_10006detail6reduce28DeviceReduceSingleTileKernelINS2_10policy_hubIN4cuda3std3__45tupleIJblEEEjN6thrust24THRUST_300001_SM_1000_NS8cuda_cub9__find_if7functorIS9_EEE10Policy1000EPS9_SI_iSF_S9_S9_NS7_10__identityEEEvT0_T1_T2_T3_T4_T6_E12temp_storage+120];
	ld.shared.u64 	%rd289, [_ZZN3cub18CUB_300001_SM_10006detail6reduce28DeviceReduceSingleTileKernelINS2_10policy_hubIN4cuda3std3__45tupleIJblEEEjN6thrust24THRUST_300001_SM_1000_NS8cuda_cub9__find_if7functorIS9_EEE10Policy1000EPS9_SI_iSF_S9_S9_NS7_10__identityEEEvT0_T1_T2_T3_T4_T6_E12temp_storage+128];
	and.b16  	%rs252, %rs311, 255;
	setp.eq.s16 	%p141, %rs252, 0;
	setp.eq.s16 	%p142, %rs251, 0;
	min.s64 	%rd290, %rd289, %rd329;
	selp.b16 	%rs253, %rs311, 1, %p142;
	selp.b16 	%rs311, %rs251, %rs253, %p141;
	selp.b64 	%rd291, %rd329, %rd290, %p142;
	selp.b64 	%rd329, %rd289, %rd291, %p141;
	bra.uni 	$L__BB5_110;
$L__BB5_74:
	mov.u32 	%r16, %tid.x;
	mul.wide.u32 	%rd124, %r16, 16;
	add.s64 	%rd109, %rd105, %rd124;
	// begin inline asm
	ld.global.nc.u64 %rd108, [%rd109];
	// end inline asm
	add.s64 	%rd111, %rd109, 8;
	// begin inline asm
	ld.global.nc.u64 %rd110, [%rd111];
	// end inline asm
	cvt.u16.u64 	%rs83, %rd108;
	and.b16  	%rs84, %rs83, 255;
	add.s64 	%rd113, %rd109, 4096;
	// begin inline asm
	ld.global.nc.u64 %rd112, [%rd113];
	// end inline asm
	add.s64 	%rd115, %rd109, 4104;
	// begin inline asm
	ld.global.nc.u64 %rd114, [%rd115];
	// end inline asm
	cvt.u16.u64 	%rs85, %rd112;
	and.b16  	%rs86, %rs85, 255;
	add.s64 	%rd117, %rd109, 8192;
	// begin inline asm
	ld.global.nc.u64 %rd116, [%rd117];
	// end inline asm
	add.s64 	%rd119, %rd109, 8200;
	// begin inline asm
	ld.global.nc.u64 %rd118, [%rd119];
	// end inline asm
	cvt.u16.u64 	%rs87, %rd116;
	and.b16  	%rs88, %rs87, 255;
	add.s64 	%rd121, %rd109, 12288;
	// begin inline asm
	ld.global.nc.u64 %rd120, [%rd121];
	// end inline asm
	add.s64 	%rd123, %rd109, 12296;
	// begin inline asm
	ld.global.nc.u64 %rd122, [%rd123];
	// end inline asm
	cvt.u16.u64 	%rs89, %rd120;
	and.b16  	%rs90, %rs89, 255;
	setp.eq.s16 	%p3, %rs84, 0;
	setp.eq.s16 	%p4, %rs86, 0;
	min.s64 	%rd125, %rd114, %rd110;
	selp.b16 	%rs91, %rs83, 1, %p4;
	selp.b64 	%rd126, %rd110, %rd125, %p4;
	selp.b16 	%rs92, %rs85, %rs91, %p3;
	and.b16  	%rs93, %rs92, 255;
	selp.b64 	%rd127, %rd114, %rd126, %p3;
	setp.eq.s16 	%p5, %rs93, 0;
	setp.eq.s16 	%p6, %rs88, 0;
	min.s64 	%rd128, %rd118, %rd127;
	selp.b16 	%rs94, %rs92, 1, %p6;
	selp.b64 	%rd129, %rd127, %rd128, %p6;
	selp.b16 	%rs95, %rs87, %rs94, %p5;
	and.b16  	%rs96, %rs95, 255;
	selp.b64 	%rd130, %rd118, %rd129, %p5;
	setp.eq.s16 	%p7, %rs96, 0;
	setp.eq.s16 	%p8, %rs90, 0;
	min.s64 	%rd131, %rd122, %rd130;
	selp.b16 	%rs97, %rs95, 1, %p8;
	selp.b64 	%rd132, %rd130, %rd131, %p8;
	selp.b16 	%rs311, %rs89, %rs97, %p7;
	selp.b64 	%rd329, %rd122, %rd132, %p7;
	setp.lt.u32 	%p9, %r38, 2048;
	mov.b32 	%r399, 1024;
	@%p9 bra 	$L__BB5_78;
	add.s32 	%r17, %r38, -1024;
	mov.b32 	%r399, 1024;
$L__BB5_76:
	mul.wide.s32 	%rd149, %r399, 16;
	add.s64 	%rd134, %rd109, %rd149;
	// begin inline asm
	ld.global.nc.u64 %rd133, [%rd134];
	// end inline asm
	add.s64 	%rd136, %rd134, 8;
	// begin inline asm
	ld.global.nc.u64 %rd135, [%rd136];
	// end inline asm
	cvt.u16.u64 	%rs98, %rd133;
	and.b16  	%rs99, %rs98, 255;
	add.s64 	%rd138, %rd134, 4096;
	// begin inline asm
	ld.global.nc.u64 %rd137, [%rd138];
	// end inline asm
	add.s64 	%rd140, %rd134, 4104;
	// begin inline asm
	ld.global.nc.u64 %rd139, [%rd140];
	// end inline asm
	cvt.u16.u64 	%rs100, %rd137;
	and.b16  	%rs101, %rs100, 255;
	add.s64 	%rd142, %rd134, 8192;
	// begin inline asm
	ld.global.nc.u64 %rd141, [%rd142];
	// end inline asm
	add.s64 	%rd144, %rd134, 8200;
	// begin inline asm
	ld.global.nc.u64 %rd143, [%rd144];
	// end inline asm
	cvt.u16.u64 	%rs102, %rd141;
	and.b16  	%rs103, %rs102, 255;
	add.s64 	%rd146, %rd134, 12288;
	// begin inline asm
	ld.global.nc.u64 %rd145, [%rd146];
	// end inline asm
	add.s64 	%rd148, %rd134, 12296;
	// begin inline asm
	ld.global.nc.u64 %rd147, [%rd148];
	// end inline asm
	cvt.u16.u64 	%rs104, %rd145;
	and.b16  	%rs105, %rs104, 255;
	and.b16  	%rs106, %rs311, 255;
	setp.eq.s16 	%p10, %rs106, 0;
	setp.eq.s16 	%p11, %rs99, 0;
	min.s64 	%rd150, %rd135, %rd329;
	selp.b16 	%rs107, %rs311, 1, %p11;
	selp.b64 	%rd151, %rd329, %rd150, %p11;
	selp.b16 	%rs108, %rs98, %rs107, %p10;
	and.b16  	%rs109, %rs108, 255;
	selp.b64 	%rd152, %rd135, %rd151, %p10;
	setp.eq.s16 	%p12, %rs109, 0;
	setp.eq.s16 	%p13, %rs101, 0;
	min.s64 	%rd153, %rd139, %rd152;
	selp.b16 	%rs110, %rs108, 1, %p13;
	selp.b64 	%rd154, %rd152, %rd153, %p13;
	selp.b16 	%rs111, %rs100, %rs110, %p12;
	and.b16  	%rs112, %rs111, 255;
	selp.b64 	%rd155, %rd139, %rd154, %p12;
	setp.eq.s16 	%p14, %rs112, 0;
	setp.eq.s16 	%p15, %rs103, 0;
	min.s64 	%rd156, %rd143, %rd155;
	selp.b16 	%rs113, %rs111, 1, %p15;
	selp.b64 	%rd157, %rd155, %rd156, %p15;
	selp.b16 	%rs114, %rs102, %rs113, %p14;
	and.b16  	%rs115, %rs114, 255;
	selp.b64 	%rd158, %rd143, %rd157, %p14;
	setp.eq.s16 	%p16, %rs115, 0;
	setp.eq.s16 	%p17, %rs105, 0;
	min.s64 	%rd159, %rd147, %rd158;
	selp.b16 	%rs116, %rs114, 1, %p17;
	selp.b64 	%rd160, %rd158, %rd159, %p17;
	selp.b16 	%rs311, %rs104, %rs116, %p16;
	selp.b64 	%rd329, %rd147, %rd160, %p16;
	sub.s32 	%r41, %r38, %r399;
	setp.lt.s32 	%p18, %r41, 1024;
	@%p18 bra 	$L__BB5_86;
	add.s32 	%r399, %r399, 1024;
	setp.le.s32 	%p19, %r399, %r17;
	@%p19 bra 	$L__BB5_76;
$L__BB5_78:
	setp.le.s32 	%p20, %r38, %r399;
	@%p20 bra 	$L__BB5_86;
	sub.s32 	%r21, %r38, %r399;
	setp.ge.s32 	%p21, %r16, %r21;
	@%p21 bra 	$L__BB5_86;
	not.b32 	%r42, %r16;
	add.s32 	%r43, %r38, %r42;
	sub.s32 	%r22, %r43, %r399;
	and.b32  	%r44, %r22, 768;
	setp.eq.s32 	%p22, %r44, 768;
	mov.u32 	%r403, %r16;
	@%p22 bra 	$L__BB5_83;
	add.s32 	%r401, %r16, %r399;
	shr.u32 	%r45, %r22, 8;
	add.s32 	%r46, %r45, 1;
	and.b32  	%r47, %r46, 3;
	neg.s32 	%r400, %r47;
	mov.u32 	%r403, %r16;
$L__BB5_82:
	.pragma "nounroll";
	mul.wide.u32 	%rd166, %r401, 16;
	add.s64 	%rd163, %rd105, %rd166;
	// begin inline asm
	ld.global.nc.u64 %rd162, [%rd163];
	// end inline asm
	add.s64 	%rd165, %rd163, 8;
	// begin inline asm
	ld.global.nc.u64 %rd164, [%rd165];
	// end inline asm
	cvt.u16.u64 	%rs118, %rd162;
	and.b16  	%rs119, %rs118, 255;
	and.b16  	%rs120, %rs311, 255;
	setp.eq.s16 	%p23, %rs120, 0;
	setp.eq.s16 	%p24, %rs119, 0;
	min.s64 	%rd167, %rd164, %rd329;
	selp.b16 	%rs121, %rs311, 1, %p24;
	selp.b16 	%rs311, %rs118, %rs121, %p23;
	selp.b64 	%rd168, %rd329, %rd167, %p24;
	selp.b64 	%rd329, %rd164, %rd168, %p23;
	add.s32 	%r403, %r403, 256;
	add.s32 	%r401, %r401, 256;
	add.s32 	%r400, %r400, 1;
	setp.ne.s32 	%p25, %r400, 0;
	@%p25 bra 	$L__BB5_82;
$L__BB5_83:
	setp.lt.u32 	%p26, %r22, 768;
	@%p26 bra 	$L__BB5_86;
	cvt.u64.u32 	%rd169, %r403;
	cvt.u64.u32 	%rd170, %r399;
	add.s64 	%rd171, %rd169, %rd170;
	shl.b64 	%rd172, %rd171, 4;
	add.s64 	%rd173, %rd172, %rd105;
	add.s64 	%rd350, %rd173, 12296;
	add.s32 	%r404, %r403, %r399;
$L__BB5_85:
	mul.wide.u32 	%rd190, %r404, 16;
	add.s64 	%rd175, %rd105, %rd190;
	// begin inline asm
	ld.global.nc.u64 %rd174, [%rd175];
	// end inline asm
	add.s64 	%rd177, %rd175, 8;
	// begin inline asm
	ld.global.nc.u64 %rd176, [%rd177];
	// end inline asm
	cvt.u16.u64 	%rs122, %rd174;
	and.b16  	%rs123, %rs122, 255;
	and.b16  	%rs124, %rs311, 255;
	setp.eq.s16 	%p27, %rs124, 0;
	setp.eq.s16 	%p28, %rs123, 0;
	min.s64 	%rd191, %rd176, %rd329;
	selp.b16 	%rs125, %rs311, 1, %p28;
	selp.b16 	%rs126, %rs122, %rs125, %p27;
	and.b16  	%rs127, %rs126, 255;
	selp.b64 	%rd192, %rd329, %rd191, %p28;
	selp.b64 	%rd193, %rd176, %rd192, %p27;
	add.s64 	%rd179, %rd350, -8200;
	// begin inline asm
	ld.global.nc.u64 %rd178, [%rd179];
	// end inline asm
	add.s64 	%rd181, %rd350, -8192;
	// begin inline asm
	ld.global.nc.u64 %rd180, [%rd181];
	// end inline asm
	cvt.u16.u64 	%rs128, %rd178;
	and.b16  	%rs129, %rs128, 255;
	setp.eq.s16 	%p29, %rs127, 0;
	setp.eq.s16 	%p30, %rs129, 0;
	min.s64 	%rd194, %rd180, %rd193;
	selp.b16 	%rs130, %rs126, 1, %p30;
	selp.b16 	%rs131, %rs128, %rs130, %p29;
	and.b16  	%rs132, %rs131, 255;
	selp.b64 	%rd195, %rd193, %rd194, %p30;
	selp.b64 	%rd196, %rd180, %rd195, %p29;
	add.s64 	%rd183, %rd350, -4104;
	// begin inline asm
	ld.global.nc.u64 %rd182, [%rd183];
	// end inline asm
	add.s64 	%rd185, %rd350, -4096;
	// begin inline asm
	ld.global.nc.u64 %rd184, [%rd185];
	// end inline asm
	cvt.u16.u64 	%rs133, %rd182;
	and.b16  	%rs134, %rs133, 255;
	setp.eq.s16 	%p31, %rs132, 0;
	setp.eq.s16 	%p32, %rs134, 0;
	min.s64 	%rd197, %rd184, %rd196;
	selp.b16 	%rs135, %rs131, 1, %p32;
	selp.b16 	%rs136, %rs133, %rs135, %p31;
	and.b16  	%rs137, %rs136, 255;
	selp.b64 	%rd198, %rd196, %rd197, %p32;
	selp.b64 	%rd199, %rd184, %rd198, %p31;
	add.s64 	%rd187, %rd350, -8;
	// begin inline asm
	ld.global.nc.u64 %rd186, [%rd187];
	// end inline asm
	// begin inline asm
	ld.global.nc.u64 %rd188, [%rd350];
	// end inline asm
	cvt.u16.u64 	%rs138, %rd186;
	and.b16  	%rs139, %rs138, 255;
	setp.eq.s16 	%p33, %rs137, 0;
	setp.eq.s16 	%p34, %rs139, 0;
	min.s64 	%rd200, %rd188, %rd199;
	selp.b16 	%rs140, %rs136, 1, %p34;
	selp.b16 	%rs311, %rs138, %rs140, %p33;
	selp.b64 	%rd201, %rd199, %rd200, %p34;
	selp.b64 	%rd329, %rd188, %rd201, %p33;
	add.s32 	%r403, %r403, 1024;
	add.s64 	%rd350, %rd350, 16384;
	add.s32 	%r404, %r404, 1024;
	setp.lt.s32 	%p35, %r403, %r21;
	@%p35 bra 	$L__BB5_85;
$L__BB5_86:
	// begin inline asm
	mov.u32 %r48, %laneid;
	// end inline asm
	cvt.u32.u16 	%r69, %rs311;
	and.b32  	%r50, %r69, 255;
	mov.b32 	%r66, 1;
	mov.b32 	%r67, 31;
	mov.b32 	%r68, -1;
	// begin inline asm
	shfl.sync.down.b32 %r49, %r50, %r66, %r67, %r68;
	// end inline asm
	// begin inline asm
	shfl.sync.down.b32 %r54, %r55, %r66, %r67, %r68;
	// end inline asm
	mov.b64 	{%r60, %r65}, %rd329;
	// begin inline asm
	shfl.sync.down.b32 %r59, %r60, %r66, %r67, %r68;
	// end inline asm
	// begin inline asm
	shfl.sync.down.b32 %r64, %r65, %r66, %r67, %r68;
	// end inline asm
	mov.b64 	%rd83, {%r59, %r64};
	cvt.u16.u32 	%rs65, %r49;
	setp.gt.s32 	%p36, %r48, 30;
	@%p36 bra 	$L__BB5_90;
	and.b16  	%rs141, %rs311, 255;
	setp.eq.s16 	%p37, %rs141, 0;
	and.b16  	%rs142, %rs65, 255;
	setp.eq.s16 	%p38, %rs142, 0;
	or.pred  	%p39, %p37, %p38;
	@%p39 bra 	$L__BB5_89;
	min.s64 	%rd329, %rd83, %rd329;
	mov.b16 	%rs311, 1;
	bra.uni 	$L__BB5_90;
$L__BB5_89:
	setp.eq.s16 	%p40, %rs141, 0;
	selp.b16 	%rs311, %rs65, %rs311, %p40;
	selp.b64 	%rd329, %rd83, %rd329, %p40;
$L__BB5_90:
	cvt.u32.u16 	%r90, %rs311;
	and.b32  	%r71, %r90, 255;
	mov.b32 	%r87, 2;
	mov.b32 	%r88, 31;
	mov.b32 	%r89, -1;
	// begin inline asm
	shfl.sync.down.b32 %r70, %r71, %r87, %r88, %r89;
	// end inline asm
	// begin inline asm
	shfl.sync.down.b32 %r75, %r76, %r87, %r88, %r89;
	// end inline asm
	mov.b64 	{%r81, %r86}, %rd329;
	// begin inline asm
	shfl.sync.down.b32 %r80, %r81, %r87, %r88, %r89;
	// end inline asm
	// begin inline asm
	shfl.sync.down.b32 %r85, %r86, %r87, %r88, %r89;
	// end inline asm
	mov.b64 	%rd87, {%r80, %r85};
	cvt.u16.u32 	%rs68, %r70;
	setp.gt.s32 	%p41, %r48, 29;
	@%p41 bra 	$L__BB5_94;
	and.b16  	%rs145, %rs311, 255;
	setp.eq.s16 	%p42, %rs145, 0;
	and.b16  	%rs146, %rs68, 255;
	setp.eq.s16 	%p43, %rs146, 0;
	or.pred  	%p44, %p42, %p43;
	@%p44 bra 	$L__BB5_93;
	min.s64 	%rd329, %rd87, %rd329;
	mov.b16 	%rs311, 1;
	bra.uni 	$L__BB5_94;
$L__BB5_93:
	setp.eq.s16 	%p45, %rs145, 0;
	selp.b16 	%rs311, %rs68, %rs311, %p45;
	selp.b64 	%rd329, %rd87, %rd329, %p45;
$L__BB5_94:
	cvt.u32.u16 	%r111, %rs311;
	and.b32  	%r92, %r111, 255;
	mov.b32 	%r108, 4;
	mov.b32 	%r109, 31;
	mov.b32 	%r110, -1;
	// begin inline asm
	shfl.sync.down.b32 %r91, %r92, %r108, %r109, %r110;
	// end inline asm
	// begin inline asm
	shfl.sync.down.b32 %r96, %r97, %r108, %r109, %r110;
	// end inline asm
	mov.b64 	{%r102, %r107}, %rd329;
	// begin inline asm
	shfl.sync.down.b32 %r101, %r102, %r108, %r109, %r110;
	// end inline asm
	// begin inline asm
	shfl.sync.down.b32 %r106, %r107, %r108, %r109, %r110;
	// end inline asm
	mov.b64 	%rd91, {%r101, %r106};
	cvt.u16.u32 	%rs71, %r91;
	setp.gt.s32 	%p46, %r48, 27;
	@%p46 bra 	$L__BB5_98;
	and.b16  	%rs149, %rs311, 255;
	setp.eq.s16 	%p47, %rs149, 0;
	and.b16  	%rs150, %rs71, 255;
	setp.eq.s16 	%p48, %rs150, 0;
	or.pred  	%p49, %p47, %p48;
	@%p49 bra 	$L__BB5_97;
	min.s64 	%rd329, %rd91, %rd329;
	mov.b16 	%rs311, 1;
	bra.uni 	$L__BB5_98;
$L__BB5_97:
	setp.eq.s16 	%p50, %rs149, 0;
	selp.b16 	%rs311, %rs71, %rs311, %p50;
	selp.b64 	%rd329, %rd91, %rd329, %p50;
$L__BB5_98:
	cvt.u32.u16 	%r132, %rs311;
	and.b32  	%r113, %r132, 255;
	mov.b32 	%r129, 8;
	mov.b32 	%r130, 31;
	mov.b32 	%r131, -1;
	// begin inline asm
	shfl.sync.down.b32 %r112, %r113, %r129, %r130, %r131;
	// end inline asm
	// begin inline asm
	shfl.sync.down.b32 %r117, %r118, %r129, %r130, %r131;
	// end inline asm
	mov.b64 	{%r123, %r128}, %rd329;
	// begin inline asm
	shfl.sync.down.b32 %r122, %r123, %r129, %r130, %r131;
	// end inline asm
	// begin inline asm
	shfl.sync.down.b32 %r127, %r128, %r129, %r130, %r131;
	// end inline asm
	mov.b64 	%rd95, {%r122, %r127};
	cvt.u16.u32 	%rs74, %r112;
	setp.gt.s32 	%p51, %r48, 23;
	@%p51 bra 	$L__BB5_102;
	and.b16  	%rs153, %rs311, 255;
	setp.eq.s16 	%p52, %rs153, 0;
	and.b16  	%rs154, %rs74, 255;
	setp.eq.s16 	%p53, %rs154, 0;
	or.pred  	%p54, %p52, %p53;
	@%p54 bra 	$L__BB5_101;
	min.s64 	%rd329, %rd95, %rd329;
	mov.b16 	%rs311, 1;
	bra.uni 	$L__BB5_102;
$L__BB5_101:
	setp.eq.s16 	%p55, %rs153, 0;
	selp.b16 	%rs311, %rs74, %rs311, %p55;
	selp.b64 	%rd329, %rd95, %rd329, %p55;
$L__BB5_102:
	cvt.u32.u16 	%r153, %rs311;
	and.b32  	%r134, %r153, 255;
	mov.b32 	%r150, 16;
	mov.b32 	%r151, 31;
	mov.b32 	%r152, -1;
	// begin inline asm
	shfl.sync.down.b32 %r133, %r134, %r150, %r151, %r152;
	// end inline asm
	// begin inline asm
	shfl.sync.down.b32 %r138, %r139, %r150, %r151, %r152;
	// end inline asm
	mov.b64 	{%r144, %r149}, %rd329;
	// begin inline asm
	shfl.sync.down.b32 %r143, %r144, %r150, %r151, %r152;
	// end inline asm
	// begin inline asm
	shfl.sync.down.b32 %r148, %r149, %r150, %r151, %r152;
	// end inline asm
	mov.b64 	%rd99, {%r143, %r148};
	cvt.u16.u32 	%rs77, %r133;
	setp.gt.s32 	%p56, %r48, 15;
	@%p56 bra 	$L__BB5_106;
	and.b16  	%rs157, %rs311, 255;
	setp.eq.s16 	%p57, %rs157, 0;
	and.b16  	%rs158, %rs77, 255;
	setp.eq.s16 	%p58, %rs158, 0;
	or.pred  	%p59, %p57, %p58;
	@%p59 bra 	$L__BB5_105;
	min.s64 	%rd329, %rd99, %rd329;
	mov.b16 	%rs311, 1;
	bra.uni 	$L__BB5_106;
$L__BB5_105:
	setp.eq.s16 	%p60, %rs157, 0;
	selp.b16 	%rs311, %rs77, %rs311, %p60;
	selp.b64 	%rd329, %rd99, %rd329, %p60;
$L__BB5_106:
	setp.ne.s32 	%p61, %r48, 0;
	@%p61 bra 	$L__BB5_108;
	shr.u32 	%r154, %r16, 1;
	and.b32  	%r155, %r154, 496;
	mov.u32 	%r156, _ZZN3cub18CUB_300001_SM_10006detail6reduce28DeviceReduceSingleTileKernelINS2_10policy_hubIN4cuda3std3__45tupleIJblEEEjN6thrust24THRUST_300001_SM_1000_NS8cuda_cub9__find_if7functorIS9_EEE10Policy1000EPS9_SI_iSF_S9_S9_NS7_10__identityEEEvT0_T1_T2_T3_T4_T6_E12temp_storage;
	add.s32 	%r157, %r156, %r155;
	st.shared.u8 	[%r157+8], %rs311;
	st.shared.u64 	[%r157+16], %rd329;
$L__BB5_108:
	bar.sync 	0;
	setp.ne.s32 	%p62, %r16, 0;
	@%p62 bra 	$L__BB5_110;
	ld.shared.u8 	%rs161, [_ZZN3cub18CUB_300001_SM_10006detail6reduce28DeviceReduceSingleTileKernelINS2_10policy_hubIN4cuda3std3__45tupleIJblEEEjN6thrust24THRUST_300001_SM_1000_NS8cuda_cub9__find_if7functorIS9_EEE10Policy1000EPS9_SI_iSF_S9_S9_NS7_10__identityEEEvT0_T1_T2_T3_T4_T6_E12temp_storage+24];
	ld.shared.u64 	%rd202, [_ZZN3cub18CUB_300001_SM_10006detail6reduce28DeviceReduceSingleTileKernelINS2_10policy_hubIN4cuda3std3__45tupleIJblEEEjN6thrust24THRUST_300001_SM_1000_NS8cuda_cub9__find_if7functorIS9_EEE10Policy1000EPS9_SI_iSF_S9_S9_NS7_10__identityEEEvT0_T1_T2_T3_T4_T6_E12temp_storage+32];
	and.b16  	%rs162, %rs311, 255;
	setp.eq.s16 	%p63, %rs162, 0;
	setp.eq.s16 	%p64, %rs161, 0;
	min.s64 	%rd203, %rd202, %rd329;
	selp.b16 	%rs163, %rs311, 1, %p64;
	selp.b16 	%rs164, %rs161, %rs163, %p63;
	and.b16  	%rs165, %rs164, 255;
	selp.b64 	%rd204, %rd329, %rd203, %p64;
	selp.b64 	%rd205, %rd202, %rd204, %p63;
	ld.shared.u8 	%rs166, [_ZZN3cub18CUB_300001_SM_10006detail6reduce28DeviceReduceSingleTileKernelINS2_10policy_hubIN4cuda3std3__45tupleIJblEEEjN6thrust24THRUST_300001_SM_1000_NS8cuda_cub9__find_if7functorIS9_EEE10Policy1000EPS9_SI_iSF_S9_S9_NS7_10__identityEEEvT0_T1_T2_T3_T4_T6_E12temp_storage+40];
	ld.shared.u64 	%rd206, [_ZZN3cub18CUB_300001_SM_10006detail6reduce28DeviceReduceSingleTileKernelINS2_10policy_hubIN4cuda3std3__45tupleIJblEEEjN6thrust24THRUST_300001_SM_1000_NS8cuda_cub9__find_if7functorIS9_EEE10Policy1000EPS9_SI_iSF_S9_S9_NS7_10__identityEEEvT0_T1_T2_T3_T4_T6_E12temp_storage+48];
	setp.eq.s16 	%p65, %rs165, 0;
	setp.eq.s16 	%p66, %rs166, 0;
	min.s64 	%rd207, %rd206, %rd205;
	selp.b16 	%rs167, %rs164, 1, %p66;
	selp.b16 	%rs168, %rs166, %rs167, %p65;
	and.b16  	%rs169, %rs168, 255;
	selp.b64 	%rd208, %rd205, %rd207, %p66;
	selp.b64 	%rd209, %rd206, %rd208, %p65;
	ld.shared.u8 	%rs170, [_ZZN3cub18CUB_300001_SM_10006detail6reduce28DeviceReduceSingleTileKernelINS2_10policy_hubIN4cuda3std3__45tupleIJblEEEjN6thrust24THRUST_300001_SM_1000_NS8cuda_cub9__find_if7functorIS9_EEE10Policy1000EPS9_SI_iSF_S9_S9_NS7_10__identityEEEvT0_T1_T2_T3_T4_T6_E12temp_storage+56];
	ld.shared.u64 	%rd210, [_ZZN3cub18CUB_300001_SM_10006detail6reduce28DeviceReduceSingleTileKernelINS2_10policy_hubIN4cuda3std3__45tupleIJblEEEjN6thrust24THRUST_300001_SM_1000_NS8cuda_cub9__find_if7functorIS9_EEE10Policy1000EPS9_SI_iSF_S9_S9_NS7_10__identityEEEvT0_T1_T2_T3_T4_T6_E12temp_storage+64];
	setp.eq.s16 	%p67, %rs169, 0;
	setp.eq.s16 	%p68, %rs170, 0;
	min.s64 	%rd211, %rd210, %rd209;
	selp.b16 	%rs171, %rs168, 1, %p68;
	selp.b16 	%rs172, %rs170, %rs171, %p67;
	and.b16  	%rs173, %rs172, 255;
	selp.b64 	%rd212, %rd209, %rd211, %p68;
	selp.b64 	%rd213, %rd210, %rd212, %p67;
	ld.shared.u8 	%rs174, [_ZZN3cub18CUB_300001_SM_10006detail6reduce28DeviceReduceSingleTileKernelINS2_10policy_hubIN4cuda3std3__45tupleIJblEEEjN6thrust24THRUST_300001_SM_1000_NS8cuda_cub9__find_if7functorIS9_EEE10Policy1000EPS9_SI_iSF_S9_S9_NS7_10__identityEEEvT0_T1_T2_T3_T4_T6_E12temp_storage+72];
	ld.shared.u64 	%rd214, [_ZZN3cub18CUB_300001_SM_10006detail6reduce28DeviceReduceSingleTileKernelINS2_10policy_hubIN4cuda3std3__45tupleIJblEEEjN6thrust24THRUST_300001_SM_1000_NS8cuda_cub9__find_if7functorIS9_EEE10Policy1000EPS9_SI_iSF_S9_S9_NS7_10__identityEEEvT0_T1_T2_T3_T4_T6_E12temp_storage+80];
	setp.eq.s16 	%p69, %rs173, 0;
	setp.eq.s16 	%p70, %rs174, 0;
	min.s64 	%rd215, %rd214, %rd213;
	selp.b16 	%rs175, %rs172, 1, %p70;
	selp.b16 	%rs176, %rs174, %rs175, %p69;
	and.b16  	%rs177, %rs176, 255;
	selp.b64 	%rd216, %rd213, %rd215, %p70;
	selp.b64 	%rd217, %rd214, %rd216, %p69;
	ld.shared.u8 	%rs178, [_ZZN3cub18CUB_300001_SM_10006detail6reduce28DeviceReduceSingleTileKernelINS2_10policy_hubIN4cuda3std3__45tupleIJblEEEjN6thrust24THRUST_300001_SM_1000_NS8cuda_cub9__find_if7functorIS9_EEE10Policy1000EPS9_SI_iSF_S9_S9_NS7_10__identityEEEvT0_T1_T2_T3_T4_T6_E12temp_storage+88];
	ld.shared.u64 	%rd218, [_ZZN3cub18CUB_300001_SM_10006detail6reduce28DeviceReduceSingleTileKernelINS2_10policy_hubIN4cuda3std3__45tupleIJblEEEjN6thrust24THRUST_300001_SM_1000_NS8cuda_cub9__find_if7functorIS9_EEE10Policy1000EPS9_SI_iSF_S9_S9_NS7_10__identityEEEvT0_T1_T2_T3_T4_T6_E12temp_storage+96];
	setp.eq.s16 	%p71, %rs177, 0;
	setp.eq.s16 	%p72, %rs178, 0;
	min.s64 	%rd219, %rd218, %rd217;
	selp.b16 	%rs179, %rs176, 1, %p72;
	selp.b16 	%rs180, %rs178, %rs179, %p71;
	and.b16  	%rs181, %rs180, 255;
	selp.b64 	%rd220, %rd217, %rd219, %p72;
	selp.b64 	%rd221, %rd218, %rd220, %p71;
	ld.shared.u8 	%rs182, [_ZZN3cub18CUB_300001_SM_10006detail6reduce28DeviceReduceSingleTileKernelINS2_10policy_hubIN4cuda3std3__45tupleIJblEEEjN6thrust24THRUST_300001_SM_1000_NS8cuda_cub9__find_if7functorIS9_EEE10Policy1000EPS9_SI_iSF_S9_S9_NS7_10__identityEEEvT0_T1_T2_T3_T4_T6_E12temp_storage+104];
	ld.shared.u64 	%rd222, [_ZZN3cub18CUB_300001_SM_10006detail6reduce28DeviceReduceSingleTileKernelINS2_10policy_hubIN4cuda3std3__45tupleIJblEEEjN6thrust24THRUST_300001_SM_1000_NS8cuda_cub9__find_if7functorIS9_EEE10Policy1000EPS9_SI_iSF_S9_S9_NS7_10__identityEEEvT0_T1_T2_T3_T4_T6_E12temp_storage+112];
	setp.eq.s16 	%p73, %rs181, 0;
	setp.eq.s16 	%p74, %rs182, 0;
	min.s64 	%rd223, %rd222, %rd221;
	selp.b16 	%rs183, %rs180, 1, %p74;
	selp.b16 	%rs184, %rs182, %rs183, %p73;
	and.b16  	%rs185, %rs184, 255;
	selp.b64 	%rd224, %rd221, %rd223, %p74;
	selp.b64 	%rd225, %rd222, %rd224, %p73;
	ld.shared.u8 	%rs186, [_ZZN3cub18CUB_300001_SM_10006detail6reduce28DeviceReduceSingleTileKernelINS2_10policy_hubIN4cuda3std3__45tupleIJblEEEjN6thrust24THRUST_300001_SM_1000_NS8cuda_cub9__find_if7functorIS9_EEE10Policy1000EPS9_SI_iSF_S9_S9_NS7_10__identityEEEvT0_T1_T2_T3_T4_T6_E12temp_storage+120];
	ld.shared.u64 	%rd226, [_ZZN3cub18CUB_300001_SM_10006detail6reduce28DeviceReduceSingleTileKernelINS2_10policy_hubIN4cuda3std3__45tupleIJblEEEjN6thrust24THRUST_300001_SM_1000_NS8cuda_cub9__find_if7functorIS9_EEE10Policy1000EPS9_SI_iSF_S9_S9_NS7_10__identityEEEvT0_T1_T2_T3_T4_T6_E12temp_storage+128];
	setp.eq.s16 	%p75, %rs185, 0;
	setp.eq.s16 	%p76, %rs186, 0;
	min.s64 	%rd227, %rd226, %rd225;
	selp.b16 	%rs187, %rs184, 1, %p76;
	selp.b16 	%rs311, %rs186, %rs187, %p75;
	selp.b64 	%rd228, %rd225, %rd227, %p76;
	selp.b64 	%rd329, %rd226, %rd228, %p75;
$L__BB5_110:
	mov.u32 	%r391, %tid.x;
	setp.ne.s32 	%p184, %r391, 0;
	@%p184 bra 	$L__BB5_112;
	setp.eq.s16 	%p185, %rs82, 0;
	and.b16  	%rs302, %rs311, 255;
	setp.eq.s16 	%p186, %rs302, 0;
	min.s64 	%rd319, %rd329, %rd106;
	selp.b16 	%rs303, %rs82, 1, %p186;
	selp.b16 	%rs304, %rs311, %rs303, %p185;
	selp.b64 	%rd320, %rd106, %rd319, %p186;
	selp.b64 	%rd321, %rd329, %rd320, %p185;
	st.global.u8 	[%rd1], %rs304;
	st.global.u64 	[%rd1+8], %rd321;
$L__BB5_112:
	ret;

}
	// .globl	_ZN3cub18CUB_300001_SM_10006detail6reduce28DeviceReduceSingleTileKernelINS2_10policy_hubIN4cuda3std3__45tupleIJblEEEyN6thrust24THRUST_300001_SM_1000_NS8cuda_cub9__find_if7functorIS9_EEE10Policy1000ENSB_12zip_iteratorINS8_IJNSD_26transform_input_iterator_tIbNSC_6detail35transform_pair_of_input_iterators_tIbNSB_6detail15normal_iteratorINSB_10device_ptrIKdEEEESR_NS7_8equal_toIdEEEENS7_10__not_fn_tINS7_10__identityEEEEENSB_17counting_iteratorIlNSB_11use_defaultES10_S10_EEEEEEEPS9_ySF_S9_S9_SW_EEvT0_T1_T2_T3_T4_T6_
.visible .entry _ZN3cub18CUB_300001_SM_10006detail6reduce28DeviceReduceSingleTileKernelINS2_10policy_hubIN4cuda3std3__45tupleIJblEEEyN6thrust24THRUST_300001_SM_1000_NS8cuda_cub9__find_if7functorIS9_EEE10Policy1000ENSB_12zip_iteratorINS8_IJNSD_26transform_input_iterator_tIbNSC_6detail35transform_pair_of_input_iterators_tIbNSB_6detail15normal_iteratorINSB_10device_ptrIKdEEEESR_NS7_8equal_toIdEEEENS7_10__not_fn_tINS7_10__identityEEEEENSB_17counting_iteratorIlNSB_11use_defaultES10_S10_EEEEEEEPS9_ySF_S9_S9_SW_EEvT0_T1_T2_T3_T4_T6_(
	.param .align 8 .b8 _ZN3cub18CUB_300001_SM_10006detail6reduce28DeviceReduceSingleTileKernelINS2_10policy_hubIN4cuda3std3__45tupleIJblEEEyN6thrust24THRUST_300001_SM_1000_NS8cuda_cub9__find_if7functorIS9_EEE10Policy1000ENSB_12zip_iteratorINS8_IJNSD_26transform_input_iterator_tIbNSC_6detail35transform_pair_of_input_iterators_tIbNSB_6detail15normal_iteratorINSB_10device_ptrIKdEEEESR_NS7_8equal_toIdEEEENS7_10__not_fn_tINS7_10__identityEEEEENSB_17counting_iteratorIlNSB_11use_defaultES10_S10_EEEEEEEPS9_ySF_S9_S9_SW_EEvT0_T1_T2_T3_T4_T6__param_0[40],
	.param .u64 .ptr .align 1 _ZN3cub18CUB_300001_SM_10006detail6reduce28DeviceReduceSingleTileKernelINS2_10policy_hubIN4cuda3std3__45tupleIJblEEEyN6thrust24THRUST_300001_SM_1000_NS8cuda_cub9__find_if7functorIS9_EEE10Policy1000ENSB_12zip_iteratorINS8_IJNSD_26transform_input_iterator_tIbNSC_6detail35transform_pair_of_input_iterators_tIbNSB_6detail15normal_iteratorINSB_10device_ptrIKdEEEESR_NS7_8equal_toIdEEEENS7_10__not_fn_tINS7_10__identityEEEEENSB_17counting_iteratorIlNSB_11use_defaultES10_S10_EEEEEEEPS9_ySF_S9_S9_SW_EEvT0_T1_T2_T3_T4_T6__param_1,
	.param .u64 _ZN3cub18CUB_300001_SM_10006detail6reduce28DeviceReduceSingleTileKernelINS2_10policy_hubIN4cuda3std3__45tupleIJblEEEyN6thrust24THRUST_300001_SM_1000_NS8cuda_cub9__find_if7functorIS9_EEE10Policy1000ENSB_12zip_iteratorINS8_IJNSD_26transform_input_iterator_tIbNSC_6detail35transform_pair_of_input_iterators_tIbNSB_6detail15normal_iteratorINSB_10device_ptrIKdEEEESR_NS7_8equal_toIdEEEENS7_10__not_fn_tINS7_10__identityEEEEENSB_17counting_iteratorIlNSB_11use_defaultES10_S10_EEEEEEEPS9_ySF_S9_S9_SW_EEvT0_T1_T2_T3_T4_T6__param_2,
	.param .align 1 .b8 _ZN3cub18CUB_300001_SM_10006detail6reduce28DeviceReduceSingleTileKernelINS2_10policy_hubIN4cuda3std3__45tupleIJblEEEyN6thrust24THRUST_300001_SM_1000_NS8cuda_cub9__find_if7functorIS9_EEE10Policy1000ENSB_12zip_iteratorINS8_IJNSD_26transform_input_iterator_tIbNSC_6detail35transform_pair_of_input_iterators_tIbNSB_6detail15normal_iteratorINSB_10device_ptrIKdEEEESR_NS7_8equal_toIdEEEENS7_10__not_fn_tINS7_10__identityEEEEENSB_17counting_iteratorIlNSB_11use_defaultES10_S10_EEEEEEEPS9_ySF_S9_S9_SW_EEvT0_T1_T2_T3_T4_T6__param_3[1],
	.param .align 8 .b8 _ZN3cub18CUB_300001_SM_10006detail6reduce28DeviceReduceSingleTileKernelINS2_10policy_hubIN4cuda3std3__45tupleIJblEEEyN6thrust24THRUST_300001_SM_1000_NS8cuda_cub9__find_if7functorIS9_EEE10Policy1000ENSB_12zip_iteratorINS8_IJNSD_26transform_input_iterator_tIbNSC_6detail35transform_pair_of_input_iterators_tIbNSB_6detail15normal_iteratorINSB_10device_ptrIKdEEEESR_NS7_8equal_toIdEEEENS7_10__not_fn_tINS7_10__identityEEEEENSB_17counting_iteratorIlNSB_11use_defaultES10_S10_EEEEEEEPS9_ySF_S9_S9_SW_EEvT0_T1_T2_T3_T4_T6__param_4[16],
	.param .align 1 .b8 _ZN3cub18CUB_300001_SM_10006detail6reduce28DeviceReduceSingleTileKernelINS2_10policy_hubIN4cuda3std3__45tupleIJblEEEyN6thrust24THRUST_300001_SM_1000_NS8cuda_cub9__find_if7functorIS9_EEE10Policy1000ENSB_12zip_iteratorINS8_IJNSD_26transform_input_iterator_tIbNSC_6detail35transform_pair_of_input_iterators_tIbNSB_6detail15normal_iteratorINSB_10device_ptrIKdEEEESR_NS7_8equal_toIdEEEENS7_10__not_fn_tINS7_10__identityEEEEENSB_17counting_iteratorIlNSB_11use_defaultES10_S10_EEEEEEEPS9_ySF_S9_S9_SW_EEvT0_T1_T2_T3_T4_T6__param_5[1]
)
.maxntid 256
.minnctapersm 1
{
	.reg .pred 	%p<331>;
	.reg .b16 	%rs<424>;
	.reg .b32 	%r<434>;
	.reg .b64 	%rd<450>;
	.reg .b64 	%fd<81>;
	// demoted variable
	.shared .align 8 .b8 _ZZN3cub18CUB_300001_SM_10006detail6reduce28DeviceReduceSingleTileKernelINS2_10policy_hubIN4cuda3std3__45tupleIJblEEEyN6thrust24THRUST_300001_SM_1000_NS8cuda_cub9__find_if7functorIS9_EEE10Policy1000ENSB_12zip_iteratorINS8_IJNSD_26transform_input_iterator_tIbNSC_6detail35transform_pair_of_input_iterators_tIbNSB_6detail15normal_iteratorINSB_10device_ptrIKdEEEESR_NS7_8equal_toIdEEEENS7_10__not_fn_tINS7_10__identityEEEEENSB_17counting_iteratorIlNSB_11use_defaultES10_S10_EEEEEEEPS9_ySF_S9_S9_SW_EEvT0_T1_T2_T3_T4_T6_E12temp_storage[152];
	ld.param.u64 	%rd125, [_ZN3cub18CUB_300001_SM_10006detail6reduce28DeviceReduceSingleTileKernelINS2_10policy_hubIN4cuda3std3__45tupleIJblEEEyN6thrust24THRUST_300001_SM_1000_NS8cuda_cub9__find_if7functorIS9_EEE10Policy1000ENSB_12zip_iteratorINS8_IJNSD_26transform_input_iterator_tIbNSC_6detail35transform_pair_of_input_iterators_tIbNSB_6detail15normal_iteratorINSB_10device_ptrIKdEEEESR_NS7_8equal_toIdEEEENS7_10__not_fn_tINS7_10__identityEEEEENSB_17counting_iteratorIlNSB_11use_defaultES10_S10_EEEEEEEPS9_ySF_S9_S9_SW_EEvT0_T1_T2_T3_T4_T6__param_4+8];
	ld.param.u64 	%rd123, [_ZN3cub18CUB_300001_SM_10006detail6reduce28DeviceReduceSingleTileKernelINS2_10policy_hubIN4cuda3std3__45tupleIJblEEEyN6thrust24THRUST_300001_SM_1000_NS8cuda_cub9__find_if7functorIS9_EEE10Policy1000ENSB_12zip_iteratorINS8_IJNSD_26transform_input_iterator_tIbNSC_6detail35transform_pair_of_input_iterators_tIbNSB_6detail15normal_iteratorINSB_10device_ptrIKdEEEESR_NS7_8equal_toIdEEEENS7_10__not_fn_tINS7_10__identityEEEEENSB_17counting_iteratorIlNSB_11use_defaultES10_S10_EEEEEEEPS9_ySF_S9_S9_SW_EEvT0_T1_T2_T3_T4_T6__param_0+32];
	ld.param.u64 	%rd122, [_ZN3cub18CUB_300001_SM_10006detail6reduce28DeviceReduceSingleTileKernelINS2_10policy_hubIN4cuda3std3__45tupleIJblEEEyN6thrust24THRUST_300001_SM_1000_NS8cuda_cub9__find_if7functorIS9_EEE10Policy1000ENSB_12zip_iteratorINS8_IJNSD_26transform_input_iterator_tIbNSC_6detail35transform_pair_of_input_iterators_tIbNSB_6detail15normal_iteratorINSB_10device_ptrIKdEEEESR_NS7_8equal_toIdEEEENS7_10__not_fn_tINS7_10__identityEEEEENSB_17counting_iteratorIlNSB_11use_defaultES10_S10_EEEEEEEPS9_ySF_S9_S9_SW_EEvT0_T1_T2_T3_T4_T6__param_0+8];
	ld.param.u64 	%rd121, [_ZN3cub18CUB_300001_SM_10006detail6reduce28DeviceReduceSingleTileKernelINS2_10policy_hubIN4cuda3std3__45tupleIJblEEEyN6thrust24THRUST_300001_SM_1000_NS8cuda_cub9__find_if7functorIS9_EEE10Policy1000ENSB_12zip_iteratorINS8_IJNSD_26transform_input_iterator_tIbNSC_6detail35transform_pair_of_input_iterators_tIbNSB_6detail15normal_iteratorINSB_10device_ptrIKdEEEESR_NS7_8equal_toIdEEEENS7_10__not_fn_tINS7_10__identityEEEEENSB_17counting_iteratorIlNSB_11use_defaultES10_S10_EEEEEEEPS9_ySF_S9_S9_SW_EEvT0_T1_T2_T3_T4_T6__param_0];
	ld.param.u64 	%rd126, [_ZN3cub18CUB_300001_SM_10006detail6reduce28DeviceReduceSingleTileKernelINS2_10policy_hubIN4cuda3std3__45tupleIJblEEEyN6thrust24THRUST_300001_SM_1000_NS8cuda_cub9__find_if7functorIS9_EEE10Policy1000ENSB_12zip_iteratorINS8_IJNSD_26transform_input_iterator_tIbNSC_6detail35transform_pair_of_input_iterators_tIbNSB_6detail15normal_iteratorINSB_10device_ptrIKdEEEESR_NS7_8equal_toIdEEEENS7_10__not_fn_tINS7_10__identityEEEEENSB_17counting_iteratorIlNSB_11use_defaultES10_S10_EEEEEEEPS9_ySF_S9_S9_SW_EEvT0_T1_T2_T3_T4_T6__param_1];
	ld.param.u64 	%rd124, [_ZN3cub18CUB_300001_SM_10006detail6reduce28DeviceReduceSingleTileKernelINS2_10policy_hubIN4cuda3std3__45tupleIJblEEEyN6thrust24THRUST_300001_SM_1000_NS8cuda_cub9__find_if7functorIS9_EEE10Policy1000ENSB_12zip_iteratorINS8_IJNSD_26transform_input_iterator_tIbNSC_6detail35transform_pair_of_input_iterators_tIbNSB_6detail15normal_iteratorINSB_10device_ptrIKdEEEESR_NS7_8equal_toIdEEEENS7_10__not_fn_tINS7_10__identityEEEEENSB_17counting_iteratorIlNSB_11use_defaultES10_S10_EEEEEEEPS9_ySF_S9_S9_SW_EEvT0_T1_T2_T3_T4_T6__param_2];
	ld.param.u8 	%rs110, [_ZN3cub18CUB_300001_SM_10006detail6reduce28DeviceReduceSingleTileKernelINS2_10policy_hubIN4cuda3std3__45tupleIJblEEEyN6thrust24THRUST_300001_SM_1000_NS8cuda_cub9__find_if7functorIS9_EEE10Policy1000ENSB_12zip_iteratorINS8_IJNSD_26transform_input_iterator_tIbNSC_6detail35transform_pair_of_input_iterators_tIbNSB_6detail15normal_iteratorINSB_10device_ptrIKdEEEESR_NS7_8equal_toIdEEEENS7_10__not_fn_tINS7_10__identityEEEEENSB_17counting_iteratorIlNSB_11use_defaultES10_S10_EEEEEEEPS9_ySF_S9_S9_SW_EEvT0_T1_T2_T3_T4_T6__param_4];
	cvta.to.global.u64 	%rd1, %rd126;
	setp.ne.s64 	%p1, %rd124, 0;
	@%p1 bra 	$L__BB6_3;
	mov.u32 	%r422, %tid.x;
	setp.ne.s32 	%p330, %r422, 0;
	@%p330 bra 	$L__BB6_126;
	st.global.u8 	[%rd1], %rs110;
	st.global.u64 	[%rd1+8], %rd125;
	bra.uni 	$L__BB6_126;
$L__BB6_3:
	cvta.to.global.u64 	%rd2, %rd121;
	cvta.to.global.u64 	%rd3, %rd122;
	setp.gt.u64 	%p2, %rd124, 1023;
	@%p2 bra 	$L__BB6_80;
	cvt.u32.u64 	%r1, %rd124;
	mov.u32 	%r2, %tid.x;
	setp.ge.u32 	%p151, %r2, %r1;
	mov.b16 	%rs391, 0;
	mov.b64 	%rd415, 0;
	mov.u32 	%r426, %r2;
	@%p151 bra 	$L__BB6_6;
	cvt.u64.u32 	%rd272, %r2;
	mul.wide.u32 	%rd273, %r2, 8;
	add.s64 	%rd274, %rd2, %rd273;
	add.s64 	%rd275, %rd3, %rd273;
	add.s64 	%rd415, %rd123, %rd272;
	ld.global.f64 	%fd49, [%rd274];
	ld.global.f64 	%fd50, [%rd275];
	setp.neu.f64 	%p152, %fd49, %fd50;
	selp.u16 	%rs391, 1, 0, %p152;
	add.s32 	%r426, %r2, 256;
$L__BB6_6:
	setp.ge.u32 	%p153, %r426, %r1;
	@%p153 bra 	$L__BB6_18;
	not.b32 	%r184, %r426;
	add.s32 	%r5, %r184, %r1;
	shr.u32 	%r185, %r5, 8;
	add.s32 	%r6, %r185, 1;
	and.b32  	%r7, %r6, 7;
	setp.lt.u32 	%p154, %r5, 1792;
	@%p154 bra 	$L__BB6_10;
	and.b32  	%r186, %r6, 33554424;
	neg.s32 	%r424, %r186;
$L__BB6_9:
	.pragma "nounroll";
	cvt.u64.u32 	%rd277, %r426;
	mul.wide.u32 	%rd278, %r426, 8;
	add.s64 	%rd279, %rd2, %rd278;
	add.s64 	%rd280, %rd3, %rd278;
	add.s64 	%rd281, %rd123, %rd277;
	ld.global.f64 	%fd51, [%rd279];
	ld.global.f64 	%fd52, [%rd280];
	setp.neu.f64 	%p155, %fd51, %fd52;
	selp.u16 	%rs232, 1, 0, %p155;
	and.b16  	%rs233, %rs391, 255;
	setp.ne.s16 	%p157, %rs233, 0;
	and.pred  	%p158, %p157, %p155;
	min.s64 	%rd282, %rd281, %rd415;
	setp.eq.s16 	%p159, %rs233, 0;
	selp.b64 	%rd283, %rd281, %rd415, %p159;
	selp.b16 	%rs234, %rs232, %rs391, %p159;
	selp.b64 	%rd284, %rd282, %rd283, %p158;
	selp.b16 	%rs235, 1, %rs234, %p158;
	and.b16  	%rs236, %rs235, 255;
	add.s64 	%rd285, %rd281, 256;
	ld.global.f64 	%fd53, [%rd279+2048];
	ld.global.f64 	%fd54, [%rd280+2048];
	setp.neu.f64 	%p160, %fd53, %fd54;
	selp.u16 	%rs237, 1, 0, %p160;
	setp.ne.s16 	%p162, %rs236, 0;
	and.pred  	%p163, %p162, %p160;
	min.s64 	%rd286, %rd285, %rd284;
	setp.eq.s16 	%p164, %rs236, 0;
	selp.b64 	%rd287, %rd285, %rd284, %p164;
	selp.b16 	%rs238, %rs237, %rs235, %p164;
	selp.b64 	%rd288, %rd286, %rd287, %p163;
	selp.b16 	%rs239, 1, %rs238, %p163;
	and.b16  	%rs240, %rs239, 255;
	add.s64 	%rd289, %rd281, 512;
	ld.global.f64 	%fd55, [%rd279+4096];
	ld.global.f64 	%fd56, [%rd280+4096];
	setp.neu.f64 	%p165, %fd55, %fd56;
	selp.u16 	%rs241, 1, 0, %p165;
	setp.ne.s16 	%p167, %rs240, 0;
	and.pred  	%p168, %p167, %p165;
	min.s64 	%rd290, %rd289, %rd288;
	setp.eq.s16 	%p169, %rs240, 0;
	selp.b64 	%rd291, %rd289, %rd288, %p169;
	selp.b16 	%rs242, %rs241, %rs239, %p169;
	selp.b64 	%rd292, %rd290, %rd291, %p168;
	selp.b16 	%rs243, 1, %rs242, %p168;
	and.b16  	%rs244, %rs243, 255;
	add.s64 	%rd293, %rd281, 768;
	ld.global.f64 	%fd57, [%rd279+6144];
	ld.global.f64 	%fd58, [%rd280+6144];
	setp.neu.f64 	%p170, %fd57, %fd58;
	selp.u16 	%rs245, 1, 0, %p170;
	setp.ne.s16 	%p172, %rs244, 0;
	and.pred  	%p173, %p172, %p170;
	min.s64 	%rd294, %rd293, %rd292;
	setp.eq.s16 	%p174, %rs244, 0;
	selp.b64 	%rd295, %rd293, %rd292, %p174;
	selp.b16 	%rs246, %rs245, %rs243, %p174;
	selp.b64 	%rd296, %rd294, %rd295, %p173;
	selp.b16 	%rs247, 1, %rs246, %p173;
	and.b16  	%rs248, %rs247, 255;
	add.s64 	%rd297, %rd281, 1024;
	ld.global.f64 	%fd59, [%rd279+8192];
	ld.global.f64 	%fd60, [%rd280+8192];
	setp.neu.f64 	%p175, %fd59, %fd60;
	selp.u16 	%rs249, 1, 0, %p175;
	setp.ne.s16 	%p177, %rs248, 0;
	and.pred  	%p178, %p177, %p175;
	min.s64 	%rd298, %rd297, %rd296;
	setp.eq.s16 	%p179, %rs248, 0;
	selp.b64 	%rd299, %rd297, %rd296, %p179;
	selp.b16 	%rs250, %rs249, %rs247, %p179;
	selp.b64 	%rd300, %rd298, %rd299, %p178;
	selp.b16 	%rs251, 1, %rs250, %p178;
	and.b16  	%rs252, %rs251, 255;
	add.s64 	%rd301, %rd281, 1280;
	ld.global.f64 	%fd61, [%rd279+10240];
	ld.global.f64 	%fd62, [%rd280+10240];
	setp.neu.f64 	%p180, %fd61, %fd62;
	selp.u16 	%rs253, 1, 0, %p180;
	setp.ne.s16 	%p182, %rs252, 0;
	and.pred  	%p183, %p182, %p180;
	min.s64 	%rd302, %rd301, %rd300;
	setp.eq.s16 	%p184, %rs252, 0;
	selp.b64 	%rd303, %rd301, %rd300, %p184;
	selp.b16 	%rs254, %rs253, %rs251, %p184;
	selp.b64 	%rd304, %rd302, %rd303, %p183;
	selp.b16 	%rs255, 1, %rs254, %p183;
	and.b16  	%rs256, %rs255, 255;
	add.s64 	%rd305, %rd281, 1536;
	ld.global.f64 	%fd63, [%rd279+12288];
	ld.global.f64 	%fd64, [%rd280+12288];
	setp.neu.f64 	%p185, %fd63, %fd64;
	selp.u16 	%rs257, 1, 0, %p185;
	setp.ne.s16 	%p187, %rs256, 0;
	and.pred  	%p188, %p187, %p185;
	min.s64 	%rd306, %rd305, %rd304;
	setp.eq.s16 	%p189, %rs256, 0;
	selp.b64 	%rd307, %rd305, %rd304, %p189;
	selp.b16 	%rs258, %rs257, %rs255, %p189;
	selp.b64 	%rd308, %rd306, %rd307, %p188;
	selp.b16 	%rs259, 1, %rs258, %p188;
	and.b16  	%rs260, %rs259, 255;
	add.s64 	%rd309, %rd281, 1792;
	ld.global.f64 	%fd65, [%rd279+14336];
	ld.global.f64 	%fd66, [%rd280+14336];
	setp.neu.f64 	%p190, %fd65, %fd66;
	selp.u16 	%rs261, 1, 0, %p190;
	setp.ne.s16 	%p192, %rs260, 0;
	and.pred  	%p193, %p192, %p190;
	min.s64 	%rd310, %rd309, %rd308;
	setp.eq.s16 	%p194, %rs260, 0;
	selp.b64 	%rd311, %rd309, %rd308, %p194;
	selp.b16 	%rs262, %rs261, %rs259, %p194;
	selp.b64 	%rd415, %rd310, %rd311, %p193;
	selp.b16 	%rs391, 1, %rs262, %p193;
	add.s32 	%r426, %r426, 2048;
	add.s32 	%r424, %r424, 8;
	setp.ne.s32 	%p195, %r424, 0;
	@%p195 bra 	$L__BB6_9;
$L__BB6_10:
	setp.eq.s32 	%p196, %r7, 0;
	@%p196 bra 	$L__BB6_18;
	setp.lt.u32 	%p197, %r7, 4;
	@%p197 bra 	$L__BB6_13;
	cvt.u64.u32 	%rd313, %r426;
	mul.wide.u32 	%rd314, %r426, 8;
	add.s64 	%rd315, %rd2, %rd314;
	add.s64 	%rd316, %rd3, %rd314;
	add.s64 	%rd317, %rd123, %rd313;
	ld.global.f64 	%fd67, [%rd315];
	ld.global.f64 	%fd68, [%rd316];
	setp.neu.f64 	%p198, %fd67, %fd68;
	selp.u16 	%rs264, 1, 0, %p198;
	and.b16  	%rs265, %rs391, 255;
	setp.ne.s16 	%p200, %rs265, 0;
	and.pred  	%p201, %p200, %p198;
	min.s64 	%rd318, %rd317, %rd415;
	setp.eq.s16 	%p202, %rs265, 0;
	selp.b64 	%rd319, %rd317, %rd415, %p202;
	selp.b16 	%rs266, %rs264, %rs391, %p202;
	selp.b64 	%rd320, %rd318, %rd319, %p201;
	selp.b16 	%rs267, 1, %rs266, %p201;
	and.b16  	%rs268, %rs267, 255;
	add.s32 	%r187, %r426, 256;
	cvt.u64.u32 	%rd321, %r187;
	add.s64 	%rd322, %rd123, %rd321;
	ld.global.f64 	%fd69, [%rd315+2048];
	ld.global.f64 	%fd70, [%rd316+2048];
	setp.neu.f64 	%p203, %fd69, %fd70;
	selp.u16 	%rs269, 1, 0, %p203;
	setp.ne.s16 	%p205, %rs268, 0;
	and.pred  	%p206, %p205, %p203;
	min.s64 	%rd323, %rd322, %rd320;
	setp.eq.s16 	%p207, %rs268, 0;
	selp.b64 	%rd324, %rd322, %rd320, %p207;
	selp.b16 	%rs270, %rs269, %rs267, %p207;
	selp.b64 	%rd325, %rd323, %rd324, %p206;
	selp.b16 	%rs271, 1, %rs270, %p206;
	and.b16  	%rs272, %rs271, 255;
	add.s32 	%r188, %r426, 512;
	cvt.u64.u32 	%rd326, %r188;
	add.s64 	%rd327, %rd123, %rd326;
	ld.global.f64 	%fd71, [%rd315+4096];
	ld.global.f64 	%fd72, [%rd316+4096];
	setp.neu.f64 	%p208, %fd71, %fd72;
	selp.u16 	%rs273, 1, 0, %p208;
	setp.ne.s16 	%p210, %rs272, 0;
	and.pred  	%p211, %p210, %p208;
	min.s64 	%rd328, %rd327, %rd325;
	setp.eq.s16 	%p212, %rs272, 0;
	selp.b64 	%rd329, %rd327, %rd325, %p212;
	selp.b16 	%rs274, %rs273, %rs271, %p212;
	selp.b64 	%rd330, %rd328, %rd329, %p211;
	selp.b16 	%rs275, 1, %rs274, %p211;
	and.b16  	%rs276, %rs275, 255;
	add.s32 	%r189, %r426, 768;
	cvt.u64.u32 	%rd331, %r189;
	add.s64 	%rd332, %rd123, %rd331;
	ld.global.f64 	%fd73, [%rd315+6144];
	ld.global.f64 	%fd74, [%rd316+6144];
	setp.neu.f64 	%p213, %fd73, %fd74;
	selp.u16 	%rs277, 1, 0, %p213;
	setp.ne.s16 	%p215, %rs276, 0;
	and.pred  	%p216, %p215, %p213;
	min.s64 	%rd333, %rd332, %rd330;
	setp.eq.s16 	%p217, %rs276, 0;
	selp.b64 	%rd334, %rd332, %rd330, %p217;
	selp.b16 	%rs278, %rs277, %rs275, %p217;
	selp.b64 	%rd415, %rd333, %rd334, %p216;
	selp.b16 	%rs391, 1, %rs278, %p216;
	add.s32 	%r426, %r426, 1024;
$L__BB6_13:
	and.b32  	%r190, %r6, 3;
	setp.eq.s32 	%p218, %r190, 0;
	@%p218 bra 	$L__BB6_18;
	setp.eq.s32 	%p219, %r190, 1;
	@%p219 bra 	$L__BB6_16;
	cvt.u64.u32 	%rd336, %r426;
	mul.wide.u32 	%rd337, %r426, 8;
	add.s64 	%rd338, %rd2, %rd337;
	add.s64 	%rd339, %rd3, %rd337;
	add.s64 	%rd340, %rd123, %rd336;
	ld.global.f64 	%fd75, [%rd338];
	ld.global.f64 	%fd76, [%rd339];
	setp.neu.f64 	%p220, %fd75, %fd76;
	selp.u16 	%rs280, 1, 0, %p220;
	and.b16  	%rs281, %rs391, 255;
	setp.ne.s16 	%p222, %rs281, 0;
	and.pred  	%p223, %p222, %p220;
	min.s64 	%rd341, %rd340, %rd415;
	setp.eq.s16 	%p224, %rs281, 0;
	selp.b64 	%rd342, %rd340, %rd415, %p224;
	selp.b16 	%rs282, %rs280, %rs391, %p224;
	selp.b64 	%rd343, %rd341, %rd342, %p223;
	selp.b16 	%rs283, 1, %rs282, %p223;
	and.b16  	%rs284, %rs283, 255;
	add.s32 	%r191, %r426, 256;
	cvt.u64.u32 	%rd344, %r191;
	add.s64 	%rd345, %rd123, %rd344;
	ld.global.f64 	%fd77, [%rd338+2048];
	ld.global.f64 	%fd78, [%rd339+2048];
	setp.neu.f64 	%p225, %fd77, %fd78;
	selp.u16 	%rs285, 1, 0, %p225;
	setp.ne.s16 	%p227, %rs284, 0;
	and.pred  	%p228, %p227, %p225;
	min.s64 	%rd346, %rd345, %rd343;
	setp.eq.s16 	%p229, %rs284, 0;
	selp.b64 	%rd347, %rd345, %rd343, %p229;
	selp.b16 	%rs286, %rs285, %rs283, %p229;
	selp.b64 	%rd415, %rd346, %rd347, %p228;
	selp.b16 	%rs391, 1, %rs286, %p228;
	add.s32 	%r426, %r426, 512;
$L__BB6_16:
	and.b32  	%r192, %r5, 256;
	setp.ne.s32 	%p230, %r192, 0;
	@%p230 bra 	$L__BB6_18;
	cvt.u64.u32 	%rd348, %r426;
	mul.wide.u32 	%rd349, %r426, 8;
	add.s64 	%rd350, %rd2, %rd349;
	add.s64 	%rd351, %rd3, %rd349;
	add.s64 	%rd352, %rd123, %rd348;
	ld.global.f64 	%fd79, [%rd350];
	ld.global.f64 	%fd80, [%rd351];
	setp.neu.f64 	%p231, %fd79, %fd80;
	selp.u16 	%rs287, 1, 0, %p231;
	and.b16  	%rs288, %rs391, 255;
	setp.ne.s16 	%p233, %rs288, 0;
	and.pred  	%p234, %p233, %p231;
	min.s64 	%rd353, %rd352, %rd415;
	setp.eq.s16 	%p235, %rs288, 0;
	selp.b64 	%rd354, %rd352, %rd415, %p235;
	selp.b16 	%rs289, %rs287, %rs391, %p235;
	selp.b64 	%rd415, %rd353, %rd354, %p234;
	selp.b16 	%rs391, 1, %rs289, %p234;
$L__BB6_18:
	setp.lt.u64 	%p236, %rd124, 256;
	@%p236 bra 	$L__BB6_43;
	// begin inline asm
	mov.u32 %r311, %laneid;
	// end inline asm
	cvt.u32.u16 	%r332, %rs391;
	and.b32  	%r313, %r332, 255;
	mov.b32 	%r329, 1;
	mov.b32 	%r330, 31;
	mov.b32 	%r331, -1;
	// begin inline asm
	shfl.sync.down.b32 %r312, %r313, %r329, %r330, %r331;
	// end inline asm
	// begin inline asm
	shfl.sync.down.b32 %r317, %r318, %r329, %r330, %r331;
	// end inline asm
	mov.b64 	{%r323, %r328}, %rd415;
	// begin inline asm
	shfl.sync.down.b32 %r322, %r323, %r329, %r330, %r331;
	// end inline asm
	// begin inline asm
	shfl.sync.down.b32 %r327, %r328, %r329, %r330, %r331;
	// end inline asm
	mov.b64 	%rd19, {%r322, %r327};
	cvt.u16.u32 	%rs15, %r312;
	setp.gt.s32 	%p286, %r311, 30;
	@%p286 bra 	$L__BB6_23;
	and.b16  	%rs331, %rs391, 255;
	setp.eq.s16 	%p287, %rs331, 0;
	and.b16  	%rs332, %rs15, 255;
	setp.eq.s16 	%p288, %rs332, 0;
	or.pred  	%p289, %p287, %p288;
	@%p289 bra 	$L__BB6_22;
	min.s64 	%rd415, %rd19, %rd415;
	mov.b16 	%rs391, 1;
	bra.uni 	$L__BB6_23;
$L__BB6_22:
	setp.eq.s16 	%p290, %rs331, 0;
	selp.b64 	%rd415, %rd19, %rd415, %p290;
	selp.b16 	%rs391, %rs15, %rs391, %p290;
$L__BB6_23:
	cvt.u32.u16 	%r353, %rs391;
	and.b32  	%r334, %r353, 255;
	mov.b32 	%r350, 2;
	mov.b32 	%r351, 31;
	mov.b32 	%r352, -1;
	// begin inline asm
	shfl.sync.down.b32 %r333, %r334, %r350, %r351, %r352;
	// end inline asm
	// begin inline asm
	shfl.sync.down.b32 %r338, %r339, %r350, %r351, %r352;
	// end inline asm
	mov.b64 	{%r344, %r349}, %rd415;
	// begin inline asm
	shfl.sync.down.b32 %r343, %r344, %r350, %r351, %r352;
	// end inline asm
	// begin inline asm
	shfl.sync.down.b32 %r348, %r349, %r350, %r351, %r352;
	// end inline asm
	mov.b64 	%rd23, {%r343, %r348};
	cvt.u16.u32 	%rs18, %r333;
	setp.gt.s32 	%p291, %r311, 29;
	@%p291 bra 	$L__BB6_27;
	and.b16  	%rs335, %rs391, 255;
	setp.eq.s16 	%p292, %rs335, 0;
	and.b16  	%rs336, %rs18, 255;
	setp.eq.s16 	%p293, %rs336, 0;
	or.pred  	%p294, %p292, %p293;
	@%p294 bra 	$L__BB6_26;
	min.s64 	%rd415, %rd23, %rd415;
	mov.b16 	%rs391, 1;
	bra.uni 	$L__BB6_27;
$L__BB6_26:
	setp.eq.s16 	%p295, %rs335, 0;
	selp.b16 	%rs391, %rs18, %rs391, %p295;
	selp.b64 	%rd415, %rd23, %rd415, %p295;
$L__BB6_27:
	cvt.u32.u16 	%r374, %rs391;
	and.b32  	%r355, %r374, 255;
	mov.b32 	%r371, 4;
	mov.b32 	%r372, 31;
	mov.b32 	%r373, -1;
	// begin inline asm
	shfl.sync.down.b32 %r354, %r355, %r371, %r372, %r373;
	// end inline asm
	// begin inline asm
	shfl.sync.down.b32 %r359, %r360, %r371, %r372, %r373;
	// end inline asm
	mov.b64 	{%r365, %r370}, %rd415;
	// begin inline asm
	shfl.sync.down.b32 %r364, %r365, %r371, %r372, %r373;
	// end inline asm
	// begin inline asm
	shfl.sync.down.b32 %r369, %r370, %r371, %r372, %r373;
	// end inline asm
	mov.b64 	%rd27, {%r364, %r369};
	cvt.u16.u32 	%rs21, %r354;
	setp.gt.s32 	%p296, %r311, 27;
	@%p296 bra 	$L__BB6_31;
	and.b16  	%rs339, %rs391, 255;
	setp.eq.s16 	%p297, %rs339, 0;
	and.b16  	%rs340, %rs21, 255;
	setp.eq.s16 	%p298, %rs340, 0;
	or.pred  	%p299, %p297, %p298;
	@%p299 bra 	$L__BB6_30;
	min.s64 	%rd415, %rd27, %rd415;
	mov.b16 	%rs391, 1;
	bra.uni 	$L__BB6_31;
$L__BB6_30:
	setp.eq.s16 	%p300, %rs339, 0;
	selp.b16 	%rs391, %rs21, %rs391, %p300;
	selp.b64 	%rd415, %rd27, %rd415, %p300;
$L__BB6_31:
	cvt.u32.u16 	%r395, %rs391;
	and.b32  	%r376, %r395, 255;
	mov.b32 	%r392, 8;
	mov.b32 	%r393, 31;
	mov.b32 	%r394, -1;
	// begin inline asm
	shfl.sync.down.b32 %r375, %r376, %r392, %r393, %r394;
	// end inline asm
	// begin inline asm
	shfl.sync.down.b32 %r380, %r381, %r392, %r393, %r394;
	// end inline asm
	mov.b64 	{%r386, %r391}, %rd415;
	// begin inline asm
	shfl.sync.down.b32 %r385, %r386, %r392, %r393, %r394;
	// end inline asm
	// begin inline asm
	shfl.sync.down.b32 %r390, %r391, %r392, %r393, %r394;
	// end inline asm
	mov.b64 	%rd31, {%r385, %r390};
	cvt.u16.u32 	%rs24, %r375;
	setp.gt.s32 	%p301, %r311, 23;
	@%p301 bra 	$L__BB6_35;
	and.b16  	%rs343, %rs391, 255;
	setp.eq.s16 	%p302, %rs343, 0;
	and.b16  	%rs344, %rs24, 255;
	setp.eq.s16 	%p303, %rs344, 0;
	or.pred  	%p304, %p302, %p303;
	@%p304 bra 	$L__BB6_34;
	min.s64 	%rd415, %rd31, %rd415;
	mov.b16 	%rs391, 1;
	bra.uni 	$L__BB6_35;
$L__BB6_34:
	setp.eq.s16 	%p305, %rs343, 0;
	selp.b16 	%rs391, %rs24, %rs391, %p305;
	selp.b64 	%rd415, %rd31, %rd415, %p305;
$L__BB6_35:
	cvt.u32.u16 	%r416, %rs391;
	and.b32  	%r397, %r416, 255;
	mov.b32 	%r413, 16;
	mov.b32 	%r414, 31;
	mov.b32 	%r415, -1;
	// begin inline asm
	shfl.sync.down.b32 %r396, %r397, %r413, %r414, %r415;
	// end inline asm
	// begin inline asm
	shfl.sync.down.b32 %r401, %r402, %r413, %r414, %r415;
	// end inline asm
	mov.b64 	{%r407, %r412}, %rd415;
	// begin inline asm
	shfl.sync.down.b32 %r406, %r407, %r413, %r414, %r415;
	// end inline asm
	// begin inline asm
	shfl.sync.down.b32 %r411, %r412, %r413, %r414, %r415;
	// end inline asm
	mov.b64 	%rd35, {%r406, %r411};
	cvt.u16.u32 	%rs27, %r396;
	setp.gt.s32 	%p306, %r311, 15;
	@%p306 bra 	$L__BB6_39;
	and.b16  	%rs347, %rs391, 255;
	setp.eq.s16 	%p307, %rs347, 0;
	and.b16  	%rs348, %rs27, 255;
	setp.eq.s16 	%p308, %rs348, 0;
	or.pred  	%p309, %p307, %p308;
	@%p309 bra 	$L__BB6_38;
	min.s64 	%rd415, %rd35, %rd415;
	mov.b16 	%rs391, 1;
	bra.uni 	$L__BB6_39;
$L__BB6_38:
	setp.eq.s16 	%p310, %rs347, 0;
	selp.b16 	%rs391, %rs27, %rs391, %p310;
	selp.b64 	%rd415, %rd35, %rd415, %p310;
$L__BB6_39:
	setp.ne.s32 	%p311, %r311, 0;
	@%p311 bra 	$L__BB6_41;
	shr.u32 	%r417, %r2, 1;
	and.b32  	%r418, %r417, 496;
	mov.u32 	%r419, _ZZN3cub18CUB_300001_SM_10006detail6reduce28DeviceReduceSingleTileKernelINS2_10policy_hubIN4cuda3std3__45tupleIJblEEEyN6thrust24THRUST_300001_SM_1000_NS8cuda_cub9__find_if7functorIS9_EEE10Policy1000ENSB_12zip_iteratorINS8_IJNSD_26transform_input_iterator_tIbNSC_6detail35transform_pair_of_input_iterators_tIbNSB_6detail15normal_iteratorINSB_10device_ptrIKdEEEESR_NS7_8equal_toIdEEEENS7_10__not_fn_tINS7_10__identityEEEEENSB_17counting_iteratorIlNSB_11use_defaultES10_S10_EEEEEEEPS9_ySF_S9_S9_SW_EEvT0_T1_T2_T3_T4_T6_E12temp_storage;
	add.s32 	%r420, %r419, %r418;
	st.shared.u8 	[%r420+8], %rs391;
	st.shared.u64 	[%r420+16], %rd415;
$L__BB6_41:
	bar.sync 	0;
	setp.ne.s32 	%p312, %r2, 0;
	@%p312 bra 	$L__BB6_124;
	ld.shared.u8 	%rs351, [_ZZN3cub18CUB_300001_SM_10006detail6reduce28DeviceReduceSingleTileKernelINS2_10policy_hubIN4cuda3std3__45tupleIJblEEEyN6thrust24THRUST_300001_SM_1000_NS8cuda_cub9__find_if7functorIS9_EEE10Policy1000ENSB_12zip_iteratorINS8_IJNSD_26transform_input_iterator_tIbNSC_6detail35transform_pair_of_input_iterators_tIbNSB_6detail15normal_iteratorINSB_10device_ptrIKdEEEESR_NS7_8equal_toIdEEEENS7_10__not_fn_tINS7_10__identityEEEEENSB_17counting_iteratorIlNSB_11use_defaultES10_S10_EEEEEEEPS9_ySF_S9_S9_SW_EEvT0_T1_T2_T3_T4_T6_E12temp_storage+24];
	ld.shared.u64 	%rd376, [_ZZN3cub18CUB_300001_SM_10006detail6reduce28DeviceReduceSingleTileKernelINS2_10policy_hubIN4cuda3std3__45tupleIJblEEEyN6thrust24THRUST_300001_SM_1000_NS8cuda_cub9__find_if7functorIS9_EEE10Policy1000ENSB_12zip_iteratorINS8_IJNSD_26transform_input_iterator_tIbNSC_6detail35transform_pair_of_input_iterators_tIbNSB_6detail15normal_iteratorINSB_10device_ptrIKdEEEESR_NS7_8equal_toIdEEEENS7_10__not_fn_tINS7_10__identityEEEEENSB_17counting_iteratorIlNSB_11use_defaultES10_S10_EEEEEEEPS9_ySF_S9_S9_SW_EEvT0_T1_T2_T3_T4_T6_E12temp_storage+32];
	and.b16  	%rs352, %rs391, 255;
	setp.eq.s16 	%p313, %rs352, 0;
	setp.eq.s16 	%p314, %rs351, 0;
	min.s64 	%rd377, %rd376, %rd415;
	selp.b16 	%rs353, %rs391, 1, %p314;
	selp.b16 	%rs354, %rs351, %rs353, %p313;
	and.b16  	%rs355, %rs354, 255;
	selp.b64 	%rd378, %rd415, %rd377, %p314;
	selp.b64 	%rd379, %rd376, %rd378, %p313;
	ld.shared.u8 	%rs356, [_ZZN3cub18CUB_300001_SM_10006detail6reduce28DeviceReduceSingleTileKernelINS2_10policy_hubIN4cuda3std3__45tupleIJblEEEyN6thrust24THRUST_300001_SM_1000_NS8cuda_cub9__find_if7functorIS9_EEE10Policy1000ENSB_12zip_iteratorINS8_IJNSD_26transform_input_iterator_tIbNSC_6detail35transform_pair_of_input_iterators_tIbNSB_6detail15normal_iteratorINSB_10device_ptrIKdEEEESR_NS7_8equal_toIdEEEENS7_10__not_fn_tINS7_10__identityEEEEENSB_17counting_iteratorIlNSB_11use_defaultES10_S10_EEEEEEEPS9_ySF_S9_S9_SW_EEvT0_T1_T2_T3_T4_T6_E12temp_storage+40];
	ld.shared.u64 	%rd380, [_ZZN3cub18CUB_300001_SM_10006detail6reduce28DeviceReduceSingleTileKernelINS2_10policy_hubIN4cuda3std3__45tupleIJblEEEyN6thrust24THRUST_300001_SM_1000_NS8cuda_cub9__find_if7functorIS9_EEE10Policy1000ENSB_12zip_iteratorINS8_IJNSD_26transform_input_iterator_tIbNSC_6detail35transform_pair_of_input_iterators_tIbNSB_6detail15normal_iteratorINSB_10device_ptrIKdEEEESR_NS7_8equal_toIdEEEENS7_10__not_fn_tINS7_10__identityEEEEENSB_17counting_iteratorIlNSB_11use_defaultES10_S10_EEEEEEEPS9_ySF_S9_S9_SW_EEvT0_T1_T2_T3_T4_T6_E12temp_storage+48];
	setp.eq.s16 	%p315, %rs355, 0;
	setp.eq.s16 	%p316, %rs356, 0;
	min.s64 	%rd381, %rd380, %rd379;
	selp.b16 	%rs357, %rs354, 1, %p316;
	selp.b16 	%rs358, %rs356, %rs357, %p315;
	and.b16  	%rs359, %rs358, 255;
	selp.b64 	%rd382, %rd379, %rd381, %p316;
	selp.b64 	%rd383, %rd380, %rd382, %p315;
	ld.shared.u8 	%rs360, [_ZZN3cub18CUB_300001_SM_10006detail6reduce28DeviceReduceSingleTileKernelINS2_10policy_hubIN4cuda3std3__45tupleIJblEEEyN6thrust24THRUST_300001_SM_1000_NS8cuda_cub9__find_if7functorIS9_EEE10Policy1000ENSB_12zip_iteratorINS8_IJNSD_26transform_input_iterator_tIbNSC_6detail35transform_pair_of_input_iterators_tIbNSB_6detail15normal_iteratorINSB_10device_ptrIKdEEEESR_NS7_8equal_toIdEEEENS7_10__not_fn_tINS7_10__identityEEEEENSB_17counting_iteratorIlNSB_11use_defaultES10_S10_EEEEEEEPS9_ySF_S9_S9_SW_EEvT0_T1_T2_T3_T4_T6_E12temp_storage+56];
	ld.shared.u64 	%rd384, [_ZZN3cub18CUB_300001_SM_10006detail6reduce28DeviceReduceSingleTileKernelINS2_10policy_hubIN4cuda3std3__45tupleIJblEEEyN6thrust24THRUST_300001_SM_1000_NS8cuda_cub9__find_if7functorIS9_EEE10Policy1000ENSB_12zip_iteratorINS8_IJNSD_26transform_input_iterator_tIbNSC_6detail35transform_pair_of_input_iterators_tIbNSB_6detail15normal_iteratorINSB_10device_ptrIKdEEEESR_NS7_8equal_toIdEEEENS7_10__not_fn_tINS7_10__identityEEEEENSB_17counting_iteratorIlNSB_11use_defaultES10_S10_EEEEEEEPS9_ySF_S9_S9_SW_EEvT0_T1_T2_T3_T4_T6_E12temp_storage+64];
	setp.eq.s16 	%p317, %rs359, 0;
	setp.eq.s16 	%p318, %rs360, 0;
	min.s64 	%rd385, %rd384, %rd383;
	selp.b16 	%rs361, %rs358, 1, %p318;
	selp.b16 	%rs362, %rs360, %rs361, %p317;
	and.b16  	%rs363, %rs362, 255;
	selp.b64 	%rd386, %rd383, %rd385, %p318;
	selp.b64 	%rd387, %rd384, %rd386, %p317;
	ld.shared.u8 	%rs364, [_ZZN3cub18CUB_300001_SM_10006detail6reduce28DeviceReduceSingleTileKernelINS2_10policy_hubIN4cuda3std3__45tupleIJblEEEyN6thrust24THRUST_300001_SM_1000_NS8cuda_cub9__find_if7functorIS9_EEE10Policy1000ENSB_12zip_iteratorINS8_IJNSD_26transform_input_iterator_tIbNSC_6detail35transform_pair_of_input_iterators_tIbNSB_6detail15normal_iteratorINSB_10device_ptrIKdEEEESR_NS7_8equal_toIdEEEENS7_10__not_fn_tINS7_10__identityEEEEENSB_17counting_iteratorIlNSB_11use_defaultES10_S10_EEEEEEEPS9_ySF_S9_S9_SW_EEvT0_T1_T2_T3_T4_T6_E12temp_storage+72];
	ld.shared.u64 	%rd388, [_ZZN3cub18CUB_300001_SM_10006detail6reduce28DeviceReduceSingleTileKernelINS2_10policy_hubIN4cuda3std3__45tupleIJblEEEyN6thrust24THRUST_300001_SM_1000_NS8cuda_cub9__find_if7functorIS9_EEE10Policy1000ENSB_12zip_iteratorINS8_IJNSD_26transform_input_iterator_tIbNSC_6detail35transform_pair_of_input_iterators_tIbNSB_6detail15normal_iteratorINSB_10device_ptrIKdEEEESR_NS7_8equal_toIdEEEENS7_10__not_fn_tINS7_10__identityEEEEENSB_17counting_iteratorIlNSB_11use_defaultES10_S10_EEEEEEEPS9_ySF_S9_S9_SW_EEvT0_T1_T2_T3_T4_T6_E12temp_storage+80];
	setp.eq.s16 	%p319, %rs363, 0;
	setp.eq.s16 	%p320, %rs364, 0;
	min.s64 	%rd389, %rd388, %rd387;
	selp.b16 	%rs365, %rs362, 1, %p320;
	selp.b16 	%rs366, %rs364, %rs365, %p319;
	and.b16  	%rs367, %rs366, 255;
	selp.b64 	%rd390, %rd387, %rd389, %p320;
	selp.b64 	%rd391, %rd388, %rd390, %p319;
	ld.shared.u8 	%rs368, [_ZZN3cub18CUB_300001_SM_10006detail6reduce28DeviceReduceSingleTileKernelINS2_10policy_hubIN4cuda3std3__45tupleIJblEEEyN6thrust24THRUST_300001_SM_1000_NS8cuda_cub9__find_if7functorIS9_EEE10Policy1000ENSB_12zip_iteratorINS8_IJNSD_26transform_input_iterator_tIbNSC_6detail35transform_pair_of_input_iterators_tIbNSB_6detail15normal_iteratorINSB_10device_ptrIKdEEEESR_NS7_8equal_toIdEEEENS7_10__not_fn_tINS7_10__identityEEEEENSB_17counting_iteratorIlNSB_11use_defaultES10_S10_EEEEEEEPS9_ySF_S9_S9_SW_EEvT0_T1_T2_T3_T4_T6_E12temp_storage+88];
	ld.shared.u64 	%rd392, [_ZZN3cub18CUB_300001_SM_10006detail6reduce28DeviceReduceSingleTileKernelINS2_10policy_hubIN4cuda3std3__45tupleIJblEEEyN6thrust24THRUST_300001_SM_1000_NS8cuda_cub9__find_if7functorIS9_EEE10Policy1000ENSB_12zip_iteratorINS8_IJNSD_26transform_input_iterator_tIbNSC_6detail35transform_pair_of_input_iterators_tIbNSB_6detail15normal_iteratorINSB_10device_ptrIKdEEEESR_NS7_8equal_toIdEEEENS7_10__not_fn_tINS7_10__identityEEEEENSB_17counting_iteratorIlNSB_11use_defaultES10_S10_EEEEEEEPS9_ySF_S9_S9_SW_EEvT0_T1_T2_T3_T4_T6_E12temp_storage+96];
	setp.eq.s16 	%p321, %rs367, 0;
	setp.eq.s16 	%p322, %rs368, 0;
	min.s64 	%rd393, %rd392, %rd391;
	selp.b16 	%rs369, %rs366, 1, %p322;
	selp.b16 	%rs370, %rs368, %rs369, %p321;
	and.b16  	%rs371, %rs370, 255;
	selp.b64 	%rd394, %rd391, %rd393, %p322;
	selp.b64 	%rd395, %rd392, %rd394, %p321;
	ld.shared.u8 	%rs372, [_ZZN3cub18CUB_300001_SM_10006detail6reduce28DeviceReduceSingleTileKernelINS2_10policy_hubIN4cuda3std3__45tupleIJblEEEyN6thrust24THRUST_300001_SM_1000_NS8cuda_cub9__find_if7functorIS9_EEE10Policy1000ENSB_12zip_iteratorINS8_IJNSD_26transform_input_iterator_tIbNSC_6detail35transform_pair_of_input_iterators_tIbNSB_6detail15normal_iteratorINSB_10device_ptrIKdEEEESR_NS7_8equal_toIdEEEENS7_10__not_fn_tINS7_10__identityEEEEENSB_17counting_iteratorIlNSB_11use_defaultES10_S10_EEEEEEEPS9_ySF_S9_S9_SW_EEvT0_T1_T2_T3_T4_T6_E12temp_storage+104];
	ld.shared.u64 	%rd396, [_ZZN3cub18CUB_300001_SM_10006detail6reduce28DeviceReduceSingleTileKernelINS2_10policy_hubIN4cuda3std3__45tupleIJblEEEyN6thrust24THRUST_300001_SM_1000_NS8cuda_cub9__find_if7functorIS9_EEE10Policy1000ENSB_12zip_iteratorINS8_IJNSD_26transform_input_iterator_tIbNSC_6detail35transform_pair_of_input_iterators_tIbNSB_6detail15normal_iteratorINSB_10device_ptrIKdEEEESR_NS7_8equal_toIdEEEENS7_10__not_fn_tINS7_10__identityEEEEENSB_17counting_iteratorIlNSB_11use_defaultES10_S10_EEEEEEEPS9_ySF_S9_S9_SW_EEvT0_T1_T2_T3_T4_T6_E12temp_storage+112];
	setp.eq.s16 	%p323, %rs371, 0;
	setp.eq.s16 	%p324, %rs372, 0;
	min.s64 	%rd397, %rd396, %rd395;
	selp.b16 	%rs373, %rs370, 1, %p324;
	selp.b16 	%rs374, %rs372, %rs373, %p323;
	and.b16  	%rs375, %rs374, 255;
	selp.b64 	%rd398, %rd395, %rd397, %p324;
	selp.b64 	%rd399, %rd396, %rd398, %p323;
	ld.shared.u8 	%rs376, [_ZZN3cub18CUB_300001_SM_10006detail6reduce28DeviceReduceSingleTileKernelINS2_10policy_hubIN4cuda3std3__45tupleIJblEEEyN6thrust24THRUST_300001_SM_1000_NS8cuda_cub9__find_if7functorIS9_EEE10Policy1000ENSB_12zip_iteratorINS8_IJNSD_26transform_input_iterator_tIbNSC_6detail35transform_pair_of_input_iterators_tIbNSB_6detail15normal_iteratorINSB_10device_ptrIKdEEEESR_NS7_8equal_toIdEEEENS7_10__not_fn_tINS7_10__identityEEEEENSB_17counting_iteratorIlNSB_11use_defaultES10_S10_EEEEEEEPS9_ySF_S9_S9_SW_EEvT0_T1_T2_T3_T4_T6_E12temp_storage+120];
	ld.shared.u64 	%rd400, [_ZZN3cub18CUB_300001_SM_10006detail6reduce28DeviceReduceSingleTileKernelINS2_10policy_hubIN4cuda3std3__45tupleIJblEEEyN6thrust24THRUST_300001_SM_1000_NS8cuda_cub9__find_if7functorIS9_EEE10Policy1000ENSB_12zip_iteratorINS8_IJNSD_26transform_input_iterator_tIbNSC_6detail35transform_pair_of_input_iterators_tIbNSB_6detail15normal_iteratorINSB_10device_ptrIKdEEEESR_NS7_8equal_toIdEEEENS7_10__not_fn_tINS7_10__identityEEEEENSB_17counting_iteratorIlNSB_11use_defaultES10_S10_EEEEEEEPS9_ySF_S9_S9_SW_EEvT0_T1_T2_T3_T4_T6_E12temp_storage+128];
	setp.eq.s16 	%p325, %rs375, 0;
	setp.eq.s16 	%p326, %rs376, 0;
	min.s64 	%rd401, %rd400, %rd399;
	selp.b16 	%rs377, %rs374, 1, %p326;
	selp.b16 	%rs391, %rs376, %rs377, %p325;
	selp.b64 	%rd402, %rd399, %rd401, %p326;
	selp.b64 	%rd415, %rd400, %rd402, %p325;
	bra.uni 	$L__BB6_124;
$L__BB6_43:
	// begin inline asm
	mov.u32 %r193, %laneid;
	// end inline asm
	and.b32  	%r214, %r2, 992;
	add.s32 	%r215, %r214, 32;
	setp.gt.u32 	%p237, %r215, %r1;
	not.b32 	%r216, %r214;
	add.s32 	%r217, %r1, %r216;
	selp.b32 	%r212, %r217, 31, %p237;
	cvt.u32.u16 	%r218, %rs391;
	and.b32  	%r195, %r218, 255;
	mov.b32 	%r211, 1;
	mov.b32 	%r213, -1;
	// begin inline asm
	shfl.sync.down.b32 %r194, %r195, %r211, %r212, %r213;
	// end inline asm
	// begin inline asm
	shfl.sync.down.b32 %r199, %r200, %r211, %r212, %r213;
	// end inline asm
	mov.b64 	{%r205, %r210}, %rd415;
	// begin inline asm
	shfl.sync.down.b32 %r204, %r205, %r211, %r212, %r213;
	// end inline asm
	// begin inline asm
	shfl.sync.down.b32 %r209, %r210, %r211, %r212, %r213;
	// end inline asm
	mov.b64 	%rd40, {%r204, %r209};
	cvt.u16.u32 	%rs31, %r194;
	setp.ge.s32 	%p238, %r193, %r212;
	@%p238 bra 	$L__BB6_47;
	and.b16  	%rs290, %rs391, 255;
	setp.eq.s16 	%p239, %rs290, 0;
	and.b16  	%rs291, %rs31, 255;
	setp.eq.s16 	%p240, %rs291, 0;
	or.pred  	%p241, %p239, %p240;
	@%p241 bra 	$L__BB6_46;
	min.s64 	%rd415, %rd40, %rd415;
	mov.b16 	%rs391, 1;
	bra.uni 	$L__BB6_47;
$L__BB6_46:
	setp.eq.s16 	%p242, %rs290, 0;
	selp.b16 	%rs391, %rs31, %rs391, %p242;
	selp.b64 	%rd415, %rd40, %rd415, %p242;
$L__BB6_47:
	cvt.u32.u16 	%r239, %rs391;
	and.b32  	%r220, %r239, 255;
	mov.b32 	%r236, 2;
	mov.b32 	%r238, -1;
	// begin inline asm
	shfl.sync.down.b32 %r219, %r220, %r236, %r212, %r238;
	// end inline asm
	// begin inline asm
	shfl.sync.down.b32 %r224, %r225, %r236, %r212, %r238;
	// end inline asm
	mov.b64 	{%r230, %r235}, %rd415;
	// begin inline asm
	shfl.sync.down.b32 %r229, %r230, %r236, %r212, %r238;
	// end inline asm
	// begin inline asm
	shfl.sync.down.b32 %r234, %r235, %r236, %r212, %r238;
	// end inline asm
	mov.b64 	%rd44, {%r229, %r234};
	cvt.u16.u32 	%rs34, %r219;
	add.s32 	%r240, %r193, 2;
	setp.gt.s32 	%p243, %r240, %r212;
	@%p243 bra 	$L__BB6_51;
	and.b16  	%rs294, %rs391, 255;
	setp.eq.s16 	%p244, %rs294, 0;
	and.b16  	%rs295, %rs34, 255;
	setp.eq.s16 	%p245, %rs295, 0;
	or.pred  	%p246, %p244, %p245;
	@%p246 bra 	$L__BB6_50;
	min.s64 	%rd415, %rd44, %rd415;
	mov.b16 	%rs391, 1;
	bra.uni 	$L__BB6_51;
$L__BB6_50:
	setp.eq.s16 	%p247, %rs294, 0;
	selp.b16 	%rs391, %rs34, %rs391, %p247;
	selp.b64 	%rd415, %rd44, %rd415, %p247;
$L__BB6_51:
	cvt.u32.u16 	%r261, %rs391;
	and.b32  	%r242, %r261, 255;
	mov.b32 	%r258, 4;
	mov.b32 	%r260, -1;
	// begin inline asm
	shfl.sync.down.b32 %r241, %r242, %r258, %r212, %r260;
	// end inline asm
	// begin inline asm
	shfl.sync.down.b32 %r246, %r247, %r258, %r212, %r260;
	// end inline asm
	mov.b64 	{%r252, %r257}, %rd415;
	// begin inline asm
	shfl.sync.down.b32 %r251, %r252, %r258, %r212, %r260;
	// end inline asm
	// begin inline asm
	shfl.sync.down.b32 %r256, %r257, %r258, %r212, %r260;
	// end inline asm
	mov.b64 	%rd48, {%r251, %r256};
	cvt.u16.u32 	%rs37, %r241;
	add.s32 	%r262, %r193, 4;
	setp.gt.s32 	%p248, %r262, %r212;
	@%p248 bra 	$L__BB6_55;
	and.b16  	%rs298, %rs391, 255;
	setp.eq.s16 	%p249, %rs298, 0;
	and.b16  	%rs299, %rs37, 255;
	setp.eq.s16 	%p250, %rs299, 0;
	or.pred  	%p251, %p249, %p250;
	@%p251 bra 	$L__BB6_54;
	min.s64 	%rd415, %rd48, %rd415;
	mov.b16 	%rs391, 1;
	bra.uni 	$L__BB6_55;
$L__BB6_54:
	setp.eq.s16 	%p252, %rs298, 0;
	selp.b16 	%rs391, %rs37, %rs391, %p252;
	selp.b64 	%rd415, %rd48, %rd415, %p252;
$L__BB6_55:
	cvt.u32.u16 	%r283, %rs391;
	and.b32  	%r264, %r283, 255;
	mov.b32 	%r280, 8;
	mov.b32 	%r282, -1;
	// begin inline asm
	shfl.sync.down.b32 %r263, %r264, %r280, %r212, %r282;
	// end inline asm
	// begin inline asm
	shfl.sync.down.b32 %r268, %r269, %r280, %r212, %r282;
	// end inline asm
	mov.b64 	{%r274, %r279}, %rd415;
	// begin inline asm
	shfl.sync.down.b32 %r273, %r274, %r280, %r212, %r282;
	// end inline asm
	// begin inline asm
	shfl.sync.down.b32 %r278, %r279, %r280, %r212, %r282;
	// end inline asm
	mov.b64 	%rd52, {%r273, %r278};
	cvt.u16.u32 	%rs40, %r263;
	add.s32 	%r284, %r193, 8;
	setp.gt.s32 	%p253, %r284, %r212;
	@%p253 bra 	$L__BB6_59;
	and.b16  	%rs302, %rs391, 255;
	setp.eq.s16 	%p254, %rs302, 0;
	and.b16  	%rs303, %rs40, 255;
	setp.eq.s16 	%p255, %rs303, 0;
	or.pred  	%p256, %p254, %p255;
	@%p256 bra 	$L__BB6_58;
	min.s64 	%rd415, %rd52, %rd415;
	mov.b16 	%rs391, 1;
	bra.uni 	$L__BB6_59;
$L__BB6_58:
	setp.eq.s16 	%p257, %rs302, 0;
	selp.b16 	%rs391, %rs40, %rs391, %p257;
	selp.b64 	%rd415, %rd52, %rd415, %p257;
$L__BB6_59:
	cvt.u32.u16 	%r305, %rs391;
	and.b32  	%r286, %r305, 255;
	mov.b32 	%r302, 16;
	mov.b32 	%r304, -1;
	// begin inline asm
	shfl.sync.down.b32 %r285, %r286, %r302, %r212, %r304;
	// end inline asm
	// begin inline asm
	shfl.sync.down.b32 %r290, %r291, %r302, %r212, %r304;
	// end inline asm
	mov.b64 	{%r296, %r301}, %rd415;
	// begin inline asm
	shfl.sync.down.b32 %r295, %r296, %r302, %r212, %r304;
	// end inline asm
	// begin inline asm
	shfl.sync.down.b32 %r300, %r301, %r302, %r212, %r304;
	// end inline asm
	mov.b64 	%rd56, {%r295, %r300};
	cvt.u16.u32 	%rs43, %r285;
	add.s32 	%r306, %r193, 16;
	setp.gt.s32 	%p258, %r306, %r212;
	@%p258 bra 	$L__BB6_63;
	and.b16  	%rs306, %rs391, 255;
	setp.eq.s16 	%p259, %rs306, 0;
	and.b16  	%rs307, %rs43, 255;
	setp.eq.s16 	%p260, %rs307, 0;
	or.pred  	%p261, %p259, %p260;
	@%p261 bra 	$L__BB6_62;
	min.s64 	%rd415, %rd56, %rd415;
	mov.b16 	%rs391, 1;
	bra.uni 	$L__BB6_63;
$L__BB6_62:
	setp.eq.s16 	%p262, %rs306, 0;
	selp.b16 	%rs391, %rs43, %rs391, %p262;
	selp.b64 	%rd415, %rd56, %rd415, %p262;
$L__BB6_63:
	setp.ne.s32 	%p263, %r193, 0;
	@%p263 bra 	$L__BB6_65;
	shr.u32 	%r307, %r2, 1;
	and.b32  	%r308, %r307, 496;
	mov.u32 	%r309, _ZZN3cub18CUB_300001_SM_10006detail6reduce28DeviceReduceSingleTileKernelINS2_10policy_hubIN4cuda3std3__45tupleIJblEEEyN6thrust24THRUST_300001_SM_1000_NS8cuda_cub9__find_if7functorIS9_EEE10Policy1000ENSB_12zip_iteratorINS8_IJNSD_26transform_input_iterator_tIbNSC_6detail35transform_pair_of_input_iterators_tIbNSB_6detail15normal_iteratorINSB_10device_ptrIKdEEEESR_NS7_8equal_toIdEEEENS7_10__not_fn_tINS7_10__identityEEEEENSB_17counting_iteratorIlNSB_11use_defaultES10_S10_EEEEEEEPS9_ySF_S9_S9_SW_EEvT0_T1_T2_T3_T4_T6_E12temp_storage;
	add.s32 	%r310, %r309, %r308;
	st.shared.u8 	[%r310+8], %rs391;
	st.shared.u64 	[%r310+16], %rd415;
$L__BB6_65:
	bar.sync 	0;
	setp.ne.s32 	%p264, %r2, 0;
	@%p264 bra 	$L__BB6_124;
	setp.lt.u64 	%p265, %rd124, 33;
	@%p265 bra 	$L__BB6_68;
	ld.shared.u8 	%rs310, [_ZZN3cub18CUB_300001_SM_10006detail6reduce28DeviceReduceSingleTileKernelINS2_10policy_hubIN4cuda3std3__45tupleIJblEEEyN6thrust24THRUST_300001_SM_1000_NS8cuda_cub9__find_if7functorIS9_EEE10Policy1000ENSB_12zip_iteratorINS8_IJNSD_26transform_input_iterator_tIbNSC_6detail35transform_pair_of_input_iterators_tIbNSB_6detail15normal_iteratorINSB_10device_ptrIKdEEEESR_NS7_8equal_toIdEEEENS7_10__not_fn_tINS7_10__identityEEEEENSB_17counting_iteratorIlNSB_11use_defaultES10_S10_EEEEEEEPS9_ySF_S9_S9_SW_EEvT0_T1_T2_T3_T4_T6_E12temp_storage+24];
	ld.shared.u64 	%rd355, [_ZZN3cub18CUB_300001_SM_10006detail6reduce28DeviceReduceSingleTileKernelINS2_10policy_hubIN4cuda3std3__45tupleIJblEEEyN6thrust24THRUST_300001_SM_1000_NS8cuda_cub9__find_if7functorIS9_EEE10Policy1000ENSB_12zip_iteratorINS8_IJNSD_26transform_input_iterator_tIbNSC_6detail35transform_pair_of_input_iterators_tIbNSB_6detail15normal_iteratorINSB_10device_ptrIKdEEEESR_NS7_8equal_toIdEEEENS7_10__not_fn_tINS7_10__identityEEEEENSB_17counting_iteratorIlNSB_11use_defaultES10_S10_EEEEEEEPS9_ySF_S9_S9_SW_EEvT0_T1_T2_T3_T4_T6_E12temp_storage+32];
	and.b16  	%rs311, %rs391, 255;
	setp.eq.s16 	%p266, %rs311, 0;
	setp.eq.s16 	%p267, %rs310, 0;
	min.s64 	%rd356, %rd355, %rd415;
	selp.b16 	%rs312, %rs391, 1, %p267;
	selp.b16 	%rs391, %rs310, %rs312, %p266;
	selp.b64 	%rd357, %rd415, %rd356, %p267;
	selp.b64 	%rd415, %rd355, %rd357, %p266;
$L__BB6_68:
	setp.lt.u64 	%p268, %rd124, 65;
	@%p268 bra 	$L__BB6_70;
	ld.shared.u8 	%rs313, [_ZZN3cub18CUB_300001_SM_10006detail6reduce28DeviceReduceSingleTileKernelINS2_10policy_hubIN4cuda3std3__45tupleIJblEEEyN6thrust24THRUST_300001_SM_1000_NS8cuda_cub9__find_if7functorIS9_EEE10Policy1000ENSB_12zip_iteratorINS8_IJNSD_26transform_input_iterator_tIbNSC_6detail35transform_pair_of_input_iterators_tIbNSB_6detail15normal_iteratorINSB_10device_ptrIKdEEEESR_NS7_8equal_toIdEEEENS7_10__not_fn_tINS7_10__identityEEEEENSB_17counting_iteratorIlNSB_11use_defaultES10_S10_EEEEEEEPS9_ySF_S9_S9_SW_EEvT0_T1_T2_T3_T4_T6_E12temp_storage+40];
	ld.shared.u64 	%rd358, [_ZZN3cub18CUB_300001_SM_10006detail6reduce28DeviceReduceSingleTileKernelINS2_10policy_hubIN4cuda3std3__45tupleIJblEEEyN6thrust24THRUST_300001_SM_1000_NS8cuda_cub9__find_if7functorIS9_EEE10Policy1000ENSB_12zip_iteratorINS8_IJNSD_26transform_input_iterator_tIbNSC_6detail35transform_pair_of_input_iterators_tIbNSB_6detail15normal_iteratorINSB_10device_ptrIKdEEEESR_NS7_8equal_toIdEEEENS7_10__not_fn_tINS7_10__identityEEEEENSB_17counting_iteratorIlNSB_11use_defaultES10_S10_EEEEEEEPS9_ySF_S9_S9_SW_EEvT0_T1_T2_T3_T4_T6_E12temp_storage+48];
	and.b16  	%rs314, %rs391, 255;
	setp.eq.s16 	%p269, %rs314, 0;
	setp.eq.s16 	%p270, %rs313, 0;
	min.s64 	%rd359, %rd358, %rd415;
	selp.b16 	%rs315, %rs391, 1, %p270;
	selp.b16 	%rs391, %rs313, %rs315, %p269;
	selp.b64 	%rd360, %rd415, %rd359, %p270;
	selp.b64 	%rd415, %rd358, %rd360, %p269;
$L__BB6_70:
	setp.lt.u64 	%p271, %rd124, 97;
	@%p271 bra 	$L__BB6_72;
	ld.shared.u8 	%rs316, [_ZZN3cub18CUB_300001_SM_10006detail6reduce28DeviceReduceSingleTileKernelINS2_10policy_hubIN4cuda3std3__45tupleIJblEEEyN6thrust24THRUST_300001_SM_1000_NS8cuda_cub9__find_if7functorIS9_EEE10Policy1000ENSB_12zip_iteratorINS8_IJNSD_26transform_input_iterator_tIbNSC_6detail35transform_pair_of_input_iterators_tIbNSB_6detail15normal_iteratorINSB_10device_ptrIKdEEEESR_NS7_8equal_toIdEEEENS7_10__not_fn_tINS7_10__identityEEEEENSB_17counting_iteratorIlNSB_11use_defaultES10_S10_EEEEEEEPS9_ySF_S9_S9_SW_EEvT0_T1_T2_T3_T4_T6_E12temp_storage+56];
	ld.shared.u64 	%rd361, [_ZZN3cub18CUB_300001_SM_10006detail6reduce28DeviceReduceSingleTileKernelINS2_10policy_hubIN4cuda3std3__45tupleIJblEEEyN6thrust24THRUST_300001_SM_1000_NS8cuda_cub9__find_if7functorIS9_EEE10Policy1000ENSB_12zip_iteratorINS8_IJNSD_26transform_input_iterator_tIbNSC_6detail35transform_pair_of_input_iterators_tIbNSB_6detail15normal_iteratorINSB_10device_ptrIKdEEEESR_NS7_8equal_toIdEEEENS7_10__not_fn_tINS7_10__identityEEEEENSB_17counting_iteratorIlNSB_11use_defaultES10_S10_EEEEEEEPS9_ySF_S9_S9_SW_EEvT0_T1_T2_T3_T4_T6_E12temp_storage+64];
	and.b16  	%rs317, %rs391, 255;
	setp.eq.s16 	%p272, %rs317, 0;
	setp.eq.s16 	%p273, %rs316, 0;
	min.s64 	%rd362, %rd361, %rd415;
	selp.b16 	%rs318, %rs391, 1, %p273;
	selp.b16 	%rs391, %rs316, %rs318, %p272;
	selp.b64 	%rd363, %rd415, %rd362, %p273;
	selp.b64 	%rd415, %rd361, %rd363, %p272;
$L__BB6_72:
	setp.lt.u64 	%p274, %rd124, 129;
	@%p274 bra 	$L__BB6_74;
	ld.shared.u8 	%rs319, [_ZZN3cub18CUB_300001_SM_10006detail6reduce28DeviceReduceSingleTileKernelINS2_10policy_hubIN4cuda3std3__45tupleIJblEEEyN6thrust24THRUST_300001_SM_1000_NS8cuda_cub9__find_if7functorIS9_EEE10Policy1000ENSB_12zip_iteratorINS8_IJNSD_26transform_input_iterator_tIbNSC_6detail35transform_pair_of_input_iterators_tIbNSB_6detail15normal_iteratorINSB_10device_ptrIKdEEEESR_NS7_8equal_toIdEEEENS7_10__not_fn_tINS7_10__identityEEEEENSB_17counting_iteratorIlNSB_11use_defaultES10_S10_EEEEEEEPS9_ySF_S9_S9_SW_EEvT0_T1_T2_T3_T4_T6_E12temp_storage+72];
	ld.shared.u64 	%rd364, [_ZZN3cub18CUB_300001_SM_10006detail6reduce28DeviceReduceSingleTileKernelINS2_10policy_hubIN4cuda3std3__45tupleIJblEEEyN6thrust24THRUST_300001_SM_1000_NS8cuda_cub9__find_if7functorIS9_EEE10Policy1000ENSB_12zip_iteratorINS8_IJNSD_26transform_input_iterator_tIbNSC_6detail35transform_pair_of_input_iterators_tIbNSB_6detail15normal_iteratorINSB_10device_ptrIKdEEEESR_NS7_8equal_toIdEEEENS7_10__not_fn_tINS7_10__identityEEEEENSB_17counting_iteratorIlNSB_11use_defaultES10_S10_EEEEEEEPS9_ySF_S9_S9_SW_EEvT0_T1_T2_T3_T4_T6_E12temp_storage+80];
	and.b16  	%rs320, %rs391, 255;
	setp.eq.s16 	%p275, %rs320, 0;
	setp.eq.s16 	%p276, %rs319, 0;
	min.s64 	%rd365, %rd364, %rd415;
	selp.b16 	%rs321, %rs391, 1, %p276;
	selp.b16 	%rs391, %rs319, %rs321, %p275;
	selp.b64 	%rd366, %rd415, %rd365, %p276;
	selp.b64 	%rd415, %rd364, %rd366, %p275;
$L__BB6_74:
	setp.lt.u64 	%p277, %rd124, 161;
	@%p277 bra 	$L__BB6_76;
	ld.shared.u8 	%rs322, [_ZZN3cub18CUB_300001_SM_10006detail6reduce28DeviceReduceSingleTileKernelINS2_10policy_hubIN4cuda3std3__45tupleIJblEEEyN6thrust24THRUST_300001_SM_1000_NS8cuda_cub9__find_if7functorIS9_EEE10Policy1000ENSB_12zip_iteratorINS8_IJNSD_26transform_input_iterator_tIbNSC_6detail35transform_pair_of_input_iterators_tIbNSB_6detail15normal_iteratorINSB_10device_ptrIKdEEEESR_NS7_8equal_toIdEEEENS7_10__not_fn_tINS7_10__identityEEEEENSB_17counting_iteratorIlNSB_11use_defaultES10_S10_EEEEEEEPS9_ySF_S9_S9_SW_EEvT0_T1_T2_T3_T4_T6_E12temp_storage+88];
	ld.shared.u64 	%rd367, [_ZZN3cub18CUB_300001_SM_10006detail6reduce28DeviceReduceSingleTileKernelINS2_10policy_hubIN4cuda3std3__45tupleIJblEEEyN6thrust24THRUST_300001_SM_1000_NS8cuda_cub9__find_if7functorIS9_EEE10Policy1000ENSB_12zip_iteratorINS8_IJNSD_26transform_input_iterator_tIbNSC_6detail35transform_pair_of_input_iterators_tIbNSB_6detail15normal_iteratorINSB_10device_ptrIKdEEEESR_NS7_8equal_toIdEEEENS7_10__not_fn_tINS7_10__identityEEEEENSB_17counting_iteratorIlNSB_11use_defaultES10_S10_EEEEEEEPS9_ySF_S9_S9_SW_EEvT0_T1_T2_T3_T4_T6_E12temp_storage+96];
	and.b16  	%rs323, %rs391, 255;
	setp.eq.s16 	%p278, %rs323, 0;
	setp.eq.s16 	%p279, %rs322, 0;
	min.s64 	%rd368, %rd367, %rd415;
	selp.b16 	%rs324, %rs391, 1, %p279;
	selp.b16 	%rs391, %rs322, %rs324, %p278;
	selp.b64 	%rd369, %rd415, %rd368, %p279;
	selp.b64 	%rd415, %rd367, %rd369, %p278;
$L__BB6_76:
	setp.lt.u64 	%p280, %rd124, 193;
	@%p280 bra 	$L__BB6_78;
	ld.shared.u8 	%rs325, [_ZZN3cub18CUB_300001_SM_10006detail6reduce28DeviceReduceSingleTileKernelINS2_10policy_hubIN4cuda3std3__45tupleIJblEEEyN6thrust24THRUST_300001_SM_1000_NS8cuda_cub9__find_if7functorIS9_EEE10Policy1000ENSB_12zip_iteratorINS8_IJNSD_26transform_input_iterator_tIbNSC_6detail35transform_pair_of_input_iterators_tIbNSB_6detail15normal_iteratorINSB_10device_ptrIKdEEEESR_NS7_8equal_toIdEEEENS7_10__not_fn_tINS7_10__identityEEEEENSB_17counting_iteratorIlNSB_11use_defaultES10_S10_EEEEEEEPS9_ySF_S9_S9_SW_EEvT0_T1_T2_T3_T4_T6_E12temp_storage+104];
	ld.shared.u64 	%rd370, [_ZZN3cub18CUB_300001_SM_10006detail6reduce28DeviceReduceSingleTileKernelINS2_10policy_hubIN4cuda3std3__45tupleIJblEEEyN6thrust24THRUST_300001_SM_1000_NS8cuda_cub9__find_if7functorIS9_EEE10Policy1000ENSB_12zip_iteratorINS8_IJNSD_26transform_input_iterator_tIbNSC_6detail35transform_pair_of_input_iterators_tIbNSB_6detail15normal_iteratorINSB_10device_ptrIKdEEEESR_NS7_8equal_toIdEEEENS7_10__not_fn_tINS7_10__identityEEEEENSB_17counting_iteratorIlNSB_11use_defaultES10_S10_EEEEEEEPS9_ySF_S9_S9_SW_EEvT0_T1_T2_T3_T4_T6_E12temp_storage+112];
	and.b16  	%rs326, %rs391, 255;
	setp.eq.s16 	%p281, %rs326, 0;
	setp.eq.s16 	%p282, %rs325, 0;
	min.s64 	%rd371, %rd370, %rd415;
	selp.b16 	%rs327, %rs391, 1, %p282;
	selp.b16 	%rs391, %rs325, %rs327, %p281;
	selp.b64 	%rd372, %rd415, %rd371, %p282;
	selp.b64 	%rd415, %rd370, %rd372, %p281;
$L__BB6_78:
	setp.lt.u64 	%p283, %rd124, 225;
	@%p283 bra 	$L__BB6_124;
	ld.shared.u8 	%rs328, [_ZZN3cub18CUB_300001_SM_10006detail6reduce28DeviceReduceSingleTileKernelINS2_10policy_hubIN4cuda3std3__45tupleIJblEEEyN6thrust24THRUST_300001_SM_1000_NS8cuda_cub9__find_if7functorIS9_EEE10Policy1000ENSB_12zip_iteratorINS8_IJNSD_26transform_input_iterator_tIbNSC_6detail35transform_pair_of_input_iterators_tIbNSB_6detail15normal_iteratorINSB_10device_ptrIKdEEEESR_NS7_8equal_toIdEEEENS7_10__not_fn_tINS7_10__identityEEEEENSB_17counting_iteratorIlNSB_11use_defaultES10_S10_EEEEEEEPS9_ySF_S9_S9_SW_EEvT0_T1_T2_T3_T4_T6_E12temp_storage+120];
	ld.shared.u64 	%rd373, [_ZZN3cub18CUB_300001_SM_10006detail6reduce28DeviceReduceSingleTileKernelINS2_10policy_hubIN4cuda3std3__45tupleIJblEEEyN6thrust24THRUST_300001_SM_1000_NS8cuda_cub9__find_if7functorIS9_EEE10Policy1000ENSB_12zip_iteratorINS8_IJNSD_26transform_input_iterator_tIbNSC_6detail35transform_pair_of_input_iterators_tIbNSB_6detail15normal_iteratorINSB_10device_ptrIKdEEEESR_NS7_8equal_toIdEEEENS7_10__not_fn_tINS7_10__identityEEEEENSB_17counting_iteratorIlNSB_11use_defaultES10_S10_EEEEEEEPS9_ySF_S9_S9_SW_EEvT0_T1_T2_T3_T4_T6_E12temp_storage+128];
	and.b16  	%rs329, %rs391, 255;
	setp.eq.s16 	%p284, %rs329, 0;
	setp.eq.s16 	%p285, %rs328, 0;
	min.s64 	%rd374, %rd373, %rd415;
	selp.b16 	%rs330, %rs391, 1, %p285;
	selp.b16 	%rs391, %rs328, %rs330, %p284;
	selp.b64 	%rd375, %rd415, %rd374, %p285;
	selp.b64 	%rd415, %rd373, %rd375, %p284;
	bra.uni 	$L__BB6_124;
$L__BB6_80:
	mov.u32 	%r21, %tid.x;
	cvt.u64.u32 	%rd73, %r21;
	mul.wide.u32 	%rd128, %r21, 8;
	add.s64 	%rd74, %rd2, %rd128;
	add.s64 	%rd75, %rd3, %rd128;
	ld.global.f64 	%fd9, [%rd74];
	ld.global.f64 	%fd10, [%rd75];
	setp.eq.f64 	%p3, %fd9, %fd10;
	add.s32 	%r56, %r21, 256;
	cvt.u64.u32 	%rd129, %r56;
	ld.global.f64 	%fd11, [%rd74+2048];
	ld.global.f64 	%fd13, [%rd75+2048];
	setp.eq.f64 	%p4, %fd11, %fd13;
	add.s32 	%r57, %r21, 512;
	cvt.u64.u32 	%rd130, %r57;
	add.s64 	%rd131, %rd123, %rd130;
	ld.global.f64 	%fd15, [%rd74+4096];
	ld.global.f64 	%fd16, [%rd75+4096];
	setp.eq.f64 	%p5, %fd15, %fd16;
	add.s64 	%rd132, %rd131, 256;
	ld.global.f64 	%fd17, [%rd74+6144];
	ld.global.f64 	%fd18, [%rd75+6144];
	setp.neu.f64 	%p7, %fd17, %fd18;
	and.pred  	%p9, %p3, %p4;
	selp.b64 	%rd133, %rd129, %rd73, %p3;
	add.s64 	%rd134, %rd123, %rd133;
	min.s64 	%rd135, %rd131, %rd134;
	and.pred  	%p10, %p9, %p5;
	selp.b64 	%rd136, %rd134, %rd135, %p5;
	selp.b64 	%rd137, %rd131, %rd136, %p9;
	min.s64 	%rd138, %rd132, %rd137;
	not.pred 	%p11, %p10;
	or.pred  	%p12, %p11, %p7;
	selp.u16 	%rs391, 1, 0, %p12;
	selp.b64 	%rd139, %rd138, %rd137, %p7;
	selp.b64 	%rd415, %rd132, %rd139, %p10;
	add.s64 	%rd77, %rd124, -1024;
	setp.lt.u64 	%p13, %rd77, 1024;
	mov.b64 	%rd435, 1024;
	@%p13 bra 	$L__BB6_88;
	mov.b64 	%rd435, 1024;
$L__BB6_82:
	add.s64 	%rd141, %rd435, %rd73;
	shl.b64 	%rd142, %rd435, 3;
	add.s64 	%rd143, %rd74, %rd142;
	add.s64 	%rd144, %rd75, %rd142;
	add.s64 	%rd80, %rd141, %rd123;
	ld.global.f64 	%fd1, [%rd143];
	ld.global.f64 	%fd2, [%rd144];
	ld.global.f64 	%fd3, [%rd143+2048];
	ld.global.f64 	%fd4, [%rd144+2048];
	ld.global.f64 	%fd5, [%rd143+4096];
	ld.global.f64 	%fd6, [%rd144+4096];
	ld.global.f64 	%fd7, [%rd143+6144];
	ld.global.f64 	%fd8, [%rd144+6144];
	and.b16  	%rs111, %rs391, 255;
	setp.eq.s16 	%p14, %rs111, 0;
	@%p14 bra 	$L__BB6_85;
	setp.eq.f64 	%p15, %fd1, %fd2;
	@%p15 bra 	$L__BB6_86;
	min.s64 	%rd415, %rd80, %rd415;
	mov.b16 	%rs391, 1;
	bra.uni 	$L__BB6_86;
$L__BB6_85:
	setp.neu.f64 	%p16, %fd1, %fd2;
	selp.u16 	%rs391, 1, 0, %p16;
	mov.u64 	%rd415, %rd80;
$L__BB6_86:
	add.s64 	%rd145, %rd80, 256;
	add.s64 	%rd146, %rd80, 512;
	add.s64 	%rd147, %rd80, 768;
	setp.neu.f64 	%p17, %fd7, %fd8;
	setp.neu.f64 	%p18, %fd5, %fd6;
	setp.neu.f64 	%p19, %fd3, %fd4;
	and.b16  	%rs113, %rs391, 255;
	setp.eq.s16 	%p20, %rs113, 0;
	min.s64 	%rd148, %rd145, %rd415;
	selp.b16 	%rs114, 1, %rs391, %p19;
	selp.u16 	%rs115, 1, 0, %p19;
	selp.b16 	%rs116, %rs115, %rs114, %p20;
	and.b16  	%rs117, %rs116, 255;
	selp.b64 	%rd149, %rd148, %rd415, %p19;
	selp.b64 	%rd150, %rd145, %rd149, %p20;
	setp.eq.s16 	%p21, %rs117, 0;
	min.s64 	%rd151, %rd146, %rd150;
	selp.b16 	%rs118, 1, %rs116, %p18;
	selp.u16 	%rs119, 1, 0, %p18;
	selp.b16 	%rs120, %rs119, %rs118, %p21;
	and.b16  	%rs121, %rs120, 255;
	selp.b64 	%rd152, %rd151, %rd150, %p18;
	selp.b64 	%rd153, %rd146, %rd152, %p21;
	setp.eq.s16 	%p22, %rs121, 0;
	min.s64 	%rd154, %rd147, %rd153;
	selp.b16 	%rs122, 1, %rs120, %p17;
	selp.u16 	%rs123, 1, 0, %p17;
	selp.b16 	%rs391, %rs123, %rs122, %p22;
	selp.b64 	%rd155, %rd154, %rd153, %p17;
	selp.b64 	%rd415, %rd147, %rd155, %p22;
	sub.s64 	%rd156, %rd124, %rd435;
	setp.lt.u64 	%p23, %rd156, 1024;
	@%p23 bra 	$L__BB6_100;
	add.s64 	%rd435, %rd435, 1024;
	setp.le.u64 	%p24, %rd435, %rd77;
	@%p24 bra 	$L__BB6_82;
$L__BB6_88:
	setp.le.u64 	%p25, %rd124, %rd435;
	cvt.u32.u64 	%r58, %rd435;
	cvt.u32.u64 	%r59, %rd124;
	sub.s32 	%r60, %r59, %r58;
	setp.ge.s32 	%p26, %r21, %r60;
	or.pred  	%p27, %p25, %p26;
	@%p27 bra 	$L__BB6_100;
	not.b32 	%r63, %r21;
	add.s32 	%r64, %r63, %r59;
	sub.s32 	%r22, %r64, %r58;
	shr.u32 	%r66, %r22, 8;
	add.s32 	%r23, %r66, 1;
	and.b32  	%r24, %r23, 7;
	setp.lt.u32 	%p28, %r22, 1792;
	mov.u32 	%r431, %r21;
	@%p28 bra 	$L__BB6_92;
	and.b32  	%r67, %r23, 33554424;
	neg.s32 	%r429, %r67;
	mov.u32 	%r431, %r21;
$L__BB6_91:
	.pragma "nounroll";
	cvt.u64.u32 	%rd158, %r431;
	add.s64 	%rd159, %rd435, %rd158;
	shl.b64 	%rd160, %rd159, 3;
	add.s64 	%rd161, %rd2, %rd160;
	add.s64 	%rd162, %rd3, %rd160;
	add.s64 	%rd163, %rd159, %rd123;
	ld.global.f64 	%fd19, [%rd161];
	ld.global.f64 	%fd20, [%rd162];
	setp.neu.f64 	%p29, %fd19, %fd20;
	selp.u16 	%rs125, 1, 0, %p29;
	and.b16  	%rs126, %rs391, 255;
	setp.ne.s16 	%p31, %rs126, 0;
	and.pred  	%p32, %p31, %p29;
	min.s64 	%rd164, %rd163, %rd415;
	setp.eq.s16 	%p33, %rs126, 0;
	selp.b16 	%rs127, %rs125, %rs391, %p33;
	selp.b64 	%rd165, %rd163, %rd415, %p33;
	selp.b16 	%rs128, 1, %rs127, %p32;
	and.b16  	%rs129, %rs128, 255;
	selp.b64 	%rd166, %rd164, %rd165, %p32;
	add.s64 	%rd167, %rd163, 256;
	ld.global.f64 	%fd21, [%rd161+2048];
	ld.global.f64 	%fd22, [%rd162+2048];
	setp.neu.f64 	%p34, %fd21, %fd22;
	selp.u16 	%rs130, 1, 0, %p34;
	setp.ne.s16 	%p36, %rs129, 0;
	and.pred  	%p37, %p36, %p34;
	min.s64 	%rd168, %rd167, %rd166;
	setp.eq.s16 	%p38, %rs129, 0;
	selp.b16 	%rs131, %rs130, %rs128, %p38;
	selp.b64 	%rd169, %rd167, %rd166, %p38;
	selp.b16 	%rs132, 1, %rs131, %p37;
	and.b16  	%rs133, %rs132, 255;
	selp.b64 	%rd170, %rd168, %rd169, %p37;
	add.s64 	%rd171, %rd163, 512;
	ld.global.f64 	%fd23, [%rd161+4096];
	ld.global.f64 	%fd24, [%rd162+4096];
	setp.neu.f64 	%p39, %fd23, %fd24;
	selp.u16 	%rs134, 1, 0, %p39;
	setp.ne.s16 	%p41, %rs133, 0;
	and.pred  	%p42, %p41, %p39;
	min.s64 	%rd172, %rd171, %rd170;
	setp.eq.s16 	%p43, %rs133, 0;
	selp.b16 	%rs135, %rs134, %rs132, %p43;
	selp.b64 	%rd173, %rd171, %rd170, %p43;
	selp.b16 	%rs136, 1, %rs135, %p42;
	and.b16  	%rs137, %rs136, 255;
	selp.b64 	%rd174, %rd172, %rd173, %p42;
	add.s64 	%rd175, %rd163, 768;
	ld.global.f64 	%fd25, [%rd161+6144];
	ld.global.f64 	%fd26, [%rd162+6144];
	setp.neu.f64 	%p44, %fd25, %fd26;
	selp.u16 	%rs138, 1, 0, %p44;
	setp.ne.s16 	%p46, %rs137, 0;
	and.pred  	%p47, %p46, %p44;
	min.s64 	%rd176, %rd175, %rd174;
	setp.eq.s16 	%p48, %rs137, 0;
	selp.b16 	%rs139, %rs138, %rs136, %p48;
	selp.b64 	%rd177, %rd175, %rd174, %p48;
	selp.b16 	%rs140, 1, %rs139, %p47;
	and.b16  	%rs141, %rs140, 255;
	selp.b64 	%rd178, %rd176, %rd177, %p47;
	add.s64 	%rd179, %rd163, 1024;
	ld.global.f64 	%fd27, [%rd161+8192];
	ld.global.f64 	%fd28, [%rd162+8192];
	setp.neu.f64 	%p49, %fd27, %fd28;
	selp.u16 	%rs142, 1, 0, %p49;
	setp.ne.s16 	%p51, %rs141, 0;
	and.pred  	%p52, %p51, %p49;
	min.s64 	%rd180, %rd179, %rd178;
	setp.eq.s16 	%p53, %rs141, 0;
	selp.b16 	%rs143, %rs142, %rs140, %p53;
	selp.b64 	%rd181, %rd179, %rd178, %p53;
	selp.b16 	%rs144, 1, %rs143, %p52;
	and.b16  	%rs145, %rs144, 255;
	selp.b64 	%rd182, %rd180, %rd181, %p52;
	add.s64 	%rd183, %rd163, 1280;
	ld.global.f64 	%fd29, [%rd161+10240];
	ld.global.f64 	%fd30, [%rd162+10240];
	setp.neu.f64 	%p54, %fd29, %fd30;
	selp.u16 	%rs146, 1, 0, %p54;
	setp.ne.s16 	%p56, %rs145, 0;
	and.pred  	%p57, %p56, %p54;
	min.s64 	%rd184, %rd183, %rd182;
	setp.eq.s16 	%p58, %rs145, 0;
	selp.b16 	%rs147, %rs146, %rs144, %p58;
	selp.b64 	%rd185, %rd183, %rd182, %p58;
	selp.b16 	%rs148, 1, %rs147, %p57;
	and.b16  	%rs149, %rs148, 255;
	selp.b64 	%rd186, %rd184, %rd185, %p57;
	add.s64 	%rd187, %rd163, 1536;
	ld.global.f64 	%fd31, [%rd161+12288];
	ld.global.f64 	%fd32, [%rd162+12288];
	setp.neu.f64 	%p59, %fd31, %fd32;
	selp.u16 	%rs150, 1, 0, %p59;
	setp.ne.s16 	%p61, %rs149, 0;
	and.pred  	%p62, %p61, %p59;
	min.s64 	%rd188, %rd187, %rd186;
	setp.eq.s16 	%p63, %rs149, 0;
	selp.b16 	%rs151, %rs150, %rs148, %p63;
	selp.b64 	%rd189, %rd187, %rd186, %p63;
	selp.b16 	%rs152, 1, %rs151, %p62;
	and.b16  	%rs153, %rs152, 255;
	selp.b64 	%rd190, %rd188, %rd189, %p62;
	add.s64 	%rd191, %rd163, 1792;
	ld.global.f64 	%fd33, [%rd161+14336];
	ld.global.f64 	%fd34, [%rd162+14336];
	setp.neu.f64 	%p64, %fd33, %fd34;
	selp.u16 	%rs154, 1, 0, %p64;
	setp.ne.s16 	%p66, %rs153, 0;
	and.pred  	%p67, %p66, %p64;
	min.s64 	%rd192, %rd191, %rd190;
	setp.eq.s16 	%p68, %rs153, 0;
	selp.b16 	%rs155, %rs154, %rs152, %p68;
	selp.b64 	%rd193, %rd191, %rd190, %p68;
	selp.b16 	%rs391, 1, %rs155, %p67;
	selp.b64 	%rd415, %rd192, %rd193, %p67;
	add.s32 	%r431, %r431, 2048;
	add.s32 	%r429, %r429, 8;
	setp.ne.s32 	%p69, %r429, 0;
	@%p69 bra 	$L__BB6_91;
$L__BB6_92:
	setp.eq.s32 	%p70, %r24, 0;
	@%p70 bra 	$L__BB6_100;
	setp.lt.u32 	%p71, %r24, 4;
	@%p71 bra 	$L__BB6_95;
	cvt.u64.u32 	%rd195, %r431;
	add.s64 	%rd196, %rd435, %rd195;
	shl.b64 	%rd197, %rd196, 3;
	add.s64 	%rd198, %rd2, %rd197;
	add.s64 	%rd199, %rd3, %rd197;
	add.s64 	%rd200, %rd196, %rd123;
	ld.global.f64 	%fd35, [%rd198];
	ld.global.f64 	%fd36, [%rd199];
	setp.neu.f64 	%p72, %fd35, %fd36;
	selp.u16 	%rs157, 1, 0, %p72;
	and.b16  	%rs158, %rs391, 255;
	setp.ne.s16 	%p74, %rs158, 0;
	and.pred  	%p75, %p74, %p72;
	min.s64 	%rd201, %rd200, %rd415;
	setp.eq.s16 	%p76, %rs158, 0;
	selp.b16 	%rs159, %rs157, %rs391, %p76;
	selp.b64 	%rd202, %rd200, %rd415, %p76;
	selp.b16 	%rs160, 1, %rs159, %p75;
	and.b16  	%rs161, %rs160, 255;
	selp.b64 	%rd203, %rd201, %rd202, %p75;
	add.s32 	%r68, %r431, 256;
	cvt.u64.u32 	%rd204, %r68;
	add.s64 	%rd205, %rd435, %rd204;
	add.s64 	%rd206, %rd205, %rd123;
	ld.global.f64 	%fd37, [%rd198+2048];
	ld.global.f64 	%fd38, [%rd199+2048];
	setp.neu.f64 	%p77, %fd37, %fd38;
	selp.u16 	%rs162, 1, 0, %p77;
	setp.ne.s16 	%p79, %rs161, 0;
	and.pred  	%p80, %p79, %p77;
	min.s64 	%rd207, %rd206, %rd203;
	setp.eq.s16 	%p81, %rs161, 0;
	selp.b16 	%rs163, %rs162, %rs160, %p81;
	selp.b64 	%rd208, %rd206, %rd203, %p81;
	selp.b16 	%rs164, 1, %rs163, %p80;
	and.b16  	%rs165, %rs164, 255;
	selp.b64 	%rd209, %rd207, %rd208, %p80;
	add.s32 	%r69, %r431, 512;
	cvt.u64.u32 	%rd210, %r69;
	add.s64 	%rd211, %rd435, %rd210;
	add.s64 	%rd212, %rd211, %rd123;
	ld.global.f64 	%fd39, [%rd198+4096];
	ld.global.f64 	%fd40, [%rd199+4096];
	setp.neu.f64 	%p82, %fd39, %fd40;
	selp.u16 	%rs166, 1, 0, %p82;
	setp.ne.s16 	%p84, %rs165, 0;
	and.pred  	%p85, %p84, %p82;
	min.s64 	%rd213, %rd212, %rd209;
	setp.eq.s16 	%p86, %rs165, 0;
	selp.b16 	%rs167, %rs166, %rs164, %p86;
	selp.b64 	%rd214, %rd212, %rd209, %p86;
	selp.b16 	%rs168, 1, %rs167, %p85;
	and.b16  	%rs169, %rs168, 255;
	selp.b64 	%rd215, %rd213, %rd214, %p85;
	add.s32 	%r70, %r431, 768;
	cvt.u64.u32 	%rd216, %r70;
	add.s64 	%rd217, %rd435, %rd216;
	add.s64 	%rd218, %rd217, %rd123;
	ld.global.f64 	%fd41, [%rd198+6144];
	ld.global.f64 	%fd42, [%rd199+6144];
	setp.neu.f64 	%p87, %fd41, %fd42;
	selp.u16 	%rs170, 1, 0, %p87;
	setp.ne.s16 	%p89, %rs169, 0;
	and.pred  	%p90, %p89, %p87;
	min.s64 	%rd219, %rd218, %rd215;
	setp.eq.s16 	%p91, %rs169, 0;
	selp.b16 	%rs171, %rs170, %rs168, %p91;
	selp.b64 	%rd220, %rd218, %rd215, %p91;
	selp.b16 	%rs391, 1, %rs171, %p90;
	selp.b64 	%rd415, %rd219, %rd220, %p90;
	add.s32 	%r431, %r431, 1024;
$L__BB6_95:
	and.b32  	%r71, %r23, 3;
	setp.eq.s32 	%p92, %r71, 0;
	@%p92 bra 	$L__BB6_100;
	setp.eq.s32 	%p93, %r71, 1;
	@%p93 bra 	$L__BB6_98;
	cvt.u64.u32 	%rd222, %r431;
	add.s64 	%rd223, %rd435, %rd222;
	shl.b64 	%rd224, %rd223, 3;
	add.s64 	%rd225, %rd2, %rd224;
	add.s64 	%rd226, %rd3, %rd224;
	add.s64 	%rd227, %rd223, %rd123;
	ld.global.f64 	%fd43, [%rd225];
	ld.global.f64 	%fd44, [%rd226];
	setp.neu.f64 	%p94, %fd43, %fd44;
	selp.u16 	%rs173, 1, 0, %p94;
	and.b16  	%rs174, %rs391, 255;
	setp.ne.s16 	%p96, %rs174, 0;
	and.pred  	%p97, %p96, %p94;
	min.s64 	%rd228, %rd227, %rd415;
	setp.eq.s16 	%p98, %rs174, 0;
	selp.b16 	%rs175, %rs173, %rs391, %p98;
	selp.b64 	%rd229, %rd227, %rd415, %p98;
	selp.b16 	%rs176, 1, %rs175, %p97;
	and.b16  	%rs177, %rs176, 255;
	selp.b64 	%rd230, %rd228, %rd229, %p97;
	add.s32 	%r72, %r431, 256;
	cvt.u64.u32 	%rd231, %r72;
	add.s64 	%rd232, %rd435, %rd231;
	add.s64 	%rd233, %rd232, %rd123;
	ld.global.f64 	%fd45, [%rd225+2048];
	ld.global.f64 	%fd46, [%rd226+2048];
	setp.neu.f64 	%p99, %fd45, %fd46;
	selp.u16 	%rs178, 1, 0, %p99;
	setp.ne.s16 	%p101, %rs177, 0;
	and.pred  	%p102, %p101, %p99;
	min.s64 	%rd234, %rd233, %rd230;
	setp.eq.s16 	%p103, %rs177, 0;
	selp.b16 	%rs179, %rs178, %rs176, %p103;
	selp.b64 	%rd235, %rd233, %rd230, %p103;
	selp.b16 	%rs391, 1, %rs179, %p102;
	selp.b64 	%rd415, %rd234, %rd235, %p102;
	add.s32 	%r431, %r431, 512;
$L__BB6_98:
	and.b32  	%r73, %r22, 256;
	setp.ne.s32 	%p104, %r73, 0;
	@%p104 bra 	$L__BB6_100;
	cvt.u64.u32 	%rd236, %r431;
	add.s64 	%rd237, %rd435, %rd236;
	shl.b64 	%rd238, %rd237, 3;
	add.s64 	%rd239, %rd2, %rd238;
	add.s64 	%rd240, %rd3, %rd238;
	add.s64 	%rd241, %rd237, %rd123;
	ld.global.f64 	%fd47, [%rd239];
	ld.global.f64 	%fd48, [%rd240];
	setp.neu.f64 	%p105, %fd47, %fd48;
	selp.u16 	%rs180, 1, 0, %p105;
	and.b16  	%rs181, %rs391, 255;
	setp.ne.s16 	%p107, %rs181, 0;
	and.pred  	%p108, %p107, %p105;
	min.s64 	%rd242, %rd241, %rd415;
	setp.eq.s16 	%p109, %rs181, 0;
	selp.b16 	%rs182, %rs180, %rs391, %p109;
	selp.b64 	%rd243, %rd241, %rd415, %p109;
	selp.b16 	%rs391, 1, %rs182, %p108;
	selp.b64 	%rd415, %rd242, %rd243, %p108;
$L__BB6_100:
	// begin inline asm
	mov.u32 %r74, %laneid;
	// end inline asm
	cvt.u32.u16 	%r95, %rs391;
	and.b32  	%r76, %r95, 255;
	mov.b32 	%r92, 1;
	mov.b32 	%r93, 31;
	mov.b32 	%r94, -1;
	// begin inline asm
	shfl.sync.down.b32 %r75, %r76, %r92, %r93, %r94;
	// end inline asm
	// begin inline asm
	shfl.sync.down.b32 %r80, %r81, %r92, %r93, %r94;
	// end inline asm
	mov.b64 	{%r86, %r91}, %rd415;
	// begin inline asm
	shfl.sync.down.b32 %r85, %r86, %r92, %r93, %r94;
	// end inline asm
	// begin inline asm
	shfl.sync.down.b32 %r90, %r91, %r92, %r93, %r94;
	// end inline asm
	mov.b64 	%rd99, {%r85, %r90};
	cvt.u16.u32 	%rs77, %r75;
	setp.gt.s32 	%p110, %r74, 30;
	@%p110 bra 	$L__BB6_104;
	and.b16  	%rs183, %rs391, 255;
	setp.eq.s16 	%p111, %rs183, 0;
	and.b16  	%rs184, %rs77, 255;
	setp.eq.s16 	%p112, %rs184, 0;
	or.pred  	%p113, %p111, %p112;
	@%p113 bra 	$L__BB6_103;
	min.s64 	%rd415, %rd99, %rd415;
	mov.b16 	%rs391, 1;
	bra.uni 	$L__BB6_104;
$L__BB6_103:
	setp.eq.s16 	%p114, %rs183, 0;
	selp.b16 	%rs391, %rs77, %rs391, %p114;
	selp.b64 	%rd415, %rd99, %rd415, %p114;
$L__BB6_104:
	cvt.u32.u16 	%r116, %rs391;
	and.b32  	%r97, %r116, 255;
	mov.b32 	%r113, 2;
	mov.b32 	%r114, 31;
	mov.b32 	%r115, -1;
	// begin inline asm
	shfl.sync.down.b32 %r96, %r97, %r113, %r114, %r115;
	// end inline asm
	// begin inline asm
	shfl.sync.down.b32 %r101, %r102, %r113, %r114, %r115;
	// end inline asm
	mov.b64 	{%r107, %r112}, %rd415;
	// begin inline asm
	shfl.sync.down.b32 %r106, %r107, %r113, %r114, %r115;
	// end inline asm
	// begin inline asm
	shfl.sync.down.b32 %r111, %r112, %r113, %r114, %r115;
	// end inline asm
	mov.b64 	%rd103, {%r106, %r111};
	cvt.u16.u32 	%rs80, %r96;
	setp.gt.s32 	%p115, %r74, 29;
	@%p115 bra 	$L__BB6_108;
	and.b16  	%rs187, %rs391, 255;
	setp.eq.s16 	%p116, %rs187, 0;
	and.b16  	%rs188, %rs80, 255;
	setp.eq.s16 	%p117, %rs188, 0;
	or.pred  	%p118, %p116, %p117;
	@%p118 bra 	$L__BB6_107;
	min.s64 	%rd415, %rd103, %rd415;
	mov.b16 	%rs391, 1;
	bra.uni 	$L__BB6_108;
$L__BB6_107:
	setp.eq.s16 	%p119, %rs187, 0;
	selp.b16 	%rs391, %rs80, %rs391, %p119;
	selp.b64 	%rd415, %rd103, %rd415, %p119;
$L__BB6_108:
	cvt.u32.u16 	%r137, %rs391;
	and.b32  	%r118, %r137, 255;
	mov.b32 	%r134, 4;
	mov.b32 	%r135, 31;
	mov.b32 	%r136, -1;
	// begin inline asm
	shfl.sync.down.b32 %r117, %r118, %r134, %r135, %r136;
	// end inline asm
	// begin inline asm
	shfl.sync.down.b32 %r122, %r123, %r134, %r135, %r136;
	// end inline asm
	mov.b64 	{%r128, %r133}, %rd415;
	// begin inline asm
	shfl.sync.down.b32 %r127, %r128, %r134, %r135, %r136;
	// end inline asm
	// begin inline asm
	shfl.sync.down.b32 %r132, %r133, %r134, %r135, %r136;
	// end inline asm
	mov.b64 	%rd107, {%r127, %r132};
	cvt.u16.u32 	%rs83, %r117;
	setp.gt.s32 	%p120, %r74, 27;
	@%p120 bra 	$L__BB6_112;
	and.b16  	%rs191, %rs391, 255;
	setp.eq.s16 	%p121, %rs191, 0;
	and.b16  	%rs192, %rs83, 255;
	setp.eq.s16 	%p122, %rs192, 0;
	or.pred  	%p123, %p121, %p122;
	@%p123 bra 	$L__BB6_111;
	min.s64 	%rd415, %rd107, %rd415;
	mov.b16 	%rs391, 1;
	bra.uni 	$L__BB6_112;
$L__BB6_111:
	setp.eq.s16 	%p124, %rs191, 0;
	selp.b16 	%rs391, %rs83, %rs391, %p124;
	selp.b64 	%rd415, %rd107, %rd415, %p124;
$L__BB6_112:
	cvt.u32.u16 	%r158, %rs391;
	and.b32  	%r139, %r158, 255;
	mov.b32 	%r155, 8;
	mov.b32 	%r156, 31;
	mov.b32 	%r157, -1;
	// begin inline asm
	shfl.sync.down.b32 %r138, %r139, %r155, %r156, %r157;
	// end inline asm
	// begin inline asm
	shfl.sync.down.b32 %r143, %r144, %r155, %r156, %r157;
	// end inline asm
	mov.b64 	{%r149, %r154}, %rd415;
	// begin inline asm
	shfl.sync.down.b32 %r148, %r149, %r155, %r156, %r157;
	// end inline asm
	// begin inline asm
	shfl.sync.down.b32 %r153, %r154, %r155, %r156, %r157;
	// end inline asm
	mov.b64 	%rd111, {%r148, %r153};
	cvt.u16.u32 	%rs86, %r138;
	setp.gt.s32 	%p125, %r74, 23;
	@%p125 bra 	$L__BB6_116;
	and.b16  	%rs195, %rs391, 255;
	setp.eq.s16 	%p126, %rs195, 0;
	and.b16  	%rs196, %rs86, 255;
	setp.eq.s16 	%p127, %rs196, 0;
	or.pred  	%p128, %p126, %p127;
	@%p128 bra 	$L__BB6_115;
	min.s64 	%rd415, %rd111, %rd415;
	mov.b16 	%rs391, 1;
	bra.uni 	$L__BB6_116;
$L__BB6_115:
	setp.eq.s16 	%p129, %rs195, 0;
	selp.b16 	%rs391, %rs86, %rs391, %p129;
	selp.b64 	%rd415, %rd111, %rd415, %p129;
$L__BB6_116:
	cvt.u32.u16 	%r179, %rs391;
	and.b32  	%r160, %r179, 255;
	mov.b32 	%r176, 16;
	mov.b32 	%r177, 31;
	mov.b32 	%r178, -1;
	// begin inline asm
	shfl.sync.down.b32 %r159, %r160, %r176, %r177, %r178;
	// end inline asm
	// begin inline asm
	shfl.sync.down.b32 %r164, %r165, %r176, %r177, %r178;
	// end inline asm
	mov.b64 	{%r170, %r175}, %rd415;
	// begin inline asm
	shfl.sync.down.b32 %r169, %r170, %r176, %r177, %r178;
	// end inline asm
	// begin inline asm
	shfl.sync.down.b32 %r174, %r175, %r176, %r177, %r178;
	// end inline asm
	mov.b64 	%rd115, {%r169, %r174};
	cvt.u16.u32 	%rs89, %r159;
	setp.gt.s32 	%p130, %r74, 15;
	@%p130 bra 	$L__BB6_120;
	and.b16  	%rs199, %rs391, 255;
	setp.eq.s16 	%p131, %rs199, 0;
	and.b16  	%rs200, %rs89, 255;
	setp.eq.s16 	%p132, %rs200, 0;
	or.pred  	%p133, %p131, %p132;
	@%p133 bra 	$L__BB6_119;
	min.s64 	%rd415, %rd115, %rd415;
	mov.b16 	%rs391, 1;
	bra.uni 	$L__BB6_120;
$L__BB6_119:
	setp.eq.s16 	%p134, %rs199, 0;
	selp.b16 	%rs391, %rs89, %rs391, %p134;
	selp.b64 	%rd415, %rd115, %rd415, %p134;
$L__BB6_120:
	setp.ne.s32 	%p135, %r74, 0;
	@%p135 bra 	$L__BB6_122;
	shr.u32 	%r180, %r21, 1;
	and.b32  	%r181, %r180, 496;
	mov.u32 	%r182, _ZZN3cub18CUB_300001_SM_10006detail6reduce28DeviceReduceSingleTileKernelINS2_10policy_hubIN4cuda3std3__45tupleIJblEEEyN6thrust24THRUST_300001_SM_1000_NS8cuda_cub9__find_if7functorIS9_EEE10Policy1000ENSB_12zip_iteratorINS8_IJNSD_26transform_input_iterator_tIbNSC_6detail35transform_pair_of_input_iterators_tIbNSB_6detail15normal_iteratorINSB_10device_ptrIKdEEEESR_NS7_8equal_toIdEEEENS7_10__not_fn_tINS7_10__identityEEEEENSB_17counting_iteratorIlNSB_11use_defaultES10_S10_EEEEEEEPS9_ySF_S9_S9_SW_EEvT0_T1_T2_T3_T4_T6_E12temp_storage;
	add.s32 	%r183, %r182, %r181;
	st.shared.u8 	[%r183+8], %rs391;
	st.shared.u64 	[%r183+16], %rd415;
$L__BB6_122:
	bar.sync 	0;
	setp.ne.s32 	%p136, %r21, 0;
	@%p136 bra 	$L__BB6_124;
	ld.shared.u8 	%rs203, [_ZZN3cub18CUB_300001_SM_10006detail6reduce28DeviceReduceSingleTileKernelINS2_10policy_hubIN4cuda3std3__45tupleIJblEEEyN6thrust24THRUST_300001_SM_1000_NS8cuda_cub9__find_if7functorIS9_EEE10Policy1000ENSB_12zip_iteratorINS8_IJNSD_26transform_input_iterator_tIbNSC_6detail35transform_pair_of_input_iterators_tIbNSB_6detail15normal_iteratorINSB_10device_ptrIKdEEEESR_NS7_8equal_toIdEEEENS7_10__not_fn_tINS7_10__identityEEEEENSB_17counting_iteratorIlNSB_11use_defaultES10_S10_EEEEEEEPS9_ySF_S9_S9_SW_EEvT0_T1_T2_T3_T4_T6_E12temp_storage+24];
	ld.shared.u64 	%rd244, [_ZZN3cub18CUB_300001_SM_10006detail6reduce28DeviceReduceSingleTileKernelINS2_10policy_hubIN4cuda3std3__45tupleIJblEEEyN6thrust24THRUST_300001_SM_1000_NS8cuda_cub9__find_if7functorIS9_EEE10Policy1000ENSB_12zip_iteratorINS8_IJNSD_26transform_input_iterator_tIbNSC_6detail35transform_pair_of_input_iterators_tIbNSB_6detail15normal_iteratorINSB_10device_ptrIKdEEEESR_NS7_8equal_toIdEEEENS7_10__not_fn_tINS7_10__identityEEEEENSB_17counting_iteratorIlNSB_11use_defaultES10_S10_EEEEEEEPS9_ySF_S9_S9_SW_EEvT0_T1_T2_T3_T4_T6_E12temp_storage+32];
	and.b16  	%rs204, %rs391, 255;
	setp.eq.s16 	%p137, %rs204, 0;
	setp.eq.s16 	%p138, %rs203, 0;
	min.s64 	%rd245, %rd244, %rd415;
	selp.b16 	%rs205, %rs391, 1, %p138;
	selp.b16 	%rs206, %rs203, %rs205, %p137;
	and.b16  	%rs207, %rs206, 255;
	selp.b64 	%rd246, %rd415, %rd245, %p138;
	selp.b64 	%rd247, %rd244, %rd246, %p137;
	ld.shared.u8 	%rs208, [_ZZN3cub18CUB_300001_SM_10006detail6reduce28DeviceReduceSingleTileKernelINS2_10policy_hubIN4cuda3std3__45tupleIJblEEEyN6thrust24THRUST_300001_SM_1000_NS8cuda_cub9__find_if7functorIS9_EEE10Policy1000ENSB_12zip_iteratorINS8_IJNSD_26transform_input_iterator_tIbNSC_6detail35transform_pair_of_input_iterators_tIbNSB_6detail15normal_iteratorINSB_10device_ptrIKdEEEESR_NS7_8equal_toIdEEEENS7_10__not_fn_tINS7_10__identityEEEEENSB_17counting_iteratorIlNSB_11use_defaultES10_S10_EEEEEEEPS9_ySF_S9_S9_SW_EEvT0_T1_T2_T3_T4_T6_E12temp_storage+40];
	ld.shared.u64 	%rd248, [_ZZN3cub18CUB_300001_SM_10006detail6reduce28DeviceReduceSingleTileKernelINS2_10policy_hubIN4cuda3std3__45tupleIJblEEEyN6thrust24THRUST_300001_SM_1000_NS8cuda_cub9__find_if7functorIS9_EEE10Policy1000ENSB_12zip_iteratorINS8_IJNSD_26transform_input_iterator_tIbNSC_6detail35transform_pair_of_input_iterators_tIbNSB_6detail15normal_iteratorINSB_10device_ptrIKdEEEESR_NS7_8equal_toIdEEEENS7_10__not_fn_tINS7_10__identityEEEEENSB_17counting_iteratorIlNSB_11use_defaultES10_S10_EEEEEEEPS9_ySF_S9_S9_SW_EEvT0_T1_T2_T3_T4_T6_E12temp_storage+48];
	setp.eq.s16 	%p139, %rs207, 0;
	setp.eq.s16 	%p140, %rs208, 0;
	min.s64 	%rd249, %rd248, %rd247;
	selp.b16 	%rs209, %rs206, 1, %p140;
	selp.b16 	%rs210, %rs208, %rs209, %p139;
	and.b16  	%rs211, %rs210, 255;
	selp.b64 	%rd250, %rd247, %rd249, %p140;
	selp.b64 	%rd251, %rd248, %rd250, %p139;
	ld.shared.u8 	%rs212, [_ZZN3cub18CUB_300001_SM_10006detail6reduce28DeviceReduceSingleTileKernelINS2_10policy_hubIN4cuda3std3__45tupleIJblEEEyN6thrust24THRUST_300001_SM_1000_NS8cuda_cub9__find_if7functorIS9_EEE10Policy1000ENSB_12zip_iteratorINS8_IJNSD_26transform_input_iterator_tIbNSC_6detail35transform_pair_of_input_iterators_tIbNSB_6detail15normal_iteratorINSB_10device_ptrIKdEEEESR_NS7_8equal_toIdEEEENS7_10__not_fn_tINS7_10__identityEEEEENSB_17counting_iteratorIlNSB_11use_defaultES10_S10_EEEEEEEPS9_ySF_S9_S9_SW_EEvT0_T1_T2_T3_T4_T6_E12temp_storage+56];
	ld.shared.u64 	%rd252, [_ZZN3cub18CUB_300001_SM_10006detail6reduce28DeviceReduceSingleTileKernelINS2_10policy_hubIN4cuda3std3__45tupleIJblEEEyN6thrust24THRUST_300001_SM_1000_NS8cuda_cub9__find_if7functorIS9_EEE10Policy1000ENSB_12zip_iteratorINS8_IJNSD_26transform_input_iterator_tIbNSC_6detail35transform_pair_of_input_iterators_tIbNSB_6detail15normal_iteratorINSB_10device_ptrIKdEEEESR_NS7_8equal_toIdEEEENS7_10__not_fn_tINS7_10__identityEEEEENSB_17counting_iteratorIlNSB_11use_defaultES10_S10_EEEEEEEPS9_ySF_S9_S9_SW_EEvT0_T1_T2_T3_T4_T6_E12temp_storage+64];
	setp.eq.s16 	%p141, %rs211, 0;
	setp.eq.s16 	%p142, %rs212, 0;
	min.s64 	%rd253, %rd252, %rd251;
	selp.b16 	%rs213, %rs210, 1, %p142;
	selp.b16 	%rs214, %rs212, %rs213, %p141;
	and.b16  	%rs215, %rs214, 255;
	selp.b64 	%rd254, %rd251, %rd253, %p142;
	selp.b64 	%rd255, %rd252, %rd254, %p141;
	ld.shared.u8 	%rs216, [_ZZN3cub18CUB_300001_SM_10006detail6reduce28DeviceReduceSingleTileKernelINS2_10policy_hubIN4cuda3std3__45tupleIJblEEEyN6thrust24THRUST_300001_SM_1000_NS8cuda_cub9__find_if7functorIS9_EEE10Policy1000ENSB_12zip_iteratorINS8_IJNSD_26transform_input_iterator_tIbNSC_6detail35transform_pair_of_input_iterators_tIbNSB_6detail15normal_iteratorINSB_10device_ptrIKdEEEESR_NS7_8equal_toIdEEEENS7_10__not_fn_tINS7_10__identityEEEEENSB_17counting_iteratorIlNSB_11use_defaultES10_S10_EEEEEEEPS9_ySF_S9_S9_SW_EEvT0_T1_T2_T3_T4_T6_E12temp_storage+72];
	ld.shared.u64 	%rd256, [_ZZN3cub18CUB_300001_SM_10006detail6reduce28DeviceReduceSingleTileKernelINS2_10policy_hubIN4cuda3std3__45tupleIJblEEEyN6thrust24THRUST_300001_SM_1000_NS8cuda_cub9__find_if7functorIS9_EEE10Policy1000ENSB_12zip_iteratorINS8_IJNSD_26transform_input_iterator_tIbNSC_6detail35transform_pair_of_input_iterators_tIbNSB_6detail15normal_iteratorINSB_10device_ptrIKdEEEESR_NS7_8equal_toIdEEEENS7_10__not_fn_tINS7_10__identityEEEEENSB_17counting_iteratorIlNSB_11use_defaultES10_S10_EEEEEEEPS9_ySF_S9_S9_SW_EEvT0_T1_T2_T3_T4_T6_E12temp_storage+80];
	setp.eq.s16 	%p143, %rs215, 0;
	setp.eq.s16 	%p144, %rs216, 0;
	min.s64 	%rd257, %rd256, %rd255;
	selp.b16 	%rs217, %rs214, 1, %p144;
	selp.b16 	%rs218, %rs216, %rs217, %p143;
	and.b16  	%rs219, %rs218, 255;
	selp.b64 	%rd258, %rd255, %rd257, %p144;
	selp.b64 	%rd259, %rd256, %rd258, %p143;
	ld.shared.u8 	%rs220, [_ZZN3cub18CUB_300001_SM_10006detail6reduce28DeviceReduceSingleTileKernelINS2_10policy_hubIN4cuda3std3__45tupleIJblEEEyN6thrust24THRUST_300001_SM_1000_NS8cuda_cub9__find_if7functorIS9_EEE10Policy1000ENSB_12zip_iteratorINS8_IJNSD_26transform_input_iterator_tIbNSC_6detail35transform_pair_of_input_iterators_tIbNSB_6detail15normal_iteratorINSB_10device_ptrIKdEEEESR_NS7_8equal_toIdEEEENS7_10__not_fn_tINS7_10__identityEEEEENSB_17counting_iteratorIlNSB_11use_defaultES10_S10_EEEEEEEPS9_ySF_S9_S9_SW_EEvT0_T1_T2_T3_T4_T6_E12temp_storage+88];
	ld.shared.u64 	%rd260, [_ZZN3cub18CUB_300001_SM_10006detail6reduce28DeviceReduceSingleTileKernelINS2_10policy_hubIN4cuda3std3__45tupleIJblEEEyN6thrust24THRUST_300001_SM_1000_NS8cuda_cub9__find_if7functorIS9_EEE10Policy1000ENSB_12zip_iteratorINS8_IJNSD_26transform_input_iterator_tIbNSC_6detail35transform_pair_of_input_iterators_tIbNSB_6detail15normal_iteratorINSB_10device_ptrIKdEEEESR_NS7_8equal_toIdEEEENS7_10__not_fn_tINS7_10__identityEEEEENSB_17counting_iteratorIlNSB_11use_defaultES10_S10_EEEEEEEPS9_ySF_S9_S9_SW_EEvT0_T1_T2_T3_T4_T6_E12temp_storage+96];
	setp.eq.s16 	%p145, %rs219, 0;
	setp.eq.s16 	%p146, %rs220, 0;
	min.s64 	%rd261, %rd260, %rd259;
	selp.b16 	%rs221, %rs218, 1, %p146;
	selp.b16 	%rs222, %rs220, %rs221, %p145;
	and.b16  	%rs223, %rs222, 255;
	selp.b64 	%rd262, %rd259, %rd261, %p146;
	selp.b64 	%rd263, %rd260, %rd262, %p145;
	ld.shared.u8 	%rs224, [_ZZN3cub18CUB_300001_SM_10006detail6reduce28DeviceReduceSingleTileKernelINS2_10policy_hubIN4cuda3std3__45tupleIJblEEEyN6thrust24THRUST_300001_SM_1000_NS8cuda_cub9__find_if7functorIS9_EEE10Policy1000ENSB_12zip_iteratorINS8_IJNSD_26transform_input_iterator_tIbNSC_6detail35transform_pair_of_input_iterators_tIbNSB_6detail15normal_iteratorINSB_10device_ptrIKdEEEESR_NS7_8equal_toIdEEEENS7_10__not_fn_tINS7_10__identityEEEEENSB_17counting_iteratorIlNSB_11use_defaultES10_S10_EEEEEEEPS9_ySF_S9_S9_SW_EEvT0_T1_T2_T3_T4_T6_E12temp_storage+104];
	ld.shared.u64 	%rd264, [_ZZN3cub18CUB_300001_SM_10006detail6reduce28DeviceReduceSingleTileKernelINS2_10policy_hubIN4cuda3std3__45tupleIJblEEEyN6thrust24THRUST_300001_SM_1000_NS8cuda_cub9__find_if7functorIS9_EEE10Policy1000ENSB_12zip_iteratorINS8_IJNSD_26transform_input_iterator_tIbNSC_6detail35transform_pair_of_input_iterators_tIbNSB_6detail15normal_iteratorINSB_10device_ptrIKdEEEESR_NS7_8equal_toIdEEEENS7_10__not_fn_tINS7_10__identityEEEEENSB_17counting_iteratorIlNSB_11use_defaultES10_S10_EEEEEEEPS9_ySF_S9_S9_SW_EEvT0_T1_T2_T3_T4_T6_E12temp_storage+112];
	setp.eq.s16 	%p147, %rs223, 0;
	setp.eq.s16 	%p148, %rs224, 0;
	min.s64 	%rd265, %rd264, %rd263;
	selp.b16 	%rs225, %rs222, 1, %p148;
	selp.b16 	%rs226, %rs224, %rs225, %p147;
	and.b16  	%rs227, %rs226, 255;
	selp.b64 	%rd266, %rd263, %rd265, %p148;
	selp.b64 	%rd267, %rd264, %rd266, %p147;
	ld.shared.u8 	%rs228, [_ZZN3cub18CUB_300001_SM_10006detail6reduce28DeviceReduceSingleTileKernelINS2_10policy_hubIN4cuda3std3__45tupleIJblEEEyN6thrust24THRUST_300001_SM_1000_NS8cuda_cub9__find_if7functorIS9_EEE10Policy1000ENSB_12zip_iteratorINS8_IJNSD_26transform_input_iterator_tIbNSC_6detail35transform_pair_of_input_iterators_tIbNSB_6detail15normal_iteratorINSB_10device_ptrIKdEEEESR_NS7_8equal_toIdEEEENS7_10__not_fn_tINS7_10__identityEEEEENSB_17counting_iteratorIlNSB_11use_defaultES10_S10_EEEEEEEPS9_ySF_S9_S9_SW_EEvT0_T1_T2_T3_T4_T6_E12temp_storage+120];
	ld.shared.u64 	%rd268, [_ZZN3cub18CUB_300001_SM_10006detail6reduce28DeviceReduceSingleTileKernelINS2_10policy_hubIN4cuda3std3__45tupleIJblEEEyN6thrust24THRUST_300001_SM_1000_NS8cuda_cub9__find_if7functorIS9_EEE10Policy1000ENSB_12zip_iteratorINS8_IJNSD_26transform_input_iterator_tIbNSC_6detail35transform_pair_of_input_iterators_tIbNSB_6detail15normal_iteratorINSB_10device_ptrIKdEEEESR_NS7_8equal_toIdEEEENS7_10__not_fn_tINS7_10__identityEEEEENSB_17counting_iteratorIlNSB_11use_defaultES10_S10_EEEEEEEPS9_ySF_S9_S9_SW_EEvT0_T1_T2_T3_T4_T6_E12temp_storage+128];
	setp.eq.s16 	%p149, %rs227, 0;
	setp.eq.s16 	%p150, %rs228, 0;
	min.s64 	%rd269, %rd268, %rd267;
	selp.b16 	%rs229, %rs226, 1, %p150;
	selp.b16 	%rs391, %rs228, %rs229, %p149;
	selp.b64 	%rd270, %rd267, %rd269, %p150;
	selp.b64 	%rd415, %rd268, %rd270, %p149;
$L__BB6_124:
	mov.u32 	%r421, %tid.x;
	setp.ne.s32 	%p327, %r421, 0;
	@%p327 bra 	$L__BB6_126;
	setp.eq.s16 	%p328, %rs110, 0;
	and.b16  	%rs379, %rs391, 255;
	setp.eq.s16 	%p329, %rs379, 0;
	min.s64 	%rd403, %rd415, %rd125;
	selp.b16 	%rs380, %rs110, 1, %p329;
	selp.b16 	%rs381, %rs391, %rs380, %p328;
	selp.b64 	%rd404, %rd125, %rd403, %p329;
	selp.b64 	%rd405, %rd415, %rd404, %p328;
	st.global.u8 	[%rd1], %rs381;
	st.global.u64 	[%rd1+8], %rd405;
$L__BB6_126:
	ret;

}
	// .globl	_ZN3cub18CUB_300001_SM_10006detail6reduce18DeviceReduceKernelINS2_10policy_hubIN4cuda3std3__45tupleIJblEEEyN6thrust24THRUST_300001_SM_1000_NS8cuda_cub9__find_if7functorIS9_EEE10Policy1000ENSB_12zip_iteratorINS8_IJNSD_26transform_input_iterator_tIbNSC_6detail35transform_pair_of_input_iterators_tIbNSB_6detail15normal_iteratorINSB_10device_ptrIKdEEEESR_NS7_8equal_toIdEEEENS7_10__not_fn_tINS7_10__identityEEEEENSB_17counting_iteratorIlNSB_11use_defaultES10_S10_EEEEEEEySF_S9_SW_EEvT0_PT3_T1_NS0_13GridEvenShareIS17_EET2_T4_
.visible .entry _ZN3cub18CUB_300001_SM_10006detail6reduce18DeviceReduceKernelINS2_10policy_hubIN4cuda3std3__45tupleIJblEEEyN6thrust24THRUST_300001_SM_1000_NS8cuda_cub9__find_if7functorIS9_EEE10Policy1000ENSB_12zip_iteratorINS8_IJNSD_26transform_input_iterator_tIbNSC_6detail35transform_pair_of_input_iterators_tIbNSB_6detail15normal_iteratorINSB_10device_ptrIKdEEEESR_NS7_8equal_toIdEEEENS7_10__not_fn_tINS7_10__identityEEEEENSB_17counting_iteratorIlNSB_11use_defaultES10_S10_EEEEEEEySF_S9_SW_EEvT0_PT3_T1_NS0_13GridEvenShareIS17_EET2_T4_(
	.param .align 8 .b8 _ZN3cub18CUB_300001_SM_10006detail6reduce18DeviceReduceKernelINS2_10policy_hubIN4cuda3std3__45tupleIJblEEEyN6thrust24THRUST_300001_SM_1000_NS8cuda_cub9__find_if7functorIS9_EEE10Policy1000ENSB_12zip_iteratorINS8_IJNSD_26transform_input_iterator_tIbNSC_6detail35transform_pair_of_input_iterators_tIbNSB_6detail15normal_iteratorINSB_10device_ptrIKdEEEESR_NS7_8equal_toIdEEEENS7_10__not_fn_tINS7_10__identityEEEEENSB_17counting_iteratorIlNSB_11use_defaultES10_S10_EEEEEEEySF_S9_SW_EEvT0_PT3_T1_NS0_13GridEvenShareIS17_EET2_T4__param_0[40],
	.param .u64 .ptr .align 1 _ZN3cub18CUB_300001_SM_10006detail6reduce18DeviceReduceKernelINS2_10policy_hubIN4cuda3std3__45tupleIJblEEEyN6thrust24THRUST_300001_SM_1000_NS8cuda_cub9__find_if7functorIS9_EEE10Policy1000ENSB_12zip_iteratorINS8_IJNSD_26transform_input_iterator_tIbNSC_6detail35transform_pair_of_input_iterators_tIbNSB_6detail15normal_iteratorINSB_10device_ptrIKdEEEESR_NS7_8equal_toIdEEEENS7_10__not_fn_tINS7_10__identityEEEEENSB_17counting_iteratorIlNSB_11use_defaultES10_S10_EEEEEEEySF_S9_SW_EEvT0_PT3_T1_NS0_13GridEvenShareIS17_EET2_T4__param_1,
	.param .u64 _ZN3cub18CUB_300001_SM_10006detail6reduce18DeviceReduceKernelINS2_10policy_hubIN4cuda3std3__45tupleIJblEEEyN6thrust24THRUST_300001_SM_1000_NS8cuda_cub9__find_if7functorIS9_EEE10Policy1000ENSB_12zip_iteratorINS8_IJNSD_26transform_input_iterator_tIbNSC_6detail35transform_pair_of_input_iterators_tIbNSB_6detail15normal_iteratorINSB_10device_ptrIKdEEEESR_NS7_8equal_toIdEEEENS7_10__not_fn_tINS7_10__identityEEEEENSB_17counting_iteratorIlNSB_11use_defaultES10_S10_EEEEEEEySF_S9_SW_EEvT0_PT3_T1_NS0_13GridEvenShareIS17_EET2_T4__param_2,
	.param .align 8 .b8 _ZN3cub18CUB_300001_SM_10006detail6reduce18DeviceReduceKernelINS2_10policy_hubIN4cuda3std3__45tupleIJblEEEyN6thrust24THRUST_300001_SM_1000_NS8cuda_cub9__find_if7functorIS9_EEE10Policy1000ENSB_12zip_iteratorINS8_IJNSD_26transform_input_iterator_tIbNSC_6detail35transform_pair_of_input_iterators_tIbNSB_6detail15normal_iteratorINSB_10device_ptrIKdEEEESR_NS7_8equal_toIdEEEENS7_10__not_fn_tINS7_10__identityEEEEENSB_17counting_iteratorIlNSB_11use_defaultES10_S10_EEEEEEEySF_S9_SW_EEvT0_PT3_T1_NS0_13GridEvenShareIS17_EET2_T4__param_3[72],
	.param .align 1 .b8 _ZN3cub18CUB_300001_SM_10006detail6reduce18DeviceReduceKernelINS2_10policy_hubIN4cuda3std3__45tupleIJblEEEyN6thrust24THRUST_300001_SM_1000_NS8cuda_cub9__find_if7functorIS9_EEE10Policy1000ENSB_12zip_iteratorINS8_IJNSD_26transform_input_iterator_tIbNSC_6detail35transform_pair_of_input_iterators_tIbNSB_6detail15normal_iteratorINSB_10device_ptrIKdEEEESR_NS7_8equal_toIdEEEENS7_10__not_fn_tINS7_10__identityEEEEENSB_17counting_iteratorIlNSB_11use_defaultES10_S10_EEEEEEEySF_S9_SW_EEvT0_PT3_T1_NS0_13GridEvenShareIS17_EET2_T4__param_4[1],
	.param .align 1 .b8 _ZN3cub18CUB_300001_SM_10006detail6reduce18DeviceReduceKernelINS2_10policy_hubIN4cuda3std3__45tupleIJblEEEyN6thrust24THRUST_300001_SM_1000_NS8cuda_cub9__find_if7functorIS9_EEE10Policy1000ENSB_12zip_iteratorINS8_IJNSD_26transform_input_iterator_tIbNSC_6detail35transform_pair_of_input_iterators_tIbNSB_6detail15normal_iteratorINSB_10device_ptrIKdEEEESR_NS7_8equal_toIdEEEENS7_10__not_fn_tINS7_10__identityEEEEENSB_17counting_iteratorIlNSB_11use_defaultES10_S10_EEEEEEEySF_S9_SW_EEvT0_PT3_T1_NS0_13GridEvenShareIS17_EET2_T4__param_5[1]
)
.maxntid 256
{
	.reg .pred 	%p<327>;
	.reg .b16 	%rs<401>;
	.reg .b32 	%r<453>;
	.reg .b64 	%rd<469>;
	.reg .b64 	%fd<81>;
	// demoted variable
	.shared .align 8 .b8 _ZZN3cub18CUB_300001_SM_10006detail6reduce18DeviceReduceKernelINS2_10policy_hubIN4cuda3std3__45tupleIJblEEEyN6thrust24THRUST_300001_SM_1000_NS8cuda_cub9__find_if7functorIS9_EEE10Policy1000ENSB_12zip_iteratorINS8_IJNSD_26transform_input_iterator_tIbNSC_6detail35transform_pair_of_input_iterators_tIbNSB_6detail15normal_iteratorINSB_10device_ptrIKdEEEESR_NS7_8equal_toIdEEEENS7_10__not_fn_tINS7_10__identityEEEEENSB_17counting_iteratorIlNSB_11use_defaultES10_S10_EEEEEEEySF_S9_SW_EEvT0_PT3_T1_NS0_13GridEvenShareIS17_EET2_T4_E12temp_storage[152];
	ld.param.u64 	%rd4, [_ZN3cub18CUB_300001_SM_10006detail6reduce18DeviceReduceKernelINS2_10policy_hubIN4cuda3std3__45tupleIJblEEEyN6thrust24THRUST_300001_SM_1000_NS8cuda_cub9__find_if7functorIS9_EEE10Policy1000ENSB_12zip_iteratorINS8_IJNSD_26transform_input_iterator_tIbNSC_6detail35transform_pair_of_input_iterators_tIbNSB_6detail15normal_iteratorINSB_10device_ptrIKdEEEESR_NS7_8equal_toIdEEEENS7_10__not_fn_tINS7_10__identityEEEEENSB_17counting_iteratorIlNSB_11use_defaultES10_S10_EEEEEEEySF_S9_SW_EEvT0_PT3_T1_NS0_13GridEvenShareIS17_EET2_T4__param_0+32];
	ld.param.u64 	%rd1, [_ZN3cub18CUB_300001_SM_10006detail6reduce18DeviceReduceKernelINS2_10policy_hubIN4cuda3std3__45tupleIJblEEEyN6thrust24THRUST_300001_SM_1000_NS8cuda_cub9__find_if7functorIS9_EEE10Policy1000ENSB_12zip_iteratorINS8_IJNSD_26transform_input_iterator_tIbNSC_6detail35transform_pair_of_input_iterators_tIbNSB_6detail15normal_iteratorINSB_10device_ptrIKdEEEESR_NS7_8equal_toIdEEEENS7_10__not_fn_tINS7_10__identityEEEEENSB_17counting_iteratorIlNSB_11use_defaultES10_S10_EEEEEEEySF_S9_SW_EEvT0_PT3_T1_NS0_13GridEvenShareIS17_EET2_T4__param_3+32];
	ld.param.u32 	%r1, [_ZN3cub18CUB_300001_SM_10006detail6reduce18DeviceReduceKernelINS2_10policy_hubIN4cuda3std3__45tupleIJblEEEyN6thrust24THRUST_300001_SM_1000_NS8cuda_cub9__find_if7functorIS9_EEE10Policy1000ENSB_12zip_iteratorINS8_IJNSD_26transform_input_iterator_tIbNSC_6detail35transform_pair_of_input_iterators_tIbNSB_6detail15normal_iteratorINSB_10device_ptrIKdEEEESR_NS7_8equal_toIdEEEENS7_10__not_fn_tINS7_10__identityEEEEENSB_17counting_iteratorIlNSB_11use_defaultES10_S10_EEEEEEEySF_S9_SW_EEvT0_PT3_T1_NS0_13GridEvenShareIS17_EET2_T4__param_3+40];
	ld.param.u64 	%rd120, [_ZN3cub18CUB_300001_SM_10006detail6reduce18DeviceReduceKernelINS2_10policy_hubIN4cuda3std3__45tupleIJblEEEyN6thrust24THRUST_300001_SM_1000_NS8cuda_cub9__find_if7functorIS9_EEE10Policy1000ENSB_12zip_iteratorINS8_IJNSD_26transform_input_iterator_tIbNSC_6detail35transform_pair_of_input_iterators_tIbNSB_6detail15normal_iteratorINSB_10device_ptrIKdEEEESR_NS7_8equal_toIdEEEENS7_10__not_fn_tINS7_10__identityEEEEENSB_17counting_iteratorIlNSB_11use_defaultES10_S10_EEEEEEEySF_S9_SW_EEvT0_PT3_T1_NS0_13GridEvenShareIS17_EET2_T4__param_0+8];
	ld.param.u64 	%rd121, [_ZN3cub18CUB_300001_SM_10006detail6reduce18DeviceReduceKernelINS2_10policy_hubIN4cuda3std3__45tupleIJblEEEyN6thrust24THRUST_300001_SM_1000_NS8cuda_cub9__find_if7functorIS9_EEE10Policy1000ENSB_12zip_iteratorINS8_IJNSD_26transform_input_iterator_tIbNSC_6detail35transform_pair_of_input_iterators_tIbNSB_6detail15normal_iteratorINSB_10device_ptrIKdEEEESR_NS7_8equal_toIdEEEENS7_10__not_fn_tINS7_10__identityEEEEENSB_17counting_iteratorIlNSB_11use_defaultES10_S10_EEEEEEEySF_S9_SW_EEvT0_PT3_T1_NS0_13GridEvenShareIS17_EET2_T4__param_0];
	cvta.to.global.u64 	%rd2, %rd121;
	cvta.to.global.u64 	%rd3, %rd120;
	mov.u32 	%r2, %ctaid.x;
	shl.b32 	%r47, %r1, 10;
	cvt.s64.s32 	%rd5, %r47;
	shl.b32 	%r48, %r2, 10;
	cvt.u64.u32 	%rd6, %r48;
	sub.s64 	%rd7, %rd1, %rd6;
	setp.gt.u64 	%p1, %rd7, 1023;
	@%p1 bra 	$L__BB7_78;
	cvt.u32.u64 	%r190, %rd6;
	cvt.u32.u64 	%r3, %rd1;
	sub.s32 	%r4, %r3, %r190;
	mov.u32 	%r5, %tid.x;
	setp.ge.s32 	%p150, %r5, %r4;
	mov.b16 	%rs369, 0;
	mov.b64 	%rd436, 0;
	mov.u32 	%r443, %r5;
	@%p150 bra 	$L__BB7_3;
	add.s32 	%r192, %r190, %r5;
	cvt.u64.u32 	%rd270, %r192;
	mul.wide.u32 	%rd271, %r192, 8;
	add.s64 	%rd272, %rd2, %rd271;
	add.s64 	%rd273, %rd3, %rd271;
	add.s64 	%rd436, %rd4, %rd270;
	ld.global.f64 	%fd49, [%rd272];
	ld.global.f64 	%fd50, [%rd273];
	setp.neu.f64 	%p151, %fd49, %fd50;
	selp.u16 	%rs369, 1, 0, %p151;
	add.s32 	%r443, %r5, 256;
$L__BB7_3:
	setp.ge.s32 	%p152, %r443, %r4;
	@%p152 bra 	$L__BB7_16;
	not.b32 	%r194, %r443;
	add.s32 	%r8, %r194, %r3;
	sub.s32 	%r195, %r8, %r190;
	shr.u32 	%r196, %r195, 8;
	add.s32 	%r9, %r196, 1;
	and.b32  	%r10, %r9, 7;
	setp.lt.u32 	%p153, %r195, 1792;
	@%p153 bra 	$L__BB7_8;
	add.s32 	%r442, %r443, 1024;
	and.b32  	%r197, %r9, 33554424;
	neg.s32 	%r441, %r197;
$L__BB7_6:
	.pragma "nounroll";
	add.s32 	%r198, %r442, -1024;
	cvt.s64.s32 	%rd275, %r198;
	add.s64 	%rd276, %rd275, %rd6;
	shl.b64 	%rd277, %rd276, 3;
	add.s64 	%rd278, %rd2, %rd277;
	add.s64 	%rd279, %rd3, %rd277;
	add.s64 	%rd280, %rd276, %rd4;
	ld.global.f64 	%fd51, [%rd278];
	ld.global.f64 	%fd52, [%rd279];
	setp.neu.f64 	%p154, %fd51, %fd52;
	selp.u16 	%rs214, 1, 0, %p154;
	and.b16  	%rs215, %rs369, 255;
	setp.ne.s16 	%p156, %rs215, 0;
	and.pred  	%p157, %p156, %p154;
	min.s64 	%rd281, %rd280, %rd436;
	setp.eq.s16 	%p158, %rs215, 0;
	selp.b64 	%rd282, %rd280, %rd436, %p158;
	selp.b16 	%rs216, %rs214, %rs369, %p158;
	selp.b64 	%rd283, %rd281, %rd282, %p157;
	selp.b16 	%rs217, 1, %rs216, %p157;
	and.b16  	%rs218, %rs217, 255;
	add.s32 	%r199, %r442, -768;
	cvt.s64.s32 	%rd284, %r199;
	add.s64 	%rd285, %rd284, %rd6;
	add.s64 	%rd286, %rd285, %rd4;
	ld.global.f64 	%fd53, [%rd278+2048];
	ld.global.f64 	%fd54, [%rd279+2048];
	setp.neu.f64 	%p159, %fd53, %fd54;
	selp.u16 	%rs219, 1, 0, %p159;
	setp.ne.s16 	%p161, %rs218, 0;
	and.pred  	%p162, %p161, %p159;
	min.s64 	%rd287, %rd286, %rd283;
	setp.eq.s16 	%p163, %rs218, 0;
	selp.b64 	%rd288, %rd286, %rd283, %p163;
	selp.b16 	%rs220, %rs219, %rs217, %p163;
	selp.b64 	%rd289, %rd287, %rd288, %p162;
	selp.b16 	%rs221, 1, %rs220, %p162;
	and.b16  	%rs222, %rs221, 255;
	add.s32 	%r200, %r442, -512;
	cvt.s64.s32 	%rd290, %r200;
	add.s64 	%rd291, %rd290, %rd6;
	add.s64 	%rd292, %rd291, %rd4;
	ld.global.f64 	%fd55, [%rd278+4096];
	ld.global.f64 	%fd56, [%rd279+4096];
	setp.neu.f64 	%p164, %fd55, %fd56;
	selp.u16 	%rs223, 1, 0, %p164;
	setp.ne.s16 	%p166, %rs222, 0;
	and.pred  	%p167, %p166, %p164;
	min.s64 	%rd293, %rd292, %rd289;
	setp.eq.s16 	%p168, %rs222, 0;
	selp.b64 	%rd294, %rd292, %rd289, %p168;
	selp.b16 	%rs224, %rs223, %rs221, %p168;
	selp.b64 	%rd295, %rd293, %rd294, %p167;
	selp.b16 	%rs225, 1, %rs224, %p167;
	and.b16  	%rs226, %rs225, 255;
	add.s32 	%r201, %r442, -256;
	cvt.s64.s32 	%rd296, %r201;
	add.s64 	%rd297, %rd296, %rd6;
	add.s64 	%rd298, %rd297, %rd4;
	ld.global.f64 	%fd57, [%rd278+6144];
	ld.global.f64 	%fd58, [%rd279+6144];
	setp.neu.f64 	%p169, %fd57, %fd58;
	selp.u16 	%rs227, 1, 0, %p169;
	setp.ne.s16 	%p171, %rs226, 0;
	and.pred  	%p172, %p171, %p169;
	min.s64 	%rd299, %rd298, %rd295;
	setp.eq.s16 	%p173, %rs226, 0;
	selp.b64 	%rd300, %rd298, %rd295, %p173;
	selp.b16 	%rs228, %rs227, %rs225, %p173;
	selp.b64 	%rd301, %rd299, %rd300, %p172;
	selp.b16 	%rs229, 1, %rs228, %p172;
	and.b16  	%rs230, %rs229, 255;
	add.s32 	%r202, %r442, 768;
	cvt.s64.s32 	%rd302, %r442;
	add.s64 	%rd303, %rd302, %rd6;
	add.s64 	%rd304, %rd303, %rd4;
	ld.global.f64 	%fd59, [%rd278+8192];
	ld.global.f64 	%fd60, [%rd279+8192];
	setp.neu.f64 	%p174, %fd59, %fd60;
	selp.u16 	%rs231, 1, 0, %p174;
	setp.ne.s16 	%p176, %rs230, 0;
	and.pred  	%p177, %p176, %p174;
	min.s64 	%rd305, %rd304, %rd301;
	setp.eq.s16 	%p178, %rs230, 0;
	selp.b64 	%rd306, %rd304, %rd301, %p178;
	selp.b16 	%rs232, %rs231, %rs229, %p178;
	selp.b64 	%rd307, %rd305, %rd306, %p177;
	selp.b16 	%rs233, 1, %rs232, %p177;
	and.b16  	%rs234, %rs233, 255;
	add.s32 	%r203, %r442, 256;
	cvt.s64.s32 	%rd308, %r203;
	add.s64 	%rd309, %rd308, %rd6;
	add.s64 	%rd310, %rd309, %rd4;
	ld.global.f64 	%fd61, [%rd278+10240];
	ld.global.f64 	%fd62, [%rd279+10240];
	setp.neu.f64 	%p179, %fd61, %fd62;
	selp.u16 	%rs235, 1, 0, %p179;
	setp.ne.s16 	%p181, %rs234, 0;
	and.pred  	%p182, %p181, %p179;
	min.s64 	%rd311, %rd310, %rd307;
	setp.eq.s16 	%p183, %rs234, 0;
	selp.b64 	%rd312, %rd310, %rd307, %p183;
	selp.b16 	%rs236, %rs235, %rs233, %p183;
	selp.b64 	%rd313, %rd311, %rd312, %p182;
	selp.b16 	%rs237, 1, %rs236, %p182;
	and.b16  	%rs238, %rs237, 255;
	add.s32 	%r204, %r442, 512;
	cvt.s64.s32 	%rd314, %r204;
	add.s64 	%rd315, %rd314, %rd6;
	add.s64 	%rd316, %rd315, %rd4;
	ld.global.f64 	%fd63, [%rd278+12288];
	ld.global.f64 	%fd64, [%rd279+12288];
	setp.neu.f64 	%p184, %fd63, %fd64;
	selp.u16 	%rs239, 1, 0, %p184;
	setp.ne.s16 	%p186, %rs238, 0;
	and.pred  	%p187, %p186, %p184;
	min.s64 	%rd317, %rd316, %rd313;
	setp.eq.s16 	%p188, %rs238, 0;
	selp.b64 	%rd318, %rd316, %rd313, %p188;
	selp.b16 	%rs240, %rs239, %rs237, %p188;
	selp.b64 	%rd319, %rd317, %rd318, %p187;
	selp.b16 	%rs241, 1, %rs240, %p187;
	and.b16  	%rs242, %rs241, 255;
	cvt.s64.s32 	%rd320, %r202;
	add.s64 	%rd321, %rd320, %rd6;
	add.s64 	%rd322, %rd321, %rd4;
	ld.global.f64 	%fd65, [%rd278+14336];
	ld.global.f64 	%fd66, [%rd279+14336];
	setp.neu.f64 	%p189, %fd65, %fd66;
	selp.u16 	%rs243, 1, 0, %p189;
	setp.ne.s16 	%p191, %rs242, 0;
	and.pred  	%p192, %p191, %p189;
	min.s64 	%rd323, %rd322, %rd319;
	setp.eq.s16 	%p193, %rs242, 0;
	selp.b64 	%rd324, %rd322, %rd319, %p193;
	selp.b16 	%rs244, %rs243, %rs241, %p193;
	selp.b64 	%rd436, %rd323, %rd324, %p192;
	selp.b16 	%rs369, 1, %rs244, %p192;
	add.s32 	%r442, %r442, 2048;
	add.s32 	%r441, %r441, 8;
	setp.ne.s32 	%p194, %r441, 0;
	@%p194 bra 	$L__BB7_6;
	add.s32 	%r443, %r442, -1024;
$L__BB7_8:
	setp.eq.s32 	%p195, %r10, 0;
	@%p195 bra 	$L__BB7_16;
	setp.lt.u32 	%p196, %r10, 4;
	@%p196 bra 	$L__BB7_11;
	cvt.s64.s32 	%rd326, %r443;
	add.s64 	%rd327, %rd326, %rd6;
	shl.b64 	%rd328, %rd327, 3;
	add.s64 	%rd329, %rd2, %rd328;
	add.s64 	%rd330, %rd3, %rd328;
	add.s64 	%rd331, %rd327, %rd4;
	ld.global.f64 	%fd67, [%rd329];
	ld.global.f64 	%fd68, [%rd330];
	setp.neu.f64 	%p197, %fd67, %fd68;
	selp.u16 	%rs246, 1, 0, %p197;
	and.b16  	%rs247, %rs369, 255;
	setp.ne.s16 	%p199, %rs247, 0;
	and.pred  	%p200, %p199, %p197;
	min.s64 	%rd332, %rd331, %rd436;
	setp.eq.s16 	%p201, %rs247, 0;
	selp.b64 	%rd333, %rd331, %rd436, %p201;
	selp.b16 	%rs248, %rs246, %rs369, %p201;
	selp.b64 	%rd334, %rd332, %rd333, %p200;
	selp.b16 	%rs249, 1, %rs248, %p200;
	and.b16  	%rs250, %rs249, 255;
	add.s32 	%r205, %r443, 256;
	cvt.s64.s32 	%rd335, %r205;
	add.s64 	%rd336, %rd335, %rd6;
	add.s64 	%rd337, %rd336, %rd4;
	ld.global.f64 	%fd69, [%rd329+2048];
	ld.global.f64 	%fd70, [%rd330+2048];
	setp.neu.f64 	%p202, %fd69, %fd70;
	selp.u16 	%rs251, 1, 0, %p202;
	setp.ne.s16 	%p204, %rs250, 0;
	and.pred  	%p205, %p204, %p202;
	min.s64 	%rd338, %rd337, %rd334;
	setp.eq.s16 	%p206, %rs250, 0;
	selp.b64 	%rd339, %rd337, %rd334, %p206;
	selp.b16 	%rs252, %rs251, %rs249, %p206;
	selp.b64 	%rd340, %rd338, %rd339, %p205;
	selp.b16 	%rs253, 1, %rs252, %p205;
	and.b16  	%rs254, %rs253, 255;
	add.s32 	%r206, %r443, 512;
	cvt.s64.s32 	%rd341, %r206;
	add.s64 	%rd342, %rd341, %rd6;
	add.s64 	%rd343, %rd342, %rd4;
	ld.global.f64 	%fd71, [%rd329+4096];
	ld.global.f64 	%fd72, [%rd330+4096];
	setp.neu.f64 	%p207, %fd71, %fd72;
	selp.u16 	%rs255, 1, 0, %p207;
	setp.ne.s16 	%p209, %rs254, 0;
	and.pred  	%p210, %p209, %p207;
	min.s64 	%rd344, %rd343, %rd340;
	setp.eq.s16 	%p211, %rs254, 0;
	selp.b64 	%rd345, %rd343, %rd340, %p211;
	selp.b16 	%rs256, %rs255, %rs253, %p211;
	selp.b64 	%rd346, %rd344, %rd345, %p210;
	selp.b16 	%rs257, 1, %rs256, %p210;
	and.b16  	%rs258, %rs257, 255;
	add.s32 	%r207, %r443, 768;
	cvt.s64.s32 	%rd347, %r207;
	add.s64 	%rd348, %rd347, %rd6;
	add.s64 	%rd349, %rd348, %rd4;
	ld.global.f64 	%fd73, [%rd329+6144];
	ld.global.f64 	%fd74, [%rd330+6144];
	setp.neu.f64 	%p212, %fd73, %fd74;
	selp.u16 	%rs259, 1, 0, %p212;
	setp.ne.s16 	%p214, %rs258, 0;
	and.pred  	%p215, %p214, %p212;
	min.s64 	%rd350, %rd349, %rd346;
	setp.eq.s16 	%p216, %rs258, 0;
	selp.b64 	%rd351, %rd349, %rd346, %p216;
	selp.b16 	%rs260, %rs259, %rs257, %p216;
	selp.b64 	%rd436, %rd350, %rd351, %p215;
	selp.b16 	%rs369, 1, %rs260, %p215;
	add.s32 	%r443, %r443, 1024;
$L__BB7_11:
	and.b32  	%r208, %r9, 3;
	setp.eq.s32 	%p217, %r208, 0;
	@%p217 bra 	$L__BB7_16;
	setp.eq.s32 	%p218, %r208, 1;
	@%p218 bra 	$L__BB7_14;
	cvt.s64.s32 	%rd353, %r443;
	add.s64 	%rd354, %rd353, %rd6;
	shl.b64 	%rd355, %rd354, 3;
	add.s64 	%rd356, %rd2, %rd355;
	add.s64 	%rd357, %rd3, %rd355;
	add.s64 	%rd358, %rd354, %rd4;
	ld.global.f64 	%fd75, [%rd356];
	ld.global.f64 	%fd76, [%rd357];
	setp.neu.f64 	%p219, %fd75, %fd76;
	selp.u16 	%rs262, 1, 0, %p219;
	and.b16  	%rs263, %rs369, 255;
	setp.ne.s16 	%p221, %rs263, 0;
	and.pred  	%p222, %p221, %p219;
	min.s64 	%rd359, %rd358, %rd436;
	setp.eq.s16 	%p223, %rs263, 0;
	selp.b64 	%rd360, %rd358, %rd436, %p223;
	selp.b16 	%rs264, %rs262, %rs369, %p223;
	selp.b64 	%rd361, %rd359, %rd360, %p222;
	selp.b16 	%rs265, 1, %rs264, %p222;
	and.b16  	%rs266, %rs265, 255;
	add.s32 	%r209, %r443, 256;
	cvt.s64.s32 	%rd362, %r209;
	add.s64 	%rd363, %rd362, %rd6;
	add.s64 	%rd364, %rd363, %rd4;
	ld.global.f64 	%fd77, [%rd356+2048];
	ld.global.f64 	%fd78, [%rd357+2048];
	setp.neu.f64 	%p224, %fd77, %fd78;
	selp.u16 	%rs267, 1, 0, %p224;
	setp.ne.s16 	%p226, %rs266, 0;
	and.pred  	%p227, %p226, %p224;
	min.s64 	%rd365, %rd364, %rd361;
	setp.eq.s16 	%p228, %rs266, 0;
	selp.b64 	%rd366, %rd364, %rd361, %p228;
	selp.b16 	%rs268, %rs267, %rs265, %p228;
	selp.b64 	%rd436, %rd365, %rd366, %p227;
	selp.b16 	%rs369, 1, %rs268, %p227;
	add.s32 	%r443, %r443, 512;
$L__BB7_14:
	and.b32  	%r210, %r8, 256;
	setp.ne.s32 	%p229, %r210, 0;
	@%p229 bra 	$L__BB7_16;
	cvt.s64.s32 	%rd367, %r443;
	add.s64 	%rd368, %rd367, %rd6;
	shl.b64 	%rd369, %rd368, 3;
	add.s64 	%rd370, %rd2, %rd369;
	add.s64 	%rd371, %rd3, %rd369;
	add.s64 	%rd372, %rd368, %rd4;
	ld.global.f64 	%fd79, [%rd370];
	ld.global.f64 	%fd80, [%rd371];
	setp.neu.f64 	%p230, %fd79, %fd80;
	selp.u16 	%rs269, 1, 0, %p230;
	and.b16  	%rs270, %rs369, 255;
	setp.ne.s16 	%p232, %rs270, 0;
	and.pred  	%p233, %p232, %p230;
	min.s64 	%rd373, %rd372, %rd436;
	setp.eq.s16 	%p234, %rs270, 0;
	selp.b64 	%rd374, %rd372, %rd436, %p234;
	selp.b16 	%rs271, %rs269, %rs369, %p234;
	selp.b64 	%rd436, %rd373, %rd374, %p233;
	selp.b16 	%rs369, 1, %rs271, %p233;
$L__BB7_16:
	setp.lt.s32 	%p235, %r4, 256;
	@%p235 bra 	$L__BB7_41;
	// begin inline asm
	mov.u32 %r329, %laneid;
	// end inline asm
	cvt.u32.u16 	%r350, %rs369;
	and.b32  	%r331, %r350, 255;
	mov.b32 	%r347, 1;
	mov.b32 	%r348, 31;
	mov.b32 	%r349, -1;
	// begin inline asm
	shfl.sync.down.b32 %r330, %r331, %r347, %r348, %r349;
	// end inline asm
	// begin inline asm
	shfl.sync.down.b32 %r335, %r336, %r347, %r348, %r349;
	// end inline asm
	mov.b64 	{%r341, %r346}, %rd436;
	// begin inline asm
	shfl.sync.down.b32 %r340, %r341, %r347, %r348, %r349;
	// end inline asm
	// begin inline asm
	shfl.sync.down.b32 %r345, %r346, %r347, %r348, %r349;
	// end inline asm
	mov.b64 	%rd22, {%r340, %r345};
	cvt.u16.u32 	%rs15, %r330;
	setp.gt.s32 	%p285, %r329, 30;
	@%p285 bra 	$L__BB7_21;
	and.b16  	%rs313, %rs369, 255;
	setp.eq.s16 	%p286, %rs313, 0;
	and.b16  	%rs314, %rs15, 255;
	setp.eq.s16 	%p287, %rs314, 0;
	or.pred  	%p288, %p286, %p287;
	@%p288 bra 	$L__BB7_20;
	min.s64 	%rd436, %rd22, %rd436;
	mov.b16 	%rs369, 1;
	bra.uni 	$L__BB7_21;
$L__BB7_20:
	setp.eq.s16 	%p289, %rs313, 0;
	selp.b64 	%rd436, %rd22, %rd436, %p289;
	selp.b16 	%rs369, %rs15, %rs369, %p289;
$L__BB7_21:
	cvt.u32.u16 	%r371, %rs369;
	and.b32  	%r352, %r371, 255;
	mov.b32 	%r368, 2;
	mov.b32 	%r369, 31;
	mov.b32 	%r370, -1;
	// begin inline asm
	shfl.sync.down.b32 %r351, %r352, %r368, %r369, %r370;
	// end inline asm
	// begin inline asm
	shfl.sync.down.b32 %r356, %r357, %r368, %r369, %r370;
	// end inline asm
	mov.b64 	{%r362, %r367}, %rd436;
	// begin inline asm
	shfl.sync.down.b32 %r361, %r362, %r368, %r369, %r370;
	// end inline asm
	// begin inline asm
	shfl.sync.down.b32 %r366, %r367, %r368, %r369, %r370;
	// end inline asm
	mov.b64 	%rd26, {%r361, %r366};
	cvt.u16.u32 	%rs18, %r351;
	setp.gt.s32 	%p290, %r329, 29;
	@%p290 bra 	$L__BB7_25;
	and.b16  	%rs317, %rs369, 255;
	setp.eq.s16 	%p291, %rs317, 0;
	and.b16  	%rs318, %rs18, 255;
	setp.eq.s16 	%p292, %rs318, 0;
	or.pred  	%p293, %p291, %p292;
	@%p293 bra 	$L__BB7_24;
	min.s64 	%rd436, %rd26, %rd436;
	mov.b16 	%rs369, 1;
	bra.uni 	$L__BB7_25;
$L__BB7_24:
	setp.eq.s16 	%p294, %rs317, 0;
	selp.b64 	%rd436, %rd26, %rd436, %p294;
	selp.b16 	%rs369, %rs18, %rs369, %p294;
$L__BB7_25:
	cvt.u32.u16 	%r392, %rs369;
	and.b32  	%r373, %r392, 255;
	mov.b32 	%r389, 4;
	mov.b32 	%r390, 31;
	mov.b32 	%r391, -1;
	// begin inline asm
	shfl.sync.down.b32 %r372, %r373, %r389, %r390, %r391;
	// end inline asm
	// begin inline asm
	shfl.sync.down.b32 %r377, %r378, %r389, %r390, %r391;
	// end inline asm
	mov.b64 	{%r383, %r388}, %rd436;
	// begin inline asm
	shfl.sync.down.b32 %r382, %r383, %r389, %r390, %r391;
	// end inline asm
	// begin inline asm
	shfl.sync.down.b32 %r387, %r388, %r389, %r390, %r391;
	// end inline asm
	mov.b64 	%rd30, {%r382, %r387};
	cvt.u16.u32 	%rs21, %r372;
	setp.gt.s32 	%p295, %r329, 27;
	@%p295 bra 	$L__BB7_29;
	and.b16  	%rs321, %rs369, 255;
	setp.eq.s16 	%p296, %rs321, 0;
	and.b16  	%rs322, %rs21, 255;
	setp.eq.s16 	%p297, %rs322, 0;
	or.pred  	%p298, %p296, %p297;
	@%p298 bra 	$L__BB7_28;
	min.s64 	%rd436, %rd30, %rd436;
	mov.b16 	%rs369, 1;
	bra.uni 	$L__BB7_29;
$L__BB7_28:
	setp.eq.s16 	%p299, %rs321, 0;
	selp.b16 	%rs369, %rs21, %rs369, %p299;
	selp.b64 	%rd436, %rd30, %rd436, %p299;
$L__BB7_29:
	cvt.u32.u16 	%r413, %rs369;
	and.b32  	%r394, %r413, 255;
	mov.b32 	%r410, 8;
	mov.b32 	%r411, 31;
	mov.b32 	%r412, -1;
	// begin inline asm
	shfl.sync.down.b32 %r393, %r394, %r410, %r411, %r412;
	// end inline asm
	// begin inline asm
	shfl.sync.down.b32 %r398, %r399, %r410, %r411, %r412;
	// end inline asm
	mov.b64 	{%r404, %r409}, %rd436;
	// begin inline asm
	shfl.sync.down.b32 %r403, %r404, %r410, %r411, %r412;
	// end inline asm
	// begin inline asm
	shfl.sync.down.b32 %r408, %r409, %r410, %r411, %r412;
	// end inline asm
	mov.b64 	%rd34, {%r403, %r408};
	cvt.u16.u32 	%rs24, %r393;
	setp.gt.s32 	%p300, %r329, 23;
	@%p300 bra 	$L__BB7_33;
	and.b16  	%rs325, %rs369, 255;
	setp.eq.s16 	%p301, %rs325, 0;
	and.b16  	%rs326, %rs24, 255;
	setp.eq.s16 	%p302, %rs326, 0;
	or.pred  	%p303, %p301, %p302;
	@%p303 bra 	$L__BB7_32;
	min.s64 	%rd436, %rd34, %rd436;
	mov.b16 	%rs369, 1;
	bra.uni 	$L__BB7_33;
$L__BB7_32:
	setp.eq.s16 	%p304, %rs325, 0;
	selp.b16 	%rs369, %rs24, %rs369, %p304;
	selp.b64 	%rd436, %rd34, %rd436, %p304;
$L__BB7_33:
	cvt.u32.u16 	%r434, %rs369;
	and.b32  	%r415, %r434, 255;
	mov.b32 	%r431, 16;
	mov.b32 	%r432, 31;
	mov.b32 	%r433, -1;
	// begin inline asm
	shfl.sync.down.b32 %r414, %r415, %r431, %r432, %r433;
	// end inline asm
	// begin inline asm
	shfl.sync.down.b32 %r419, %r420, %r431, %r432, %r433;
	// end inline asm
	mov.b64 	{%r425, %r430}, %rd436;
	// begin inline asm
	shfl.sync.down.b32 %r424, %r425, %r431, %r432, %r433;
	// end inline asm
	// begin inline asm
	shfl.sync.down.b32 %r429, %r430, %r431, %r432, %r433;
	// end inline asm
	mov.b64 	%rd38, {%r424, %r429};
	cvt.u16.u32 	%rs27, %r414;
	setp.gt.s32 	%p305, %r329, 15;
	@%p305 bra 	$L__BB7_37;
	and.b16  	%rs329, %rs369, 255;
	setp.eq.s16 	%p306, %rs329, 0;
	and.b16  	%rs330, %rs27, 255;
	setp.eq.s16 	%p307, %rs330, 0;
	or.pred  	%p308, %p306, %p307;
	@%p308 bra 	$L__BB7_36;
	min.s64 	%rd436, %rd38, %rd436;
	mov.b16 	%rs369, 1;
	bra.uni 	$L__BB7_37;
$L__BB7_36:
	setp.eq.s16 	%p309, %rs329, 0;
	selp.b16 	%rs369, %rs27, %rs369, %p309;
	selp.b64 	%rd436, %rd38, %rd436, %p309;
$L__BB7_37:
	setp.ne.s32 	%p310, %r329, 0;
	@%p310 bra 	$L__BB7_39;
	shr.u32 	%r435, %r5, 1;
	and.b32  	%r436, %r435, 496;
	mov.u32 	%r437, _ZZN3cub18CUB_300001_SM_10006detail6reduce18DeviceReduceKernelINS2_10policy_hubIN4cuda3std3__45tupleIJblEEEyN6thrust24THRUST_300001_SM_1000_NS8cuda_cub9__find_if7functorIS9_EEE10Policy1000ENSB_12zip_iteratorINS8_IJNSD_26transform_input_iterator_tIbNSC_6detail35transform_pair_of_input_iterators_tIbNSB_6detail15normal_iteratorINSB_10device_ptrIKdEEEESR_NS7_8equal_toIdEEEENS7_10__not_fn_tINS7_10__identityEEEEENSB_17counting_iteratorIlNSB_11use_defaultES10_S10_EEEEEEEySF_S9_SW_EEvT0_PT3_T1_NS0_13GridEvenShareIS17_EET2_T4_E12temp_storage;
	add.s32 	%r438, %r437, %r436;
	st.shared.u8 	[%r438+8], %rs369;
	st.shared.u64 	[%r438+16], %rd436;
$L__BB7_39:
	bar.sync 	0;
	setp.ne.s32 	%p311, %r5, 0;
	@%p311 bra 	$L__BB7_122;
	ld.shared.u8 	%rs333, [_ZZN3cub18CUB_300001_SM_10006detail6reduce18DeviceReduceKernelINS2_10policy_hubIN4cuda3std3__45tupleIJblEEEyN6thrust24THRUST_300001_SM_1000_NS8cuda_cub9__find_if7functorIS9_EEE10Policy1000ENSB_12zip_iteratorINS8_IJNSD_26transform_input_iterator_tIbNSC_6detail35transform_pair_of_input_iterators_tIbNSB_6detail15normal_iteratorINSB_10device_ptrIKdEEEESR_NS7_8equal_toIdEEEENS7_10__not_fn_tINS7_10__identityEEEEENSB_17counting_iteratorIlNSB_11use_defaultES10_S10_EEEEEEEySF_S9_SW_EEvT0_PT3_T1_NS0_13GridEvenShareIS17_EET2_T4_E12temp_storage+24];
	ld.shared.u64 	%rd396, [_ZZN3cub18CUB_300001_SM_10006detail6reduce18DeviceReduceKernelINS2_10policy_hubIN4cuda3std3__45tupleIJblEEEyN6thrust24THRUST_300001_SM_1000_NS8cuda_cub9__find_if7functorIS9_EEE10Policy1000ENSB_12zip_iteratorINS8_IJNSD_26transform_input_iterator_tIbNSC_6detail35transform_pair_of_input_iterators_tIbNSB_6detail15normal_iteratorINSB_10device_ptrIKdEEEESR_NS7_8equal_toIdEEEENS7_10__not_fn_tINS7_10__identityEEEEENSB_17counting_iteratorIlNSB_11use_defaultES10_S10_EEEEEEEySF_S9_SW_EEvT0_PT3_T1_NS0_13GridEvenShareIS17_EET2_T4_E12temp_storage+32];
	and.b16  	%rs334, %rs369, 255;
	setp.eq.s16 	%p312, %rs334, 0;
	setp.eq.s16 	%p313, %rs333, 0;
	min.s64 	%rd397, %rd396, %rd436;
	selp.b16 	%rs335, %rs369, 1, %p313;
	selp.b16 	%rs336, %rs333, %rs335, %p312;
	and.b16  	%rs337, %rs336, 255;
	selp.b64 	%rd398, %rd436, %rd397, %p313;
	selp.b64 	%rd399, %rd396, %rd398, %p312;
	ld.shared.u8 	%rs338, [_ZZN3cub18CUB_300001_SM_10006detail6reduce18DeviceReduceKernelINS2_10policy_hubIN4cuda3std3__45tupleIJblEEEyN6thrust24THRUST_300001_SM_1000_NS8cuda_cub9__find_if7functorIS9_EEE10Policy1000ENSB_12zip_iteratorINS8_IJNSD_26transform_input_iterator_tIbNSC_6detail35transform_pair_of_input_iterators_tIbNSB_6detail15normal_iteratorINSB_10device_ptrIKdEEEESR_NS7_8equal_toIdEEEENS7_10__not_fn_tINS7_10__identityEEEEENSB_17counting_iteratorIlNSB_11use_defaultES10_S10_EEEEEEEySF_S9_SW_EEvT0_PT3_T1_NS0_13GridEvenShareIS17_EET2_T4_E12temp_storage+40];
	ld.shared.u64 	%rd400, [_ZZN3cub18CUB_300001_SM_10006detail6reduce18DeviceReduceKernelINS2_10policy_hubIN4cuda3std3__45tupleIJblEEEyN6thrust24THRUST_300001_SM_1000_NS8cuda_cub9__find_if7functorIS9_EEE10Policy1000ENSB_12zip_iteratorINS8_IJNSD_26transform_input_iterator_tIbNSC_6detail35transform_pair_of_input_iterators_tIbNSB_6detail15normal_iteratorINSB_10device_ptrIKdEEEESR_NS7_8equal_toIdEEEENS7_10__not_fn_tINS7_10__identityEEEEENSB_17counting_iteratorIlNSB_11use_defaultES10_S10_EEEEEEEySF_S9_SW_EEvT0_PT3_T1_NS0_13GridEvenShareIS17_EET2_T4_E12temp_storage+48];
	setp.eq.s16 	%p314, %rs337, 0;
	setp.eq.s16 	%p315, %rs338, 0;
	min.s64 	%rd401, %rd400, %rd399;
	selp.b16 	%rs339, %rs336, 1, %p315;
	selp.b16 	%rs340, %rs338, %rs339, %p314;
	and.b16  	%rs341, %rs340, 255;
	selp.b64 	%rd402, %rd399, %rd401, %p315;
	selp.b64 	%rd403, %rd400, %rd402, %p314;
	ld.shared.u8 	%rs342, [_ZZN3cub18CUB_300001_SM_10006detail6reduce18DeviceReduceKernelINS2_10policy_hubIN4cuda3std3__45tupleIJblEEEyN6thrust24THRUST_300001_SM_1000_NS8cuda_cub9__find_if7functorIS9_EEE10Policy1000ENSB_12zip_iteratorINS8_IJNSD_26transform_input_iterator_tIbNSC_6detail35transform_pair_of_input_iterators_tIbNSB_6detail15normal_iteratorINSB_10device_ptrIKdEEEESR_NS7_8equal_toIdEEEENS7_10__not_fn_tINS7_10__identityEEEEENSB_17counting_iteratorIlNSB_11use_defaultES10_S10_EEEEEEEySF_S9_SW_EEvT0_PT3_T1_NS0_13GridEvenShareIS17_EET2_T4_E12temp_storage+56];
	ld.shared.u64 	%rd404, [_ZZN3cub18CUB_300001_SM_10006detail6reduce18DeviceReduceKernelINS2_10policy_hubIN4cuda3std3__45tupleIJblEEEyN6thrust24THRUST_300001_SM_1000_NS8cuda_cub9__find_if7functorIS9_EEE10Policy1000ENSB_12zip_iteratorINS8_IJNSD_26transform_input_iterator_tIbNSC_6detail35transform_pair_of_input_iterators_tIbNSB_6detail15normal_iteratorINSB_10device_ptrIKdEEEESR_NS7_8equal_toIdEEEENS7_10__not_fn_tINS7_10__identityEEEEENSB_17counting_iteratorIlNSB_11use_defaultES10_S10_EEEEEEEySF_S9_SW_EEvT0_PT3_T1_NS0_13GridEvenShareIS17_EET2_T4_E12temp_storage+64];
	setp.eq.s16 	%p316, %rs341, 0;
	setp.eq.s16 	%p317, %rs342, 0;
	min.s64 	%rd405, %rd404, %rd403;
	selp.b16 	%rs343, %rs340, 1, %p317;
	selp.b16 	%rs344, %rs342, %rs343, %p316;
	and.b16  	%rs345, %rs344, 255;
	selp.b64 	%rd406, %rd403, %rd405, %p317;
	selp.b64 	%rd407, %rd404, %rd406, %p316;
	ld.shared.u8 	%rs346, [_ZZN3cub18CUB_300001_SM_10006detail6reduce18DeviceReduceKernelINS2_10policy_hubIN4cuda3std3__45tupleIJblEEEyN6thrust24THRUST_300001_SM_1000_NS8cuda_cub9__find_if7functorIS9_EEE10Policy1000ENSB_12zip_iteratorINS8_IJNSD_26transform_input_iterator_tIbNSC_6detail35transform_pair_of_input_iterators_tIbNSB_6detail15normal_iteratorINSB_10device_ptrIKdEEEESR_NS7_8equal_toIdEEEENS7_10__not_fn_tINS7_10__identityEEEEENSB_17counting_iteratorIlNSB_11use_defaultES10_S10_EEEEEEEySF_S9_SW_EEvT0_PT3_T1_NS0_13GridEvenShareIS17_EET2_T4_E12temp_storage+72];
	ld.shared.u64 	%rd408, [_ZZN3cub18CUB_300001_SM_10006detail6reduce18DeviceReduceKernelINS2_10policy_hubIN4cuda3std3__45tupleIJblEEEyN6thrust24THRUST_300001_SM_1000_NS8cuda_cub9__find_if7functorIS9_EEE10Policy1000ENSB_12zip_iteratorINS8_IJNSD_26transform_input_iterator_tIbNSC_6detail35transform_pair_of_input_iterators_tIbNSB_6detail15normal_iteratorINSB_10device_ptrIKdEEEESR_NS7_8equal_toIdEEEENS7_10__not_fn_tINS7_10__identityEEEEENSB_17counting_iteratorIlNSB_11use_defaultES10_S10_EEEEEEEySF_S9_SW_EEvT0_PT3_T1_NS0_13GridEvenShareIS17_EET2_T4_E12temp_storage+80];
	setp.eq.s16 	%p318, %rs345, 0;
	setp.eq.s16 	%p319, %rs346, 0;
	min.s64 	%rd409, %rd408, %rd407;
	selp.b16 	%rs347, %rs344, 1, %p319;
	selp.b16 	%rs348, %rs346, %rs347, %p318;
	and.b16  	%rs349, %rs348, 255;
	selp.b64 	%rd410, %rd407, %rd409, %p319;
	selp.b64 	%rd411, %rd408, %rd410, %p318;
	ld.shared.u8 	%rs350, [_ZZN3cub18CUB_300001_SM_10006detail6reduce18DeviceReduceKernelINS2_10policy_hubIN4cuda3std3__45tupleIJblEEEyN6thrust24THRUST_300001_SM_1000_NS8cuda_cub9__find_if7functorIS9_EEE10Policy1000ENSB_12zip_iteratorINS8_IJNSD_26transform_input_iterator_tIbNSC_6detail35transform_pair_of_input_iterators_tIbNSB_6detail15normal_iteratorINSB_10device_ptrIKdEEEESR_NS7_8equal_toIdEEEENS7_10__not_fn_tINS7_10__identityEEEEENSB_17counting_iteratorIlNSB_11use_defaultES10_S10_EEEEEEEySF_S9_SW_EEvT0_PT3_T1_NS0_13GridEvenShareIS17_EET2_T4_E12temp_storage+88];
	ld.shared.u64 	%rd412, [_ZZN3cub18CUB_300001_SM_10006detail6reduce18DeviceReduceKernelINS2_10policy_hubIN4cuda3std3__45tupleIJblEEEyN6thrust24THRUST_300001_SM_1000_NS8cuda_cub9__find_if7functorIS9_EEE10Policy1000ENSB_12zip_iteratorINS8_IJNSD_26transform_input_iterator_tIbNSC_6detail35transform_pair_of_input_iterators_tIbNSB_6detail15normal_iteratorINSB_10device_ptrIKdEEEESR_NS7_8equal_toIdEEEENS7_10__not_fn_tINS7_10__identityEEEEENSB_17counting_iteratorIlNSB_11use_defaultES10_S10_EEEEEEEySF_S9_SW_EEvT0_PT3_T1_NS0_13GridEvenShareIS17_EET2_T4_E12temp_storage+96];
	setp.eq.s16 	%p320, %rs349, 0;
	setp.eq.s16 	%p321, %rs350, 0;
	min.s64 	%rd413, %rd412, %rd411;
	selp.b16 	%rs351, %rs348, 1, %p321;
	selp.b16 	%rs352, %rs350, %rs351, %p320;
	and.b16  	%rs353, %rs352, 255;
	selp.b64 	%rd414, %rd411, %rd413, %p321;
	selp.b64 	%rd415, %rd412, %rd414, %p320;
	ld.shared.u8 	%rs354, [_ZZN3cub18CUB_300001_SM_10006detail6reduce18DeviceReduceKernelINS2_10policy_hubIN4cuda3std3__45tupleIJblEEEyN6thrust24THRUST_300001_SM_1000_NS8cuda_cub9__find_if7functorIS9_EEE10Policy1000ENSB_12zip_iteratorINS8_IJNSD_26transform_input_iterator_tIbNSC_6detail35transform_pair_of_input_iterators_tIbNSB_6detail15normal_iteratorINSB_10device_ptrIKdEEEESR_NS7_8equal_toIdEEEENS7_10__not_fn_tINS7_10__identityEEEEENSB_17counting_iteratorIlNSB_11use_defaultES10_S10_EEEEEEEySF_S9_SW_EEvT0_PT3_T1_NS0_13GridEvenShareIS17_EET2_T4_E12temp_storage+104];
	ld.shared.u64 	%rd416, [_ZZN3cub18CUB_300001_SM_10006detail6reduce18DeviceReduceKernelINS2_10policy_hubIN4cuda3std3__45tupleIJblEEEyN6thrust24THRUST_300001_SM_1000_NS8cuda_cub9__find_if7functorIS9_EEE10Policy1000ENSB_12zip_iteratorINS8_IJNSD_26transform_input_iterator_tIbNSC_6detail35transform_pair_of_input_iterators_tIbNSB_6detail15normal_iteratorINSB_10device_ptrIKdEEEESR_NS7_8equal_toIdEEEENS7_10__not_fn_tINS7_10__identityEEEEENSB_17counting_iteratorIlNSB_11use_defaultES10_S10_EEEEEEEySF_S9_SW_EEvT0_PT3_T1_NS0_13GridEvenShareIS17_EET2_T4_E12temp_storage+112];
	setp.eq.s16 	%p322, %rs353, 0;
	setp.eq.s16 	%p323, %rs354, 0;
	min.s64 	%rd417, %rd416, %rd415;
	selp.b16 	%rs355, %rs352, 1, %p323;
	selp.b16 	%rs356, %rs354, %rs355, %p322;
	and.b16  	%rs357, %rs356, 255;
	selp.b64 	%rd418, %rd415, %rd417, %p323;
	selp.b64 	%rd419, %rd416, %rd418, %p322;
	ld.shared.u8 	%rs358, [_ZZN3cub18CUB_300001_SM_10006detail6reduce18DeviceReduceKernelINS2_10policy_hubIN4cuda3std3__45tupleIJblEEEyN6thrust24THRUST_300001_SM_1000_NS8cuda_cub9__find_if7functorIS9_EEE10Policy1000ENSB_12zip_iteratorINS8_IJNSD_26transform_input_iterator_tIbNSC_6detail35transform_pair_of_input_iterators_tIbNSB_6detail15normal_iteratorINSB_10device_ptrIKdEEEESR_NS7_8equal_toIdEEEENS7_10__not_fn_tINS7_10__identityEEEEENSB_17counting_iteratorIlNSB_11use_defaultES10_S10_EEEEEEEySF_S9_SW_EEvT0_PT3_T1_NS0_13GridEvenShareIS17_EET2_T4_E12temp_storage+120];
	ld.shared.u64 	%rd420, [_ZZN3cub18CUB_300001_SM_10006detail6reduce18DeviceReduceKernelINS2_10policy_hubIN4cuda3std3__45tupleIJblEEEyN6thrust24THRUST_300001_SM_1000_NS8cuda_cub9__find_if7functorIS9_EEE10Policy1000ENSB_12zip_iteratorINS8_IJNSD_26transform_input_iterator_tIbNSC_6detail35transform_pair_of_input_iterators_tIbNSB_6detail15normal_iteratorINSB_10device_ptrIKdEEEESR_NS7_8equal_toIdEEEENS7_10__not_fn_tINS7_10__identityEEEEENSB_17counting_iteratorIlNSB_11use_defaultES10_S10_EEEEEEEySF_S9_SW_EEvT0_PT3_T1_NS0_13GridEvenShareIS17_EET2_T4_E12temp_storage+128];
	setp.eq.s16 	%p324, %rs357, 0;
	setp.eq.s16 	%p325, %rs358, 0;
	min.s64 	%rd421, %rd420, %rd419;
	selp.b16 	%rs359, %rs356, 1, %p325;
	selp.b16 	%rs369, %rs358, %rs359, %p324;
	selp.b64 	%rd422, %rd419, %rd421, %p325;
	selp.b64 	%rd436, %rd420, %rd422, %p324;
	bra.uni 	$L__BB7_122;
$L__BB7_41:
	// begin inline asm
	mov.u32 %r211, %laneid;
	// end inline asm
	and.b32  	%r232, %r5, 992;
	add.s32 	%r233, %r232, 32;
	setp.gt.s32 	%p236, %r233, %r4;
	not.b32 	%r234, %r232;
	add.s32 	%r235, %r4, %r234;
	selp.b32 	%r230, %r235, 31, %p236;
	cvt.u32.u16 	%r236, %rs369;
	and.b32  	%r213, %r236, 255;
	mov.b32 	%r229, 1;
	mov.b32 	%r231, -1;
	// begin inline asm
	shfl.sync.down.b32 %r212, %r213, %r229, %r230, %r231;
	// end inline asm
	// begin inline asm
	shfl.sync.down.b32 %r217, %r218, %r229, %r230, %r231;
	// end inline asm
	mov.b64 	{%r223, %r228}, %rd436;
	// begin inline asm
	shfl.sync.down.b32 %r222, %r223, %r229, %r230, %r231;
	// end inline asm
	// begin inline asm
	shfl.sync.down.b32 %r227, %r228, %r229, %r230, %r231;
	// end inline asm
	mov.b64 	%rd43, {%r222, %r227};
	cvt.u16.u32 	%rs31, %r212;
	setp.ge.s32 	%p237, %r211, %r230;
	@%p237 bra 	$L__BB7_45;
	and.b16  	%rs272, %rs369, 255;
	setp.eq.s16 	%p238, %rs272, 0;
	and.b16  	%rs273, %rs31, 255;
	setp.eq.s16 	%p239, %rs273, 0;
	or.pred  	%p240, %p238, %p239;
	@%p240 bra 	$L__BB7_44;
	min.s64 	%rd436, %rd43, %rd436;
	mov.b16 	%rs369, 1;
	bra.uni 	$L__BB7_45;
$L__BB7_44:
	setp.eq.s16 	%p241, %rs272, 0;
	selp.b16 	%rs369, %rs31, %rs369, %p241;
	selp.b64 	%rd436, %rd43, %rd436, %p241;
$L__BB7_45:
	cvt.u32.u16 	%r257, %rs369;
	and.b32  	%r238, %r257, 255;
	mov.b32 	%r254, 2;
	mov.b32 	%r256, -1;
	// begin inline asm
	shfl.sync.down.b32 %r237, %r238, %r254, %r230, %r256;
	// end inline asm
	// begin inline asm
	shfl.sync.down.b32 %r242, %r243, %r254, %r230, %r256;
	// end inline asm
	mov.b64 	{%r248, %r253}, %rd436;
	// begin inline asm
	shfl.sync.down.b32 %r247, %r248, %r254, %r230, %r256;
	// end inline asm
	// begin inline asm
	shfl.sync.down.b32 %r252, %r253, %r254, %r230, %r256;
	// end inline asm
	mov.b64 	%rd47, {%r247, %r252};
	cvt.u16.u32 	%rs34, %r237;
	add.s32 	%r258, %r211, 2;
	setp.gt.s32 	%p242, %r258, %r230;
	@%p242 bra 	$L__BB7_49;
	and.b16  	%rs276, %rs369, 255;
	setp.eq.s16 	%p243, %rs276, 0;
	and.b16  	%rs277, %rs34, 255;
	setp.eq.s16 	%p244, %rs277, 0;
	or.pred  	%p245, %p243, %p244;
	@%p245 bra 	$L__BB7_48;
	min.s64 	%rd436, %rd47, %rd436;
	mov.b16 	%rs369, 1;
	bra.uni 	$L__BB7_49;
$L__BB7_48:
	setp.eq.s16 	%p246, %rs276, 0;
	selp.b16 	%rs369, %rs34, %rs369, %p246;
	selp.b64 	%rd436, %rd47, %rd436, %p246;
$L__BB7_49:
	cvt.u32.u16 	%r279, %rs369;
	and.b32  	%r260, %r279, 255;
	mov.b32 	%r276, 4;
	mov.b32 	%r278, -1;
	// begin inline asm
	shfl.sync.down.b32 %r259, %r260, %r276, %r230, %r278;
	// end inline asm
	// begin inline asm
	shfl.sync.down.b32 %r264, %r265, %r276, %r230, %r278;
	// end inline asm
	mov.b64 	{%r270, %r275}, %rd436;
	// begin inline asm
	shfl.sync.down.b32 %r269, %r270, %r276, %r230, %r278;
	// end inline asm
	// begin inline asm
	shfl.sync.down.b32 %r274, %r275, %r276, %r230, %r278;
	// end inline asm
	mov.b64 	%rd51, {%r269, %r274};
	cvt.u16.u32 	%rs37, %r259;
	add.s32 	%r280, %r211, 4;
	setp.gt.s32 	%p247, %r280, %r230;
	@%p247 bra 	$L__BB7_53;
	and.b16  	%rs280, %rs369, 255;
	setp.eq.s16 	%p248, %rs280, 0;
	and.b16  	%rs281, %rs37, 255;
	setp.eq.s16 	%p249, %rs281, 0;
	or.pred  	%p250, %p248, %p249;
	@%p250 bra 	$L__BB7_52;
	min.s64 	%rd436, %rd51, %rd436;
	mov.b16 	%rs369, 1;
	bra.uni 	$L__BB7_53;
$L__BB7_52:
	setp.eq.s16 	%p251, %rs280, 0;
	selp.b16 	%rs369, %rs37, %rs369, %p251;
	selp.b64 	%rd436, %rd51, %rd436, %p251;
$L__BB7_53:
	cvt.u32.u16 	%r301, %rs369;
	and.b32  	%r282, %r301, 255;
	mov.b32 	%r298, 8;
	mov.b32 	%r300, -1;
	// begin inline asm
	shfl.sync.down.b32 %r281, %r282, %r298, %r230, %r300;
	// end inline asm
	// begin inline asm
	shfl.sync.down.b32 %r286, %r287, %r298, %r230, %r300;
	// end inline asm
	mov.b64 	{%r292, %r297}, %rd436;
	// begin inline asm
	shfl.sync.down.b32 %r291, %r292, %r298, %r230, %r300;
	// end inline asm
	// begin inline asm
	shfl.sync.down.b32 %r296, %r297, %r298, %r230, %r300;
	// end inline asm
	mov.b64 	%rd55, {%r291, %r296};
	cvt.u16.u32 	%rs40, %r281;
	add.s32 	%r302, %r211, 8;
	setp.gt.s32 	%p252, %r302, %r230;
	@%p252 bra 	$L__BB7_57;
	and.b16  	%rs284, %rs369, 255;
	setp.eq.s16 	%p253, %rs284, 0;
	and.b16  	%rs285, %rs40, 255;
	setp.eq.s16 	%p254, %rs285, 0;
	or.pred  	%p255, %p253, %p254;
	@%p255 bra 	$L__BB7_56;
	min.s64 	%rd436, %rd55, %rd436;
	mov.b16 	%rs369, 1;
	bra.uni 	$L__BB7_57;
$L__BB7_56:
	setp.eq.s16 	%p256, %rs284, 0;
	selp.b16 	%rs369, %rs40, %rs369, %p256;
	selp.b64 	%rd436, %rd55, %rd436, %p256;
$L__BB7_57:
	cvt.u32.u16 	%r323, %rs369;
	and.b32  	%r304, %r323, 255;
	mov.b32 	%r320, 16;
	mov.b32 	%r322, -1;
	// begin inline asm
	shfl.sync.down.b32 %r303, %r304, %r320, %r230, %r322;
	// end inline asm
	// begin inline asm
	shfl.sync.down.b32 %r308, %r309, %r320, %r230, %r322;
	// end inline asm
	mov.b64 	{%r314, %r319}, %rd436;
	// begin inline asm
	shfl.sync.down.b32 %r313, %r314, %r320, %r230, %r322;
	// end inline asm
	// begin inline asm
	shfl.sync.down.b32 %r318, %r319, %r320, %r230, %r322;
	// end inline asm
	mov.b64 	%rd59, {%r313, %r318};
	cvt.u16.u32 	%rs43, %r303;
	add.s32 	%r324, %r211, 16;
	setp.gt.s32 	%p257, %r324, %r230;
	@%p257 bra 	$L__BB7_61;
	and.b16  	%rs288, %rs369, 255;
	setp.eq.s16 	%p258, %rs288, 0;
	and.b16  	%rs289, %rs43, 255;
	setp.eq.s16 	%p259, %rs289, 0;
	or.pred  	%p260, %p258, %p259;
	@%p260 bra 	$L__BB7_60;
	min.s64 	%rd436, %rd59, %rd436;
	mov.b16 	%rs369, 1;
	bra.uni 	$L__BB7_61;
$L__BB7_60:
	setp.eq.s16 	%p261, %rs288, 0;
	selp.b16 	%rs369, %rs43, %rs369, %p261;
	selp.b64 	%rd436, %rd59, %rd436, %p261;
$L__BB7_61:
	setp.ne.s32 	%p262, %r211, 0;
	@%p262 bra 	$L__BB7_63;
	shr.u32 	%r325, %r5, 1;
	and.b32  	%r326, %r325, 496;
	mov.u32 	%r327, _ZZN3cub18CUB_300001_SM_10006detail6reduce18DeviceReduceKernelINS2_10policy_hubIN4cuda3std3__45tupleIJblEEEyN6thrust24THRUST_300001_SM_1000_NS8cuda_cub9__find_if7functorIS9_EEE10Policy1000ENSB_12zip_iteratorINS8_IJNSD_26transform_input_iterator_tIbNSC_6detail35transform_pair_of_input_iterators_tIbNSB_6detail15normal_iteratorINSB_10device_ptrIKdEEEESR_NS7_8equal_toIdEEEENS7_10__not_fn_tINS7_10__identityEEEEENSB_17counting_iteratorIlNSB_11use_defaultES10_S10_EEEEEEEySF_S9_SW_EEvT0_PT3_T1_NS0_13GridEvenShareIS17_EET2_T4_E12temp_storage;
	add.s32 	%r328, %r327, %r326;
	st.shared.u8 	[%r328+8], %rs369;
	st.shared.u64 	[%r328+16], %rd436;
$L__BB7_63:
	bar.sync 	0;
	setp.ne.s32 	%p263, %r5, 0;
	@%p263 bra 	$L__BB7_122;
	setp.lt.s32 	%p264, %r4, 33;
	@%p264 bra 	$L__BB7_66;
	ld.shared.u8 	%rs292, [_ZZN3cub18CUB_300001_SM_10006detail6reduce18DeviceReduceKernelINS2_10policy_hubIN4cuda3std3__45tupleIJblEEEyN6thrust24THRUST_300001_SM_1000_NS8cuda_cub9__find_if7functorIS9_EEE10Policy1000ENSB_12zip_iteratorINS8_IJNSD_26transform_input_iterator_tIbNSC_6detail35transform_pair_of_input_iterators_tIbNSB_6detail15normal_iteratorINSB_10device_ptrIKdEEEESR_NS7_8equal_toIdEEEENS7_10__not_fn_tINS7_10__identityEEEEENSB_17counting_iteratorIlNSB_11use_defaultES10_S10_EEEEEEEySF_S9_SW_EEvT0_PT3_T1_NS0_13GridEvenShareIS17_EET2_T4_E12temp_storage+24];
	ld.shared.u64 	%rd375, [_ZZN3cub18CUB_300001_SM_10006detail6reduce18DeviceReduceKernelINS2_10policy_hubIN4cuda3std3__45tupleIJblEEEyN6thrust24THRUST_300001_SM_1000_NS8cuda_cub9__find_if7functorIS9_EEE10Policy1000ENSB_12zip_iteratorINS8_IJNSD_26transform_input_iterator_tIbNSC_6detail35transform_pair_of_input_iterators_tIbNSB_6detail15normal_iteratorINSB_10device_ptrIKdEEEESR_NS7_8equal_toIdEEEENS7_10__not_fn_tINS7_10__identityEEEEENSB_17counting_iteratorIlNSB_11use_defaultES10_S10_EEEEEEEySF_S9_SW_EEvT0_PT3_T1_NS0_13GridEvenShareIS17_EET2_T4_E12temp_storage+32];
	and.b16  	%rs293, %rs369, 255;
	setp.eq.s16 	%p265, %rs293, 0;
	setp.eq.s16 	%p266, %rs292, 0;
	min.s64 	%rd376, %rd375, %rd436;
	selp.b16 	%rs294, %rs369, 1, %p266;
	selp.b16 	%rs369, %rs292, %rs294, %p265;
	selp.b64 	%rd377, %rd436, %rd376, %p266;
	selp.b64 	%rd436, %rd375, %rd377, %p265;
$L__BB7_66:
	setp.lt.s32 	%p267, %r4, 65;
	@%p267 bra 	$L__BB7_68;
	ld.shared.u8 	%rs295, [_ZZN3cub18CUB_300001_SM_10006detail6reduce18DeviceReduceKernelINS2_10policy_hubIN4cuda3std3__45tupleIJblEEEyN6thrust24THRUST_300001_SM_1000_NS8cuda_cub9__find_if7functorIS9_EEE10Policy1000ENSB_12zip_iteratorINS8_IJNSD_26transform_input_iterator_tIbNSC_6detail35transform_pair_of_input_iterators_tIbNSB_6detail15normal_iteratorINSB_10device_ptrIKdEEEESR_NS7_8equal_toIdEEEENS7_10__not_fn_tINS7_10__identityEEEEENSB_17counting_iteratorIlNSB_11use_defaultES10_S10_EEEEEEEySF_S9_SW_EEvT0_PT3_T1_NS0_13GridEvenShareIS17_EET2_T4_E12temp_storage+40];
	ld.shared.u64 	%rd378, [_ZZN3cub18CUB_300001_SM_10006detail6reduce18DeviceReduceKernelINS2_10policy_hubIN4cuda3std3__45tupleIJblEEEyN6thrust24THRUST_300001_SM_1000_NS8cuda_cub9__find_if7functorIS9_EEE10Policy1000ENSB_12zip_iteratorINS8_IJNSD_26transform_input_iterator_tIbNSC_6detail35transform_pair_of_input_iterators_tIbNSB_6detail15normal_iteratorINSB_10device_ptrIKdEEEESR_NS7_8equal_toIdEEEENS7_10__not_fn_tINS7_10__identityEEEEENSB_17counting_iteratorIlNSB_11use_defaultES10_S10_EEEEEEEySF_S9_SW_EEvT0_PT3_T1_NS0_13GridEvenShareIS17_EET2_T4_E12temp_storage+48];
	and.b16  	%rs296, %rs369, 255;
	setp.eq.s16 	%p268, %rs296, 0;
	setp.eq.s16 	%p269, %rs295, 0;
	min.s64 	%rd379, %rd378, %rd436;
	selp.b16 	%rs297, %rs369, 1, %p269;
	selp.b16 	%rs369, %rs295, %rs297, %p268;
	selp.b64 	%rd380, %rd436, %rd379, %p269;
	selp.b64 	%rd436, %rd378, %rd380, %p268;
$L__BB7_68:
	setp.lt.s32 	%p270, %r4, 97;
	@%p270 bra 	$L__BB7_70;
	ld.shared.u8 	%rs298, [_ZZN3cub18CUB_300001_SM_10006detail6reduce18DeviceReduceKernelINS2_10policy_hubIN4cuda3std3__45tupleIJblEEEyN6thrust24THRUST_300001_SM_1000_NS8cuda_cub9__find_if7functorIS9_EEE10Policy1000ENSB_12zip_iteratorINS8_IJNSD_26transform_input_iterator_tIbNSC_6detail35transform_pair_of_input_iterators_tIbNSB_6detail15normal_iteratorINSB_10device_ptrIKdEEEESR_NS7_8equal_toIdEEEENS7_10__not_fn_tINS7_10__identityEEEEENSB_17counting_iteratorIlNSB_11use_defaultES10_S10_EEEEEEEySF_S9_SW_EEvT0_PT3_T1_NS0_13GridEvenShareIS17_EET2_T4_E12temp_storage+56];
	ld.shared.u64 	%rd381, [_ZZN3cub18CUB_300001_SM_10006detail6reduce18DeviceReduceKernelINS2_10policy_hubIN4cuda3std3__45tupleIJblEEEyN6thrust24THRUST_300001_SM_1000_NS8cuda_cub9__find_if7functorIS9_EEE10Policy1000ENSB_12zip_iteratorINS8_IJNSD_26transform_input_iterator_tIbNSC_6detail35transform_pair_of_input_iterators_tIbNSB_6detail15normal_iteratorINSB_10device_ptrIKdEEEESR_NS7_8equal_toIdEEEENS7_10__not_fn_tINS7_10__identityEEEEENSB_17counting_iteratorIlNSB_11use_defaultES10_S10_EEEEEEEySF_S9_SW_EEvT0_PT3_T1_NS0_13GridEvenShareIS17_EET2_T4_E12temp_storage+64];
	and.b16  	%rs299, %rs369, 255;
	setp.eq.s16 	%p271, %rs299, 0;
	setp.eq.s16 	%p272, %rs298, 0;
	min.s64 	%rd382, %rd381, %rd436;
	selp.b16 	%rs300, %rs369, 1, %p272;
	selp.b16 	%rs369, %rs298, %rs300, %p271;
	selp.b64 	%rd383, %rd436, %rd382, %p272;
	selp.b64 	%rd436, %rd381, %rd383, %p271;
$L__BB7_70:
	setp.lt.s32 	%p273, %r4, 129;
	@%p273 bra 	$L__BB7_72;
	ld.shared.u8 	%rs301, [_ZZN3cub18CUB_300001_SM_10006detail6reduce18DeviceReduceKernelINS2_10policy_hubIN4cuda3std3__45tupleIJblEEEyN6thrust24THRUST_300001_SM_1000_NS8cuda_cub9__find_if7functorIS9_EEE10Policy1000ENSB_12zip_iteratorINS8_IJNSD_26transform_input_iterator_tIbNSC_6detail35transform_pair_of_input_iterators_tIbNSB_6detail15normal_iteratorINSB_10device_ptrIKdEEEESR_NS7_8equal_toIdEEEENS7_10__not_fn_tINS7_10__identityEEEEENSB_17counting_iteratorIlNSB_11use_defaultES10_S10_EEEEEEEySF_S9_SW_EEvT0_PT3_T1_NS0_13GridEvenShareIS17_EET2_T4_E12temp_storage+72];
	ld.shared.u64 	%rd384, [_ZZN3cub18CUB_300001_SM_10006detail6reduce18DeviceReduceKernelINS2_10policy_hubIN4cuda3std3__45tupleIJblEEEyN6thrust24THRUST_300001_SM_1000_NS8cuda_cub9__find_if7functorIS9_EEE10Policy1000ENSB_12zip_iteratorINS8_IJNSD_26transform_input_iterator_tIbNSC_6detail35transform_pair_of_input_iterators_tIbNSB_6detail15normal_iteratorINSB_10device_ptrIKdEEEESR_NS7_8equal_toIdEEEENS7_10__not_fn_tINS7_10__identityEEEEENSB_17counting_iteratorIlNSB_11use_defaultES10_S10_EEEEEEEySF_S9_SW_EEvT0_PT3_T1_NS0_13GridEvenShareIS17_EET2_T4_E12temp_storage+80];
	and.b16  	%rs302, %rs369, 255;
	setp.eq.s16 	%p274, %rs302, 0;
	setp.eq.s16 	%p275, %rs301, 0;
	min.s64 	%rd385, %rd384, %rd436;
	selp.b16 	%rs303, %rs369, 1, %p275;
	selp.b16 	%rs369, %rs301, %rs303, %p274;
	selp.b64 	%rd386, %rd436, %rd385, %p275;
	selp.b64 	%rd436, %rd384, %rd386, %p274;
$L__BB7_72:
	setp.lt.s32 	%p276, %r4, 161;
	@%p276 bra 	$L__BB7_74;
	ld.shared.u8 	%rs304, [_ZZN3cub18CUB_300001_SM_10006detail6reduce18DeviceReduceKernelINS2_10policy_hubIN4cuda3std3__45tupleIJblEEEyN6thrust24THRUST_300001_SM_1000_NS8cuda_cub9__find_if7functorIS9_EEE10Policy1000ENSB_12zip_iteratorINS8_IJNSD_26transform_input_iterator_tIbNSC_6detail35transform_pair_of_input_iterators_tIbNSB_6detail15normal_iteratorINSB_10device_ptrIKdEEEESR_NS7_8equal_toIdEEEENS7_10__not_fn_tINS7_10__identityEEEEENSB_17counting_iteratorIlNSB_11use_defaultES10_S10_EEEEEEEySF_S9_SW_EEvT0_PT3_T1_NS0_13GridEvenShareIS17_EET2_T4_E12temp_storage+88];
	ld.shared.u64 	%rd387, [_ZZN3cub18CUB_300001_SM_10006detail6reduce18DeviceReduceKernelINS2_10policy_hubIN4cuda3std3__45tupleIJblEEEyN6thrust24THRUST_300001_SM_1000_NS8cuda_cub9__find_if7functorIS9_EEE10Policy1000ENSB_12zip_iteratorINS8_IJNSD_26transform_input_iterator_tIbNSC_6detail35transform_pair_of_input_iterators_tIbNSB_6detail15normal_iteratorINSB_10device_ptrIKdEEEESR_NS7_8equal_toIdEEEENS7_10__not_fn_tINS7_10__identityEEEEENSB_17counting_iteratorIlNSB_11use_defaultES10_S10_EEEEEEEySF_S9_SW_EEvT0_PT3_T1_NS0_13GridEvenShareIS17_EET2_T4_E12temp_storage+96];
	and.b16  	%rs305, %rs369, 255;
	setp.eq.s16 	%p277, %rs305, 0;
	setp.eq.s16 	%p278, %rs304, 0;
	min.s64 	%rd388, %rd387, %rd436;
	selp.b16 	%rs306, %rs369, 1, %p278;
	selp.b16 	%rs369, %rs304, %rs306, %p277;
	selp.b64 	%rd389, %rd436, %rd388, %p278;
	selp.b64 	%rd436, %rd387, %rd389, %p277;
$L__BB7_74:
	setp.lt.s32 	%p279, %r4, 193;
	@%p279 bra 	$L__BB7_76;
	ld.shared.u8 	%rs307, [_ZZN3cub18CUB_300001_SM_10006detail6reduce18DeviceReduceKernelINS2_10policy_hubIN4cuda3std3__45tupleIJblEEEyN6thrust24THRUST_300001_SM_1000_NS8cuda_cub9__find_if7functorIS9_EEE10Policy1000ENSB_12zip_iteratorINS8_IJNSD_26transform_input_iterator_tIbNSC_6detail35transform_pair_of_input_iterators_tIbNSB_6detail15normal_iteratorINSB_10device_ptrIKdEEEESR_NS7_8equal_toIdEEEENS7_10__not_fn_tINS7_10__identityEEEEENSB_17counting_iteratorIlNSB_11use_defaultES10_S10_EEEEEEEySF_S9_SW_EEvT0_PT3_T1_NS0_13GridEvenShareIS17_EET2_T4_E12temp_storage+104];
	ld.shared.u64 	%rd390, [_ZZN3cub18CUB_300001_SM_10006detail6reduce18DeviceReduceKernelINS2_10policy_hubIN4cuda3std3__45tupleIJblEEEyN6thrust24THRUST_300001_SM_1000_NS8cuda_cub9__find_if7functorIS9_EEE10Policy1000ENSB_12zip_iteratorINS8_IJNSD_26transform_input_iterator_tIbNSC_6detail35transform_pair_of_input_iterators_tIbNSB_6detail15normal_iteratorINSB_10device_ptrIKdEEEESR_NS7_8equal_toIdEEEENS7_10__not_fn_tINS7_10__identityEEEEENSB_17counting_iteratorIlNSB_11use_defaultES10_S10_EEEEEEEySF_S9_SW_EEvT0_PT3_T1_NS0_13GridEvenShareIS17_EET2_T4_E12temp_storage+112];
	and.b16  	%rs308, %rs369, 255;
	setp.eq.s16 	%p280, %rs308, 0;
	setp.eq.s16 	%p281, %rs307, 0;
	min.s64 	%rd391, %rd390, %rd436;
	selp.b16 	%rs309, %rs369, 1, %p281;
	selp.b16 	%rs369, %rs307, %rs309, %p280;
	selp.b64 	%rd392, %rd436, %rd391, %p281;
	selp.b64 	%rd436, %rd390, %rd392, %p280;
$L__BB7_76:
	setp.lt.s32 	%p282, %r4, 225;
	@%p282 bra 	$L__BB7_122;
	ld.shared.u8 	%rs310, [_ZZN3cub18CUB_300001_SM_10006detail6reduce18DeviceReduceKernelINS2_10policy_hubIN4cuda3std3__45tupleIJblEEEyN6thrust24THRUST_300001_SM_1000_NS8cuda_cub9__find_if7functorIS9_EEE10Policy1000ENSB_12zip_iteratorINS8_IJNSD_26transform_input_iterator_tIbNSC_6detail35transform_pair_of_input_iterators_tIbNSB_6detail15normal_iteratorINSB_10device_ptrIKdEEEESR_NS7_8equal_toIdEEEENS7_10__not_fn_tINS7_10__identityEEEEENSB_17counting_iteratorIlNSB_11use_defaultES10_S10_EEEEEEEySF_S9_SW_EEvT0_PT3_T1_NS0_13GridEvenShareIS17_EET2_T4_E12temp_storage+120];
	ld.shared.u64 	%rd393, [_ZZN3cub18CUB_300001_SM_10006detail6reduce18DeviceReduceKernelINS2_10policy_hubIN4cuda3std3__45tupleIJblEEEyN6thrust24THRUST_300001_SM_1000_NS8cuda_cub9__find_if7functorIS9_EEE10Policy1000ENSB_12zip_iteratorINS8_IJNSD_26transform_input_iterator_tIbNSC_6detail35transform_pair_of_input_iterators_tIbNSB_6detail15normal_iteratorINSB_10device_ptrIKdEEEESR_NS7_8equal_toIdEEEENS7_10__not_fn_tINS7_10__identityEEEEENSB_17counting_iteratorIlNSB_11use_defaultES10_S10_EEEEEEEySF_S9_SW_EEvT0_PT3_T1_NS0_13GridEvenShareIS17_EET2_T4_E12temp_storage+128];
	and.b16  	%rs311, %rs369, 255;
	setp.eq.s16 	%p283, %rs311, 0;
	setp.eq.s16 	%p284, %rs310, 0;
	min.s64 	%rd394, %rd393, %rd436;
	selp.b16 	%rs312, %rs369, 1, %p284;
	selp.b16 	%rs369, %rs310, %rs312, %p283;
	selp.b64 	%rd395, %rd436, %rd394, %p284;
	selp.b64 	%rd436, %rd393, %rd395, %p283;
	bra.uni 	$L__BB7_122;
$L__BB7_78:
	mov.u32 	%r26, %tid.x;
	add.s64 	%rd122, %rd4, %rd6;
	cvt.u64.u32 	%rd76, %r26;
	add.s64 	%rd123, %rd76, %rd6;
	shl.b64 	%rd124, %rd123, 3;
	add.s64 	%rd125, %rd2, %rd124;
	add.s64 	%rd126, %rd3, %rd124;
	ld.global.f64 	%fd9, [%rd125];
	ld.global.f64 	%fd10, [%rd126];
	setp.eq.f64 	%p2, %fd9, %fd10;
	add.s32 	%r49, %r26, 256;
	cvt.u64.u32 	%rd127, %r49;
	ld.global.f64 	%fd11, [%rd125+2048];
	ld.global.f64 	%fd13, [%rd126+2048];
	setp.eq.f64 	%p3, %fd11, %fd13;
	add.s32 	%r50, %r26, 512;
	cvt.u64.u32 	%rd128, %r50;
	add.s64 	%rd129, %rd122, %rd128;
	ld.global.f64 	%fd15, [%rd125+4096];
	ld.global.f64 	%fd16, [%rd126+4096];
	setp.eq.f64 	%p4, %fd15, %fd16;
	add.s64 	%rd130, %rd129, 256;
	ld.global.f64 	%fd17, [%rd125+6144];
	ld.global.f64 	%fd18, [%rd126+6144];
	setp.neu.f64 	%p6, %fd17, %fd18;
	and.pred  	%p8, %p2, %p3;
	selp.b64 	%rd131, %rd127, %rd76, %p2;
	add.s64 	%rd132, %rd122, %rd131;
	min.s64 	%rd133, %rd129, %rd132;
	and.pred  	%p9, %p8, %p4;
	selp.b64 	%rd134, %rd132, %rd133, %p4;
	selp.b64 	%rd135, %rd129, %rd134, %p8;
	min.s64 	%rd136, %rd130, %rd135;
	not.pred 	%p10, %p9;
	or.pred  	%p11, %p10, %p6;
	selp.u16 	%rs369, 1, 0, %p11;
	selp.b64 	%rd137, %rd136, %rd135, %p6;
	selp.b64 	%rd436, %rd130, %rd137, %p9;
	setp.lt.u64 	%p12, %rd7, %rd5;
	@%p12 bra 	$L__BB7_98;
	cvt.u32.u64 	%r52, %rd5;
	cvt.u32.u64 	%r53, %rd6;
	cvt.u32.u64 	%r27, %rd1;
	not.b32 	%r54, %r26;
	add.s32 	%r55, %r54, %r27;
	sub.s32 	%r56, %r55, %r52;
	sub.s32 	%r446, %r56, %r53;
	mov.b32 	%r447, 0;
	mov.u64 	%rd453, %rd6;
$L__BB7_80:
	add.s64 	%rd453, %rd453, %rd5;
	add.s64 	%rd138, %rd1, -1024;
	setp.gt.u64 	%p13, %rd453, %rd138;
	@%p13 bra 	$L__BB7_86;
	add.s64 	%rd139, %rd453, %rd76;
	shl.b64 	%rd140, %rd139, 3;
	add.s64 	%rd141, %rd2, %rd140;
	add.s64 	%rd142, %rd3, %rd140;
	add.s64 	%rd81, %rd139, %rd4;
	ld.global.f64 	%fd1, [%rd141];
	ld.global.f64 	%fd2, [%rd142];
	ld.global.f64 	%fd3, [%rd141+2048];
	ld.global.f64 	%fd4, [%rd142+2048];
	ld.global.f64 	%fd5, [%rd141+4096];
	ld.global.f64 	%fd6, [%rd142+4096];
	ld.global.f64 	%fd7, [%rd141+6144];
	ld.global.f64 	%fd8, [%rd142+6144];
	and.b16  	%rs93, %rs369, 255;
	setp.eq.s16 	%p14, %rs93, 0;
	@%p14 bra 	$L__BB7_84;
	setp.eq.f64 	%p15, %fd1, %fd2;
	@%p15 bra 	$L__BB7_85;
	min.s64 	%rd436, %rd81, %rd436;
	mov.b16 	%rs369, 1;
	bra.uni 	$L__BB7_85;
$L__BB7_84:
	setp.neu.f64 	%p16, %fd1, %fd2;
	selp.u16 	%rs369, 1, 0, %p16;
	mov.u64 	%rd436, %rd81;
$L__BB7_85:
	add.s64 	%rd143, %rd81, 256;
	add.s64 	%rd144, %rd81, 512;
	add.s64 	%rd145, %rd81, 768;
	setp.neu.f64 	%p17, %fd7, %fd8;
	setp.neu.f64 	%p18, %fd5, %fd6;
	setp.neu.f64 	%p19, %fd3, %fd4;
	cvt.u32.u64 	%r57, %rd5;
	and.b16  	%rs95, %rs369, 255;
	setp.eq.s16 	%p20, %rs95, 0;
	min.s64 	%rd146, %rd143, %rd436;
	selp.b16 	%rs96, 1, %rs369, %p19;
	selp.u16 	%rs97, 1, 0, %p19;
	selp.b16 	%rs98, %rs97, %rs96, %p20;
	and.b16  	%rs99, %rs98, 255;
	selp.b64 	%rd147, %rd146, %rd436, %p19;
	selp.b64 	%rd148, %rd143, %rd147, %p20;
	setp.eq.s16 	%p21, %rs99, 0;
	min.s64 	%rd149, %rd144, %rd148;
	selp.b16 	%rs100, 1, %rs98, %p18;
	selp.u16 	%rs101, 1, 0, %p18;
	selp.b16 	%rs102, %rs101, %rs100, %p21;
	and.b16  	%rs103, %rs102, 255;
	selp.b64 	%rd150, %rd149, %rd148, %p18;
	selp.b64 	%rd151, %rd144, %rd150, %p21;
	setp.eq.s16 	%p22, %rs103, 0;
	min.s64 	%rd152, %rd145, %rd151;
	selp.b16 	%rs104, 1, %rs102, %p17;
	selp.u16 	%rs105, 1, 0, %p17;
	selp.b16 	%rs369, %rs105, %rs104, %p22;
	selp.b64 	%rd153, %rd152, %rd151, %p17;
	selp.b64 	%rd436, %rd145, %rd153, %p22;
	sub.s64 	%rd154, %rd1, %rd453;
	setp.lt.u64 	%p23, %rd154, %rd5;
	add.s32 	%r447, %r447, 1;
	sub.s32 	%r446, %r446, %r57;
	@%p23 bra 	$L__BB7_98;
	bra.uni 	$L__BB7_80;
$L__BB7_86:
	setp.le.u64 	%p24, %rd1, %rd453;
	cvt.u32.u64 	%r58, %rd453;
	cvt.u32.u64 	%r59, %rd1;
	sub.s32 	%r60, %r59, %r58;
	setp.ge.s32 	%p25, %r26, %r60;
	or.pred  	%p26, %p24, %p25;
	@%p26 bra 	$L__BB7_98;
	cvt.u32.u64 	%r62, %rd5;
	cvt.u32.u64 	%r63, %rd6;
	not.b32 	%r64, %r26;
	add.s32 	%r33, %r64, %r27;
	add.s32 	%r65, %r62, %r63;
	sub.s32 	%r66, %r33, %r65;
	mul.lo.s32 	%r67, %r1, %r447;
	shl.b32 	%r68, %r67, 10;
	sub.s32 	%r69, %r66, %r68;
	shr.u32 	%r70, %r69, 8;
	add.s32 	%r34, %r70, 1;
	and.b32  	%r35, %r34, 7;
	setp.lt.u32 	%p27, %r69, 1792;
	mov.u32 	%r450, %r26;
	@%p27 bra 	$L__BB7_90;
	shr.u32 	%r71, %r446, 8;
	add.s32 	%r72, %r71, 1;
	and.b32  	%r73, %r72, 33554424;
	neg.s32 	%r448, %r73;
	mov.u32 	%r450, %r26;
$L__BB7_89:
	.pragma "nounroll";
	cvt.u64.u32 	%rd156, %r450;
	add.s64 	%rd157, %rd453, %rd156;
	shl.b64 	%rd158, %rd157, 3;
	add.s64 	%rd159, %rd2, %rd158;
	add.s64 	%rd160, %rd3, %rd158;
	add.s64 	%rd161, %rd157, %rd4;
	ld.global.f64 	%fd19, [%rd159];
	ld.global.f64 	%fd20, [%rd160];
	setp.neu.f64 	%p28, %fd19, %fd20;
	selp.u16 	%rs107, 1, 0, %p28;
	and.b16  	%rs108, %rs369, 255;
	setp.ne.s16 	%p30, %rs108, 0;
	and.pred  	%p31, %p30, %p28;
	min.s64 	%rd162, %rd161, %rd436;
	setp.eq.s16 	%p32, %rs108, 0;
	selp.b16 	%rs109, %rs107, %rs369, %p32;
	selp.b64 	%rd163, %rd161, %rd436, %p32;
	selp.b16 	%rs110, 1, %rs109, %p31;
	and.b16  	%rs111, %rs110, 255;
	selp.b64 	%rd164, %rd162, %rd163, %p31;
	add.s64 	%rd165, %rd161, 256;
	ld.global.f64 	%fd21, [%rd159+2048];
	ld.global.f64 	%fd22, [%rd160+2048];
	setp.neu.f64 	%p33, %fd21, %fd22;
	selp.u16 	%rs112, 1, 0, %p33;
	setp.ne.s16 	%p35, %rs111, 0;
	and.pred  	%p36, %p35, %p33;
	min.s64 	%rd166, %rd165, %rd164;
	setp.eq.s16 	%p37, %rs111, 0;
	selp.b16 	%rs113, %rs112, %rs110, %p37;
	selp.b64 	%rd167, %rd165, %rd164, %p37;
	selp.b16 	%rs114, 1, %rs113, %p36;
	and.b16  	%rs115, %rs114, 255;
	selp.b64 	%rd168, %rd166, %rd167, %p36;
	add.s64 	%rd169, %rd161, 512;
	ld.global.f64 	%fd23, [%rd159+4096];
	ld.global.f64 	%fd24, [%rd160+4096];
	setp.neu.f64 	%p38, %fd23, %fd24;
	selp.u16 	%rs116, 1, 0, %p38;
	setp.ne.s16 	%p40, %rs115, 0;
	and.pred  	%p41, %p40, %p38;
	min.s64 	%rd170, %rd169, %rd168;
	setp.eq.s16 	%p42, %rs115, 0;
	selp.b16 	%rs117, %rs116, %rs114, %p42;
	selp.b64 	%rd171, %rd169, %rd168, %p42;
	selp.b16 	%rs118, 1, %rs117, %p41;
	and.b16  	%rs119, %rs118, 255;
	selp.b64 	%rd172, %rd170, %rd171, %p41;
	add.s64 	%rd173, %rd161, 768;
	ld.global.f64 	%fd25, [%rd159+6144];
	ld.global.f64 	%fd26, [%rd160+6144];
	setp.neu.f64 	%p43, %fd25, %fd26;
	selp.u16 	%rs120, 1, 0, %p43;
	setp.ne.s16 	%p45, %rs119, 0;
	and.pred  	%p46, %p45, %p43;
	min.s64 	%rd174, %rd173, %rd172;
	setp.eq.s16 	%p47, %rs119, 0;
	selp.b16 	%rs121, %rs120, %rs118, %p47;
	selp.b64 	%rd175, %rd173, %rd172, %p47;
	selp.b16 	%rs122, 1, %rs121, %p46;
	and.b16  	%rs123, %rs122, 255;
	selp.b64 	%rd176, %rd174, %rd175, %p46;
	add.s64 	%rd177, %rd161, 1024;
	ld.global.f64 	%fd27, [%rd159+8192];
	ld.global.f64 	%fd28, [%rd160+8192];
	setp.neu.f64 	%p48, %fd27, %fd28;
	selp.u16 	%rs124, 1, 0, %p48;
	setp.ne.s16 	%p50, %rs123, 0;
	and.pred  	%p51, %p50, %p48;
	min.s64 	%rd178, %rd177, %rd176;
	setp.eq.s16 	%p52, %rs123, 0;
	selp.b16 	%rs125, %rs124, %rs122, %p52;
	selp.b64 	%rd179, %rd177, %rd176, %p52;
	selp.b16 	%rs126, 1, %rs125, %p51;
	and.b16  	%rs127, %rs126, 255;
	selp.b64 	%rd180, %rd178, %rd179, %p51;
	add.s64 	%rd181, %rd161, 1280;
	ld.global.f64 	%fd29, [%rd159+10240];
	ld.global.f64 	%fd30, [%rd160+10240];
	setp.neu.f64 	%p53, %fd29, %fd30;
	selp.u16 	%rs128, 1, 0, %p53;
	setp.ne.s16 	%p55, %rs127, 0;
	and.pred  	%p56, %p55, %p53;
	min.s64 	%rd182, %rd181, %rd180;
	setp.eq.s16 	%p57, %rs127, 0;
	selp.b16 	%rs129, %rs128, %rs126, %p57;
	selp.b64 	%rd183, %rd181, %rd180, %p57;
	selp.b16 	%rs130, 1, %rs129, %p56;
	and.b16  	%rs131, %rs130, 255;
	selp.b64 	%rd184, %rd182, %rd183, %p56;
	add.s64 	%rd185, %rd161, 1536;
	ld.global.f64 	%fd31, [%rd159+12288];
	ld.global.f64 	%fd32, [%rd160+12288];
	setp.neu.f64 	%p58, %fd31, %fd32;
	selp.u16 	%rs132, 1, 0, %p58;
	setp.ne.s16 	%p60, %rs131, 0;
	and.pred  	%p61, %p60, %p58;
	min.s64 	%rd186, %rd185, %rd184;
	setp.eq.s16 	%p62, %rs131, 0;
	selp.b16 	%rs133, %rs132, %rs130, %p62;
	selp.b64 	%rd187, %rd185, %rd184, %p62;
	selp.b16 	%rs134, 1, %rs133, %p61;
	and.b16  	%rs135, %rs134, 255;
	selp.b64 	%rd188, %rd186, %rd187, %p61;
	add.s64 	%rd189, %rd161, 1792;
	ld.global.f64 	%fd33, [%rd159+14336];
	ld.global.f64 	%fd34, [%rd160+14336];
	setp.neu.f64 	%p63, %fd33, %fd34;
	selp.u16 	%rs136, 1, 0, %p63;
	setp.ne.s16 	%p65, %rs135, 0;
	and.pred  	%p66, %p65, %p63;
	min.s64 	%rd190, %rd189, %rd188;
	setp.eq.s16 	%p67, %rs135, 0;
	selp.b16 	%rs137, %rs136, %rs134, %p67;
	selp.b64 	%rd191, %rd189, %rd188, %p67;
	selp.b16 	%rs369, 1, %rs137, %p66;
	selp.b64 	%rd436, %rd190, %rd191, %p66;
	add.s32 	%r450, %r450, 2048;
	add.s32 	%r448, %r448, 8;
	setp.ne.s32 	%p68, %r448, 0;
	@%p68 bra 	$L__BB7_89;
$L__BB7_90:
	setp.eq.s32 	%p69, %r35, 0;
	@%p69 bra 	$L__BB7_98;
	setp.lt.u32 	%p70, %r35, 4;
	@%p70 bra 	$L__BB7_93;
	cvt.u64.u32 	%rd193, %r450;
	add.s64 	%rd194, %rd453, %rd193;
	shl.b64 	%rd195, %rd194, 3;
	add.s64 	%rd196, %rd2, %rd195;
	add.s64 	%rd197, %rd3, %rd195;
	add.s64 	%rd198, %rd194, %rd4;
	ld.global.f64 	%fd35, [%rd196];
	ld.global.f64 	%fd36, [%rd197];
	setp.neu.f64 	%p71, %fd35, %fd36;
	selp.u16 	%rs139, 1, 0, %p71;
	and.b16  	%rs140, %rs369, 255;
	setp.ne.s16 	%p73, %rs140, 0;
	and.pred  	%p74, %p73, %p71;
	min.s64 	%rd199, %rd198, %rd436;
	setp.eq.s16 	%p75, %rs140, 0;
	selp.b16 	%rs141, %rs139, %rs369, %p75;
	selp.b64 	%rd200, %rd198, %rd436, %p75;
	selp.b16 	%rs142, 1, %rs141, %p74;
	and.b16  	%rs143, %rs142, 255;
	selp.b64 	%rd201, %rd199, %rd200, %p74;
	add.s32 	%r74, %r450, 256;
	cvt.u64.u32 	%rd202, %r74;
	add.s64 	%rd203, %rd453, %rd202;
	add.s64 	%rd204, %rd203, %rd4;
	ld.global.f64 	%fd37, [%rd196+2048];
	ld.global.f64 	%fd38, [%rd197+2048];
	setp.neu.f64 	%p76, %fd37, %fd38;
	selp.u16 	%rs144, 1, 0, %p76;
	setp.ne.s16 	%p78, %rs143, 0;
	and.pred  	%p79, %p78, %p76;
	min.s64 	%rd205, %rd204, %rd201;
	setp.eq.s16 	%p80, %rs143, 0;
	selp.b16 	%rs145, %rs144, %rs142, %p80;
	selp.b64 	%rd206, %rd204, %rd201, %p80;
	selp.b16 	%rs146, 1, %rs145, %p79;
	and.b16  	%rs147, %rs146, 255;
	selp.b64 	%rd207, %rd205, %rd206, %p79;
	add.s32 	%r75, %r450, 512;
	cvt.u64.u32 	%rd208, %r75;
	add.s64 	%rd209, %rd453, %rd208;
	add.s64 	%rd210, %rd209, %rd4;
	ld.global.f64 	%fd39, [%rd196+4096];
	ld.global.f64 	%fd40, [%rd197+4096];
	setp.neu.f64 	%p81, %fd39, %fd40;
	selp.u16 	%rs148, 1, 0, %p81;
	setp.ne.s16 	%p83, %rs147, 0;
	and.pred  	%p84, %p83, %p81;
	min.s64 	%rd211, %rd210, %rd207;
	setp.eq.s16 	%p85, %rs147, 0;
	selp.b16 	%rs149, %rs148, %rs146, %p85;
	selp.b64 	%rd212, %rd210, %rd207, %p85;
	selp.b16 	%rs150, 1, %rs149, %p84;
	and.b16  	%rs151, %rs150, 255;
	selp.b64 	%rd213, %rd211, %rd212, %p84;
	add.s32 	%r76, %r450, 768;
	cvt.u64.u32 	%rd214, %r76;
	add.s64 	%rd215, %rd453, %rd214;
	add.s64 	%rd216, %rd215, %rd4;
	ld.global.f64 	%fd41, [%rd196+6144];
	ld.global.f64 	%fd42, [%rd197+6144];
	setp.neu.f64 	%p86, %fd41, %fd42;
	selp.u16 	%rs152, 1, 0, %p86;
	setp.ne.s16 	%p88, %rs151, 0;
	and.pred  	%p89, %p88, %p86;
	min.s64 	%rd217, %rd216, %rd213;
	setp.eq.s16 	%p90, %rs151, 0;
	selp.b16 	%rs153, %rs152, %rs150, %p90;
	selp.b64 	%rd218, %rd216, %rd213, %p90;
	selp.b16 	%rs369, 1, %rs153, %p89;
	selp.b64 	%rd436, %rd217, %rd218, %p89;
	add.s32 	%r450, %r450, 1024;
$L__BB7_93:
	and.b32  	%r77, %r34, 3;
	setp.eq.s32 	%p91, %r77, 0;
	@%p91 bra 	$L__BB7_98;
	setp.eq.s32 	%p92, %r77, 1;
	@%p92 bra 	$L__BB7_96;
	cvt.u64.u32 	%rd220, %r450;
	add.s64 	%rd221, %rd453, %rd220;
	shl.b64 	%rd222, %rd221, 3;
	add.s64 	%rd223, %rd2, %rd222;
	add.s64 	%rd224, %rd3, %rd222;
	add.s64 	%rd225, %rd221, %rd4;
	ld.global.f64 	%fd43, [%rd223];
	ld.global.f64 	%fd44, [%rd224];
	setp.neu.f64 	%p93, %fd43, %fd44;
	selp.u16 	%rs155, 1, 0, %p93;
	and.b16  	%rs156, %rs369, 255;
	setp.ne.s16 	%p95, %rs156, 0;
	and.pred  	%p96, %p95, %p93;
	min.s64 	%rd226, %rd225, %rd436;
	setp.eq.s16 	%p97, %rs156, 0;
	selp.b16 	%rs157, %rs155, %rs369, %p97;
	selp.b64 	%rd227, %rd225, %rd436, %p97;
	selp.b16 	%rs158, 1, %rs157, %p96;
	and.b16  	%rs159, %rs158, 255;
	selp.b64 	%rd228, %rd226, %rd227, %p96;
	add.s32 	%r78, %r450, 256;
	cvt.u64.u32 	%rd229, %r78;
	add.s64 	%rd230, %rd453, %rd229;
	add.s64 	%rd231, %rd230, %rd4;
	ld.global.f64 	%fd45, [%rd223+2048];
	ld.global.f64 	%fd46, [%rd224+2048];
	setp.neu.f64 	%p98, %fd45, %fd46;
	selp.u16 	%rs160, 1, 0, %p98;
	setp.ne.s16 	%p100, %rs159, 0;
	and.pred  	%p101, %p100, %p98;
	min.s64 	%rd232, %rd231, %rd228;
	setp.eq.s16 	%p102, %rs159, 0;
	selp.b16 	%rs161, %rs160, %rs158, %p102;
	selp.b64 	%rd233, %rd231, %rd228, %p102;
	selp.b16 	%rs369, 1, %rs161, %p101;
	selp.b64 	%rd436, %rd232, %rd233, %p101;
	add.s32 	%r450, %r450, 512;
$L__BB7_96:
	and.b32  	%r79, %r33, 256;
	setp.ne.s32 	%p103, %r79, 0;
	@%p103 bra 	$L__BB7_98;
	cvt.u64.u32 	%rd234, %r450;
	add.s64 	%rd235, %rd453, %rd234;
	shl.b64 	%rd236, %rd235, 3;
	add.s64 	%rd237, %rd2, %rd236;
	add.s64 	%rd238, %rd3, %rd236;
	add.s64 	%rd239, %rd235, %rd4;
	ld.global.f64 	%fd47, [%rd237];
	ld.global.f64 	%fd48, [%rd238];
	setp.neu.f64 	%p104, %fd47, %fd48;
	selp.u16 	%rs162, 1, 0, %p104;
	and.b16  	%rs163, %rs369, 255;
	setp.ne.s16 	%p106, %rs163, 0;
	and.pred  	%p107, %p106, %p104;
	min.s64 	%rd240, %rd239, %rd436;
	setp.eq.s16 	%p108, %rs163, 0;
	selp.b16 	%rs164, %rs162, %rs369, %p108;
	selp.b64 	%rd241, %rd239, %rd436, %p108;
	selp.b16 	%rs369, 1, %rs164, %p107;
	selp.b64 	%rd436, %rd240, %rd241, %p107;
$L__BB7_98:
	// begin inline asm
	mov.u32 %r80, %laneid;
	// end inline asm
	cvt.u32.u16 	%r101, %rs369;
	and.b32  	%r82, %r101, 255;
	mov.b32 	%r98, 1;
	mov.b32 	%r99, 31;
	mov.b32 	%r100, -1;
	// begin inline asm
	shfl.sync.down.b32 %r81, %r82, %r98, %r99, %r100;
	// end inline asm
	// begin inline asm
	shfl.sync.down.b32 %r86, %r87, %r98, %r99, %r100;
	// end inline asm
	mov.b64 	{%r92, %r97}, %rd436;
	// begin inline asm
	shfl.sync.down.b32 %r91, %r92, %r98, %r99, %r100;
	// end inline asm
	// begin inline asm
	shfl.sync.down.b32 %r96, %r97, %r98, %r99, %r100;
	// end inline asm
	mov.b64 	%rd97, {%r91, %r96};
	cvt.u16.u32 	%rs76, %r81;
	setp.gt.s32 	%p109, %r80, 30;
	@%p109 bra 	$L__BB7_102;
	and.b16  	%rs165, %rs369, 255;
	setp.eq.s16 	%p110, %rs165, 0;
	and.b16  	%rs166, %rs76, 255;
	setp.eq.s16 	%p111, %rs166, 0;
	or.pred  	%p112, %p110, %p111;
	@%p112 bra 	$L__BB7_101;
	min.s64 	%rd436, %rd97, %rd436;
	mov.b16 	%rs369, 1;
	bra.uni 	$L__BB7_102;
$L__BB7_101:
	setp.eq.s16 	%p113, %rs165, 0;
	selp.b16 	%rs369, %rs76, %rs369, %p113;
	selp.b64 	%rd436, %rd97, %rd436, %p113;
$L__BB7_102:
	cvt.u32.u16 	%r122, %rs369;
	and.b32  	%r103, %r122, 255;
	mov.b32 	%r119, 2;
	mov.b32 	%r120, 31;
	mov.b32 	%r121, -1;
	// begin inline asm
	shfl.sync.down.b32 %r102, %r103, %r119, %r120, %r121;
	// end inline asm
	// begin inline asm
	shfl.sync.down.b32 %r107, %r108, %r119, %r120, %r121;
	// end inline asm
	mov.b64 	{%r113, %r118}, %rd436;
	// begin inline asm
	shfl.sync.down.b32 %r112, %r113, %r119, %r120, %r121;
	// end inline asm
	// begin inline asm
	shfl.sync.down.b32 %r117, %r118, %r119, %r120, %r121;
	// end inline asm
	mov.b64 	%rd101, {%r112, %r117};
	cvt.u16.u32 	%rs79, %r102;
	setp.gt.s32 	%p114, %r80, 29;
	@%p114 bra 	$L__BB7_106;
	and.b16  	%rs169, %rs369, 255;
	setp.eq.s16 	%p115, %rs169, 0;
	and.b16  	%rs170, %rs79, 255;
	setp.eq.s16 	%p116, %rs170, 0;
	or.pred  	%p117, %p115, %p116;
	@%p117 bra 	$L__BB7_105;
	min.s64 	%rd436, %rd101, %rd436;
	mov.b16 	%rs369, 1;
	bra.uni 	$L__BB7_106;
$L__BB7_105:
	setp.eq.s16 	%p118, %rs169, 0;
	selp.b16 	%rs369, %rs79, %rs369, %p118;
	selp.b64 	%rd436, %rd101, %rd436, %p118;
$L__BB7_106:
	cvt.u32.u16 	%r143, %rs369;
	and.b32  	%r124, %r143, 255;
	mov.b32 	%r140, 4;
	mov.b32 	%r141, 31;
	mov.b32 	%r142, -1;
	// begin inline asm
	shfl.sync.down.b32 %r123, %r124, %r140, %r141, %r142;
	// end inline asm
	// begin inline asm
	shfl.sync.down.b32 %r128, %r129, %r140, %r141, %r142;
	// end inline asm
	mov.b64 	{%r134, %r139}, %rd436;
	// begin inline asm
	shfl.sync.down.b32 %r133, %r134, %r140, %r141, %r142;
	// end inline asm
	// begin inline asm
	shfl.sync.down.b32 %r138, %r139, %r140, %r141, %r142;
	// end inline asm
	mov.b64 	%rd105, {%r133, %r138};
	cvt.u16.u32 	%rs82, %r123;
	setp.gt.s32 	%p119, %r80, 27;
	@%p119 bra 	$L__BB7_110;
	and.b16  	%rs173, %rs369, 255;
	setp.eq.s16 	%p120, %rs173, 0;
	and.b16  	%rs174, %rs82, 255;
	setp.eq.s16 	%p121, %rs174, 0;
	or.pred  	%p122, %p120, %p121;
	@%p122 bra 	$L__BB7_109;
	min.s64 	%rd436, %rd105, %rd436;
	mov.b16 	%rs369, 1;
	bra.uni 	$L__BB7_110;
$L__BB7_109:
	setp.eq.s16 	%p123, %rs173, 0;
	selp.b16 	%rs369, %rs82, %rs369, %p123;
	selp.b64 	%rd436, %rd105, %rd436, %p123;
$L__BB7_110:
	cvt.u32.u16 	%r164, %rs369;
	and.b32  	%r145, %r164, 255;
	mov.b32 	%r161, 8;
	mov.b32 	%r162, 31;
	mov.b32 	%r163, -1;
	// begin inline asm
	shfl.sync.down.b32 %r144, %r145, %r161, %r162, %r163;
	// end inline asm
	// begin inline asm
	shfl.sync.down.b32 %r149, %r150, %r161, %r162, %r163;
	// end inline asm
	mov.b64 	{%r155, %r160}, %rd436;
	// begin inline asm
	shfl.sync.down.b32 %r154, %r155, %r161, %r162, %r163;
	// end inline asm
	// begin inline asm
	shfl.sync.down.b32 %r159, %r160, %r161, %r162, %r163;
	// end inline asm
	mov.b64 	%rd109, {%r154, %r159};
	cvt.u16.u32 	%rs85, %r144;
	setp.gt.s32 	%p124, %r80, 23;
	@%p124 bra 	$L__BB7_114;
	and.b16  	%rs177, %rs369, 255;
	setp.eq.s16 	%p125, %rs177, 0;
	and.b16  	%rs178, %rs85, 255;
	setp.eq.s16 	%p126, %rs178, 0;
	or.pred  	%p127, %p125, %p126;
	@%p127 bra 	$L__BB7_113;
	min.s64 	%rd436, %rd109, %rd436;
	mov.b16 	%rs369, 1;
	bra.uni 	$L__BB7_114;
$L__BB7_113:
	setp.eq.s16 	%p128, %rs177, 0;
	selp.b16 	%rs369, %rs85, %rs369, %p128;
	selp.b64 	%rd436, %rd109, %rd436, %p128;
$L__BB7_114:
	cvt.u32.u16 	%r185, %rs369;
	and.b32  	%r166, %r185, 255;
	mov.b32 	%r182, 16;
	mov.b32 	%r183, 31;
	mov.b32 	%r184, -1;
	// begin inline asm
	shfl.sync.down.b32 %r165, %r166, %r182, %r183, %r184;
	// end inline asm
	// begin inline asm
	shfl.sync.down.b32 %r170, %r171, %r182, %r183, %r184;
	// end inline asm
	mov.b64 	{%r176, %r181}, %rd436;
	// begin inline asm
	shfl.sync.down.b32 %r175, %r176, %r182, %r183, %r184;
	// end inline asm
	// begin inline asm
	shfl.sync.down.b32 %r180, %r181, %r182, %r183, %r184;
	// end inline asm
	mov.b64 	%rd113, {%r175, %r180};
	cvt.u16.u32 	%rs88, %r165;
	setp.gt.s32 	%p129, %r80, 15;
	@%p129 bra 	$L__BB7_118;
	and.b16  	%rs181, %rs369, 255;
	setp.eq.s16 	%p130, %rs181, 0;
	and.b16  	%rs182, %rs88, 255;
	setp.eq.s16 	%p131, %rs182, 0;
	or.pred  	%p132, %p130, %p131;
	@%p132 bra 	$L__BB7_117;
	min.s64 	%rd436, %rd113, %rd436;
	mov.b16 	%rs369, 1;
	bra.uni 	$L__BB7_118;
$L__BB7_117:
	setp.eq.s16 	%p133, %rs181, 0;
	selp.b16 	%rs369, %rs88, %rs369, %p133;
	selp.b64 	%rd436, %rd113, %rd436, %p133;
$L__BB7_118:
	setp.ne.s32 	%p134, %r80, 0;
	@%p134 bra 	$L__BB7_120;
	shr.u32 	%r186, %r26, 1;
	and.b32  	%r187, %r186, 496;
	mov.u32 	%r188, _ZZN3cub18CUB_300001_SM_10006detail6reduce18DeviceReduceKernelINS2_10policy_hubIN4cuda3std3__45tupleIJblEEEyN6thrust24THRUST_300001_SM_1000_NS8cuda_cub9__find_if7functorIS9_EEE10Policy1000ENSB_12zip_iteratorINS8_IJNSD_26transform_input_iterator_tIbNSC_6detail35transform_pair_of_input_iterators_tIbNSB_6detail15normal_iteratorINSB_10device_ptrIKdEEEESR_NS7_8equal_toIdEEEENS7_10__not_fn_tINS7_10__identityEEEEENSB_17counting_iteratorIlNSB_11use_defaultES10_S10_EEEEEEEySF_S9_SW_EEvT0_PT3_T1_NS0_13GridEvenShareIS17_EET2_T4_E12temp_storage;
	add.s32 	%r189, %r188, %r187;
	st.shared.u8 	[%r189+8], %rs369;
	st.shared.u64 	[%r189+16], %rd436;
$L__BB7_120:
	bar.sync 	0;
	setp.ne.s32 	%p135, %r26, 0;
	@%p135 bra 	$L__BB7_122;
	ld.shared.u8 	%rs185, [_ZZN3cub18CUB_300001_SM_10006detail6reduce18DeviceReduceKernelINS2_10policy_hubIN4cuda3std3__45tupleIJblEEEyN6thrust24THRUST_300001_SM_1000_NS8cuda_cub9__find_if7functorIS9_EEE10Policy1000ENSB_12zip_iteratorINS8_IJNSD_26transform_input_iterator_tIbNSC_6detail35transform_pair_of_input_iterators_tIbNSB_6detail15normal_iteratorINSB_10device_ptrIKdEEEESR_NS7_8equal_toIdEEEENS7_10__not_fn_tINS7_10__identityEEEEENSB_17counting_iteratorIlNSB_11use_defaultES10_S10_EEEEEEEySF_S9_SW_EEvT0_PT3_T1_NS0_13GridEvenShareIS17_EET2_T4_E12temp_storage+24];
	ld.shared.u64 	%rd242, [_ZZN3cub18CUB_300001_SM_10006detail6reduce18DeviceReduceKernelINS2_10policy_hubIN4cuda3std3__45tupleIJblEEEyN6thrust24THRUST_300001_SM_1000_NS8cuda_cub9__find_if7functorIS9_EEE10Policy1000ENSB_12zip_iteratorINS8_IJNSD_26transform_input_iterator_tIbNSC_6detail35transform_pair_of_input_iterators_tIbNSB_6detail15normal_iteratorINSB_10device_ptrIKdEEEESR_NS7_8equal_toIdEEEENS7_10__not_fn_tINS7_10__identityEEEEENSB_17counting_iteratorIlNSB_11use_defaultES10_S10_EEEEEEEySF_S9_SW_EEvT0_PT3_T1_NS0_13GridEvenShareIS17_EET2_T4_E12temp_storage+32];
	and.b16  	%rs186, %rs369, 255;
	setp.eq.s16 	%p136, %rs186, 0;
	setp.eq.s16 	%p137, %rs185, 0;
	min.s64 	%rd243, %rd242, %rd436;
	selp.b16 	%rs187, %rs369, 1, %p137;
	selp.b16 	%rs188, %rs185, %rs187, %p136;
	and.b16  	%rs189, %rs188, 255;
	selp.b64 	%rd244, %rd436, %rd243, %p137;
	selp.b64 	%rd245, %rd242, %rd244, %p136;
	ld.shared.u8 	%rs190, [_ZZN3cub18CUB_300001_SM_10006detail6reduce18DeviceReduceKernelINS2_10policy_hubIN4cuda3std3__45tupleIJblEEEyN6thrust24THRUST_300001_SM_1000_NS8cuda_cub9__find_if7functorIS9_EEE10Policy1000ENSB_12zip_iteratorINS8_IJNSD_26transform_input_iterator_tIbNSC_6detail35transform_pair_of_input_iterators_tIbNSB_6detail15normal_iteratorINSB_10device_ptrIKdEEEESR_NS7_8equal_toIdEEEENS7_10__not_fn_tINS7_10__identityEEEEENSB_17counting_iteratorIlNSB_11use_defaultES10_S10_EEEEEEEySF_S9_SW_EEvT0_PT3_T1_NS0_13GridEvenShareIS17_EET2_T4_E12temp_storage+40];
	ld.shared.u64 	%rd246, [_ZZN3cub18CUB_300001_SM_10006detail6reduce18DeviceReduceKernelINS2_10policy_hubIN4cuda3std3__45tupleIJblEEEyN6thrust24THRUST_300001_SM_1000_NS8cuda_cub9__find_if7functorIS9_EEE10Policy1000ENSB_12zip_iteratorINS8_IJNSD_26transform_input_iterator_tIbNSC_6detail35transform_pair_of_input_iterators_tIbNSB_6detail15normal_iteratorINSB_10device_ptrIKdEEEESR_NS7_8equal_toIdEEEENS7_10__not_fn_tINS7_10__identityEEEEENSB_17counting_iteratorIlNSB_11use_defaultES10_S10_EEEEEEEySF_S9_SW_EEvT0_PT3_T1_NS0_13GridEvenShareIS17_EET2_T4_E12temp_storage+48];
	setp.eq.s16 	%p138, %rs189, 0;
	setp.eq.s16 	%p139, %rs190, 0;
	min.s64 	%rd247, %rd246, %rd245;
	selp.b16 	%rs191, %rs188, 1, %p139;
	selp.b16 	%rs192, %rs190, %rs191, %p138;
	and.b16  	%rs193, %rs192, 255;
	selp.b64 	%rd248, %rd245, %rd247, %p139;
	selp.b64 	%rd249, %rd246, %rd248, %p138;
	ld.shared.u8 	%rs194, [_ZZN3cub18CUB_300001_SM_10006detail6reduce18DeviceReduceKernelINS2_10policy_hubIN4cuda3std3__45tupleIJblEEEyN6thrust24THRUST_300001_SM_1000_NS8cuda_cub9__find_if7functorIS9_EEE10Policy1000ENSB_12zip_iteratorINS8_IJNSD_26transform_input_iterator_tIbNSC_6detail35transform_pair_of_input_iterators_tIbNSB_6detail15normal_iteratorINSB_10device_ptrIKdEEEESR_NS7_8equal_toIdEEEENS7_10__not_fn_tINS7_10__identityEEEEENSB_17counting_iteratorIlNSB_11use_defaultES10_S10_EEEEEEEySF_S9_SW_EEvT0_PT3_T1_NS0_13GridEvenShareIS17_EET2_T4_E12temp_storage+56];
	ld.shared.u64 	%rd250, [_ZZN3cub18CUB_300001_SM_10006detail6reduce18DeviceReduceKernelINS2_10policy_hubIN4cuda3std3__45tupleIJblEEEyN6thrust24THRUST_300001_SM_1000_NS8cuda_cub9__find_if7functorIS9_EEE10Policy1000ENSB_12zip_iteratorINS8_IJNSD_26transform_input_iterator_tIbNSC_6detail35transform_pair_of_input_iterators_tIbNSB_6detail15normal_iteratorINSB_10device_ptrIKdEEEESR_NS7_8equal_toIdEEEENS7_10__not_fn_tINS7_10__identityEEEEENSB_17counting_iteratorIlNSB_11use_defaultES10_S10_EEEEEEEySF_S9_SW_EEvT0_PT3_T1_NS0_13GridEvenShareIS17_EET2_T4_E12temp_storage+64];
	setp.eq.s16 	%p140, %rs193, 0;
	setp.eq.s16 	%p141, %rs194, 0;
	min.s64 	%rd251, %rd250, %rd249;
	selp.b16 	%rs195, %rs192, 1, %p141;
	selp.b16 	%rs196, %rs194, %rs195, %p140;
	and.b16  	%rs197, %rs196, 255;
	selp.b64 	%rd252, %rd249, %rd251, %p141;
	selp.b64 	%rd253, %rd250, %rd252, %p140;
	ld.shared.u8 	%rs198, [_ZZN3cub18CUB_300001_SM_10006detail6reduce18DeviceReduceKernelINS2_10policy_hubIN4cuda3std3__45tupleIJblEEEyN6thrust24THRUST_300001_SM_1000_NS8cuda_cub9__find_if7functorIS9_EEE10Policy1000ENSB_12zip_iteratorINS8_IJNSD_26transform_input_iterator_tIbNSC_6detail35transform_pair_of_input_iterators_tIbNSB_6detail15normal_iteratorINSB_10device_ptrIKdEEEESR_NS7_8equal_toIdEEEENS7_10__not_fn_tINS7_10__identityEEEEENSB_17counting_iteratorIlNSB_11use_defaultES10_S10_EEEEEEEySF_S9_SW_EEvT0_PT3_T1_NS0_13GridEvenShareIS17_EET2_T4_E12temp_storage+72];
	ld.shared.u64 	%rd254, [_ZZN3cub18CUB_300001_SM_10006detail6reduce18DeviceReduceKernelINS2_10policy_hubIN4cuda3std3__45tupleIJblEEEyN6thrust24THRUST_300001_SM_1000_NS8cuda_cub9__find_if7functorIS9_EEE10Policy1000ENSB_12zip_iteratorINS8_IJNSD_26transform_input_iterator_tIbNSC_6detail35transform_pair_of_input_iterators_tIbNSB_6detail15normal_iteratorINSB_10device_ptrIKdEEEESR_NS7_8equal_toIdEEEENS7_10__not_fn_tINS7_10__identityEEEEENSB_17counting_iteratorIlNSB_11use_defaultES10_S10_EEEEEEEySF_S9_SW_EEvT0_PT3_T1_NS0_13GridEvenShareIS17_EET2_T4_E12temp_storage+80];
	setp.eq.s16 	%p142, %rs197, 0;
	setp.eq.s16 	%p143, %rs198, 0;
	min.s64 	%rd255, %rd254, %rd253;
	selp.b16 	%rs199, %rs196, 1, %p143;
	selp.b16 	%rs200, %rs198, %rs199, %p142;
	and.b16  	%rs201, %rs200, 255;
	selp.b64 	%rd256, %rd253, %rd255, %p143;
	selp.b64 	%rd257, %rd254, %rd256, %p142;
	ld.shared.u8 	%rs202, [_ZZN3cub18CUB_300001_SM_10006detail6reduce18DeviceReduceKernelINS2_10policy_hubIN4cuda3std3__45tupleIJblEEEyN6thrust24THRUST_300001_SM_1000_NS8cuda_cub9__find_if7functorIS9_EEE10Policy1000ENSB_12zip_iteratorINS8_IJNSD_26transform_input_iterator_tIbNSC_6detail35transform_pair_of_input_iterators_tIbNSB_6detail15normal_iteratorINSB_10device_ptrIKdEEEESR_NS7_8equal_toIdEEEENS7_10__not_fn_tINS7_10__identityEEEEENSB_17counting_iteratorIlNSB_11use_defaultES10_S10_EEEEEEEySF_S9_SW_EEvT0_PT3_T1_NS0_13GridEvenShareIS17_EET2_T4_E12temp_storage+88];
	ld.shared.u64 	%rd258, [_ZZN3cub18CUB_300001_SM_10006detail6reduce18DeviceReduceKernelINS2_10policy_hubIN4cuda3std3__45tupleIJblEEEyN6thrust24THRUST_300001_SM_1000_NS8cuda_cub9__find_if7functorIS9_EEE10Policy1000ENSB_12zip_iteratorINS8_IJNSD_26transform_input_iterator_tIbNSC_6detail35transform_pair_of_input_iterators_tIbNSB_6detail15normal_iteratorINSB_10device_ptrIKdEEEESR_NS7_8equal_toIdEEEENS7_10__not_fn_tINS7_10__identityEEEEENSB_17counting_iteratorIlNSB_11use_defaultES10_S10_EEEEEEEySF_S9_SW_EEvT0_PT3_T1_NS0_13GridEvenShareIS17_EET2_T4_E12temp_storage+96];
	setp.eq.s16 	%p144, %rs201, 0;
	setp.eq.s16 	%p145, %rs202, 0;
	min.s64 	%rd259, %rd258, %rd257;
	selp.b16 	%rs203, %rs200, 1, %p145;
	selp.b16 	%rs204, %rs202, %rs203, %p144;
	and.b16  	%rs205, %rs204, 255;
	selp.b64 	%rd260, %rd257, %rd259, %p145;
	selp.b64 	%rd261, %rd258, %rd260, %p144;
	ld.shared.u8 	%rs206, [_ZZN3cub18CUB_300001_SM_10006detail6reduce18DeviceReduceKernelINS2_10policy_hubIN4cuda3std3__45tupleIJblEEEyN6thrust24THRUST_300001_SM_1000_NS8cuda_cub9__find_if7functorIS9_EEE10Policy1000ENSB_12zip_iteratorINS8_IJNSD_26transform_input_iterator_tIbNSC_6detail35transform_pair_of_input_iterators_tIbNSB_6detail15normal_iteratorINSB_10device_ptrIKdEEEESR_NS7_8equal_toIdEEEENS7_10__not_fn_tINS7_10__identityEEEEENSB_17counting_iteratorIlNSB_11use_defaultES10_S10_EEEEEEEySF_S9_SW_EEvT0_PT3_T1_NS0_13GridEvenShareIS17_EET2_T4_E12temp_storage+104];
	ld.shared.u64 	%rd262, [_ZZN3cub18CUB_300001_SM_10006detail6reduce18DeviceReduceKernelINS2_10policy_hubIN4cuda3std3__45tupleIJblEEEyN6thrust24THRUST_300001_SM_1000_NS8cuda_cub9__find_if7functorIS9_EEE10Policy1000ENSB_12zip_iteratorINS8_IJNSD_26transform_input_iterator_tIbNSC_6detail35transform_pair_of_input_iterators_tIbNSB_6detail15normal_iteratorINSB_10device_ptrIKdEEEESR_NS7_8equal_toIdEEEENS7_10__not_fn_tINS7_10__identityEEEEENSB_17counting_iteratorIlNSB_11use_defaultES10_S10_EEEEEEEySF_S9_SW_EEvT0_PT3_T1_NS0_13GridEvenShareIS17_EET2_T4_E12temp_storage+112];
	setp.eq.s16 	%p146, %rs205, 0;
	setp.eq.s16 	%p147, %rs206, 0;
	min.s64 	%rd263, %rd262, %rd261;
	selp.b16 	%rs207, %rs204, 1, %p147;
	selp.b16 	%rs208, %rs206, %rs207, %p146;
	and.b16  	%rs209, %rs208, 255;
	selp.b64 	%rd264, %rd261, %rd263, %p147;
	selp.b64 	%rd265, %rd262, %rd264, %p146;
	ld.shared.u8 	%rs210, [_ZZN3cub18CUB_300001_SM_10006detail6reduce18DeviceReduceKernelINS2_10policy_hubIN4cuda3std3__45tupleIJblEEEyN6thrust24THRUST_300001_SM_1000_NS8cuda_cub9__find_if7functorIS9_EEE10Policy1000ENSB_12zip_iteratorINS8_IJNSD_26transform_input_iterator_tIbNSC_6detail35transform_pair_of_input_iterators_tIbNSB_6detail15normal_iteratorINSB_10device_ptrIKdEEEESR_NS7_8equal_toIdEEEENS7_10__not_fn_tINS7_10__identityEEEEENSB_17counting_iteratorIlNSB_11use_defaultES10_S10_EEEEEEEySF_S9_SW_EEvT0_PT3_T1_NS0_13GridEvenShareIS17_EET2_T4_E12temp_storage+120];
	ld.shared.u64 	%rd266, [_ZZN3cub18CUB_300001_SM_10006detail6reduce18DeviceReduceKernelINS2_10policy_hubIN4cuda3std3__45tupleIJblEEEyN6thrust24THRUST_300001_SM_1000_NS8cuda_cub9__find_if7functorIS9_EEE10Policy1000ENSB_12zip_iteratorINS8_IJNSD_26transform_input_iterator_tIbNSC_6detail35transform_pair_of_input_iterators_tIbNSB_6detail15normal_iteratorINSB_10device_ptrIKdEEEESR_NS7_8equal_toIdEEEENS7_10__not_fn_tINS7_10__identityEEEEENSB_17counting_iteratorIlNSB_11use_defaultES10_S10_EEEEEEEySF_S9_SW_EEvT0_PT3_T1_NS0_13GridEvenShareIS17_EET2_T4_E12temp_storage+128];
	setp.eq.s16 	%p148, %rs209, 0;
	setp.eq.s16 	%p149, %rs210, 0;
	min.s64 	%rd267, %rd266, %rd265;
	selp.b16 	%rs211, %rs208, 1, %p149;
	selp.b16 	%rs369, %rs210, %rs211, %p148;
	selp.b64 	%rd268, %rd265, %rd267, %p149;
	selp.b64 	%rd436, %rd266, %rd268, %p148;
$L__BB7_122:
	mov.u32 	%r439, %tid.x;
	setp.ne.s32 	%p326, %r439, 0;
	@%p326 bra 	$L__BB7_124;
	ld.param.u64 	%rd426, [_ZN3cub18CUB_300001_SM_10006detail6reduce18DeviceReduceKernelINS2_10policy_hubIN4cuda3std3__45tupleIJblEEEyN6thrust24THRUST_300001_SM_1000_NS8cuda_cub9__find_if7functorIS9_EEE10Policy1000ENSB_12zip_iteratorINS8_IJNSD_26transform_input_iterator_tIbNSC_6detail35transform_pair_of_input_iterators_tIbNSB_6detail15normal_iteratorINSB_10device_ptrIKdEEEESR_NS7_8equal_toIdEEEENS7_10__not_fn_tINS7_10__identityEEEEENSB_17counting_iteratorIlNSB_11use_defaultES10_S10_EEEEEEEySF_S9_SW_EEvT0_PT3_T1_NS0_13GridEvenShareIS17_EET2_T4__param_1];
	cvta.to.global.u64 	%rd423, %rd426;
	mul.wide.u32 	%rd424, %r2, 16;
	add.s64 	%rd425, %rd423, %rd424;
	st.global.u8 	[%rd425], %rs369;
	st.global.u64 	[%rd425+8], %rd436;
$L__BB7_124:
	ret;

}
	// .globl	_ZN3cub18CUB_300001_SM_10006detail6reduce28DeviceReduceSingleTileKernelINS2_10policy_hubIN4cuda3std3__45tupleIJblEEEyN6thrust24THRUST_300001_SM_1000_NS8cuda_cub9__find_if7functorIS9_EEE10Policy1000EPS9_SI_iSF_S9_S9_NS7_10__identityEEEvT0_T1_T2_T3_T4_T6_
.visible .entry _ZN3cub18CUB_300001_SM_10006detail6reduce28DeviceReduceSingleTileKernelINS2_10policy_hubIN4cuda3std3__45tupleIJblEEEyN6thrust24THRUST_300001_SM_1000_NS8cuda_cub9__find_if7functorIS9_EEE10Policy1000EPS9_SI_iSF_S9_S9_NS7_10__identityEEEvT0_T1_T2_T3_T4_T6_(
	.param .u64 .ptr .align 1 _ZN3cub18CUB_300001_SM_10006detail6reduce28DeviceReduceSingleTileKernelINS2_10policy_hubIN4cuda3std3__45tupleIJblEEEyN6thrust24THRUST_300001_SM_1000_NS8cuda_cub9__find_if7functorIS9_EEE10Policy1000EPS9_SI_iSF_S9_S9_NS7_10__identityEEEvT0_T1_T2_T3_T4_T6__param_0,
	.param .u64 .ptr .align 1 _ZN3cub18CUB_300001_SM_10006detail6reduce28DeviceReduceSingleTileKernelINS2_10policy_hubIN4cuda3std3__45tupleIJblEEEyN6thrust24THRUST_300001_SM_1000_NS8cuda_cub9__find_if7functorIS9_EEE10Policy1000EPS9_SI_iSF_S9_S9_NS7_10__identityEEEvT0_T1_T2_T3_T4_T6__param_1,
	.param .u32 _ZN3cub18CUB_300001_SM_10006detail6reduce28DeviceReduceSingleTileKernelINS2_10policy_hubIN4cuda3std3__45tupleIJblEEEyN6thrust24THRUST_300001_SM_1000_NS8cuda_cub9__find_if7functorIS9_EEE10Policy1000EPS9_SI_iSF_S9_S9_NS7_10__identityEEEvT0_T1_T2_T3_T4_T6__param_2,
	.param .align 1 .b8 _ZN3cub18CUB_300001_SM_10006detail6reduce28DeviceReduceSingleTileKernelINS2_10policy_hubIN4cuda3std3__45tupleIJblEEEyN6thrust24THRUST_300001_SM_1000_NS8cuda_cub9__find_if7functorIS9_EEE10Policy1000EPS9_SI_iSF_S9_S9_NS7_10__identityEEEvT0_T1_T2_T3_T4_T6__param_3[1],
	.param .align 8 .b8 _ZN3cub18CUB_300001_SM_10006detail6reduce28DeviceReduceSingleTileKernelINS2_10policy_hubIN4cuda3std3__45tupleIJblEEEyN6thrust24THRUST_300001_SM_1000_NS8cuda_cub9__find_if7functorIS9_EEE10Policy1000EPS9_SI_iSF_S9_S9_NS7_10__identityEEEvT0_T1_T2_T3_T4_T6__param_4[16],
	.param .align 1 .b8 _ZN3cub18CUB_300001_SM_10006detail6reduce28DeviceReduceSingleTileKernelINS2_10policy_hubIN4cuda3std3__45tupleIJblEEEyN6thrust24THRUST_300001_SM_1000_NS8cuda_cub9__find_if7functorIS9_EEE10Policy1000EPS9_SI_iSF_S9_S9_NS7_10__identityEEEvT0_T1_T2_T3_T4_T6__param_5[1]
)
.maxntid 256
.minnctapersm 1
{
	.reg .pred 	%p<188>;
	.reg .b16 	%rs<340>;
	.reg .b32 	%r<406>;
	.reg .b64 	%rd<359>;
	// demoted variable
	.shared .align 8 .b8 _ZZN3cub18CUB_300001_SM_10006detail6reduce28DeviceReduceSingleTileKernelINS2_10policy_hubIN4cuda3std3__45tupleIJblEEEyN6thrust24THRUST_300001_SM_1000_NS8cuda_cub9__find_if7functorIS9_EEE10Policy1000EPS9_SI_iSF_S9_S9_NS7_10__identityEEEvT0_T1_T2_T3_T4_T6_E12temp_storage[152];
	ld.param.u64 	%rd106, [_ZN3cub18CUB_300001_SM_10006detail6reduce28DeviceReduceSingleTileKernelINS2_10policy_hubIN4cuda3std3__45tupleIJblEEEyN6thrust24THRUST_300001_SM_1000_NS8cuda_cub9__find_if7functorIS9_EEE10Policy1000EPS9_SI_iSF_S9_S9_NS7_10__identityEEEvT0_T1_T2_T3_T4_T6__param_4+8];
	ld.param.u64 	%rd105, [_ZN3cub18CUB_300001_SM_10006detail6reduce28DeviceReduceSingleTileKernelINS2_10policy_hubIN4cuda3std3__45tupleIJblEEEyN6thrust24THRUST_300001_SM_1000_NS8cuda_cub9__find_if7functorIS9_EEE10Policy1000EPS9_SI_iSF_S9_S9_NS7_10__identityEEEvT0_T1_T2_T3_T4_T6__param_0];
	ld.param.u64 	%rd107, [_ZN3cub18CUB_300001_SM_10006detail6reduce28DeviceReduceSingleTileKernelINS2_10policy_hubIN4cuda3std3__45tupleIJblEEEyN6thrust24THRUST_300001_SM_1000_NS8cuda_cub9__find_if7functorIS9_EEE10Policy1000EPS9_SI_iSF_S9_S9_NS7_10__identityEEEvT0_T1_T2_T3_T4_T6__param_1];
	ld.param.u32 	%r38, [_ZN3cub18CUB_300001_SM_10006detail6reduce28DeviceReduceSingleTileKernelINS2_10policy_hubIN4cuda3std3__45tupleIJblEEEyN6thrust24THRUST_300001_SM_1000_NS8cuda_cub9__find_if7functorIS9_EEE10Policy1000EPS9_SI_iSF_S9_S9_NS7_10__identityEEEvT0_T1_T2_T3_T4_T6__param_2];
	ld.param.u8 	%rs82, [_ZN3cub18CUB_300001_SM_10006detail6reduce28DeviceReduceSingleTileKernelINS2_10policy_hubIN4cuda3std3__45tupleIJblEEEyN6thrust24THRUST_300001_SM_1000_NS8cuda_cub9__find_if7functorIS9_EEE10Policy1000EPS9_SI_iSF_S9_S9_NS7_10__identityEEEvT0_T1_T2_T3_T4_T6__param_4];
	cvta.to.global.u64 	%rd1, %rd107;
	setp.ne.s32 	%p1, %r38, 0;
	@%p1 bra 	$L__BB8_3;
	mov.u32 	%r392, %tid.x;
	setp.ne.s32 	%p187, %r392, 0;
	@%p187 bra 	$L__BB8_112;
	st.global.u8 	[%rd1], %rs82;
	st.global.u64 	[%rd1+8], %rd106;
	bra.uni 	$L__BB8_112;
$L__BB8_3:
	setp.gt.s32 	%p2, %r38, 1023;
	@%p2 bra 	$L__BB8_74;
	mov.u32 	%r1, %tid.x;
	setp.ge.s32 	%p77, %r1, %r38;
	mov.b16 	%rs311, 0;
	mov.b64 	%rd329, 0;
	mov.u32 	%r396, %r1;
	@%p77 bra 	$L__BB8_6;
	mul.wide.u32 	%rd234, %r1, 16;
	add.s64 	%rd231, %rd105, %rd234;
	// begin inline asm
	ld.global.nc.u64 %rd230, [%rd231];
	// end inline asm
	add.s64 	%rd233, %rd231, 8;
	// begin inline asm
	ld.global.nc.u64 %rd329, [%rd233];
	// end inline asm
	cvt.u16.u64 	%rs311, %rd230;
	add.s32 	%r396, %r1, 256;
$L__BB8_6:
	setp.ge.s32 	%p78, %r396, %r38;
	@%p78 bra 	$L__BB8_12;
	not.b32 	%r158, %r396;
	add.s32 	%r4, %r38, %r158;
	and.b32  	%r159, %r4, 768;
	setp.eq.s32 	%p79, %r159, 768;
	@%p79 bra 	$L__BB8_10;
	mul.wide.u32 	%rd236, %r396, 16;
	add.s64 	%rd323, %rd105, %rd236;
	shr.u32 	%r160, %r4, 8;
	add.s32 	%r161, %r160, 1;
	and.b32  	%r162, %r161, 3;
	neg.s32 	%r394, %r162;
$L__BB8_9:
	.pragma "nounroll";
	// begin inline asm
	ld.global.nc.u64 %rd237, [%rd323];
	// end inline asm
	add.s64 	%rd240, %rd323, 8;
	// begin inline asm
	ld.global.nc.u64 %rd239, [%rd240];
	// end inline asm
	cvt.u16.u64 	%rs190, %rd237;
	and.b16  	%rs191, %rs190, 255;
	and.b16  	%rs192, %rs311, 255;
	setp.eq.s16 	%p80, %rs192, 0;
	setp.eq.s16 	%p81, %rs191, 0;
	min.s64 	%rd241, %rd239, %rd329;
	selp.b64 	%rd242, %rd329, %rd241, %p81;
	selp.b64 	%rd329, %rd239, %rd242, %p80;
	selp.b16 	%rs193, %rs311, 1, %p81;
	selp.b16 	%rs311, %rs190, %rs193, %p80;
	add.s32 	%r396, %r396, 256;
	add.s64 	%rd323, %rd323, 4096;
	add.s32 	%r394, %r394, 1;
	setp.ne.s32 	%p82, %r394, 0;
	@%p82 bra 	$L__BB8_9;
$L__BB8_10:
	setp.lt.u32 	%p83, %r4, 768;
	@%p83 bra 	$L__BB8_12;
$L__BB8_11:
	mul.wide.s32 	%rd259, %r396, 16;
	add.s64 	%rd244, %rd105, %rd259;
	// begin inline asm
	ld.global.nc.u64 %rd243, [%rd244];
	// end inline asm
	add.s64 	%rd246, %rd244, 8;
	// begin inline asm
	ld.global.nc.u64 %rd245, [%rd246];
	// end inline asm
	cvt.u16.u64 	%rs194, %rd243;
	and.b16  	%rs195, %rs194, 255;
	and.b16  	%rs196, %rs311, 255;
	setp.eq.s16 	%p84, %rs196, 0;
	setp.eq.s16 	%p85, %rs195, 0;
	min.s64 	%rd260, %rd245, %rd329;
	selp.b64 	%rd261, %rd329, %rd260, %p85;
	selp.b64 	%rd262, %rd245, %rd261, %p84;
	selp.b16 	%rs197, %rs311, 1, %p85;
	selp.b16 	%rs198, %rs194, %rs197, %p84;
	and.b16  	%rs199, %rs198, 255;
	add.s64 	%rd248, %rd244, 4096;
	// begin inline asm
	ld.global.nc.u64 %rd247, [%rd248];
	// end inline asm
	add.s64 	%rd250, %rd244, 4104;
	// begin inline asm
	ld.global.nc.u64 %rd249, [%rd250];
	// end inline asm
	cvt.u16.u64 	%rs200, %rd247;
	and.b16  	%rs201, %rs200, 255;
	setp.eq.s16 	%p86, %rs199, 0;
	setp.eq.s16 	%p87, %rs201, 0;
	min.s64 	%rd263, %rd249, %rd262;
	selp.b64 	%rd264, %rd262, %rd263, %p87;
	selp.b64 	%rd265, %rd249, %rd264, %p86;
	selp.b16 	%rs202, %rs198, 1, %p87;
	selp.b16 	%rs203, %rs200, %rs202, %p86;
	and.b16  	%rs204, %rs203, 255;
	add.s64 	%rd252, %rd244, 8192;
	// begin inline asm
	ld.global.nc.u64 %rd251, [%rd252];
	// end inline asm
	add.s64 	%rd254, %rd244, 8200;
	// begin inline asm
	ld.global.nc.u64 %rd253, [%rd254];
	// end inline asm
	cvt.u16.u64 	%rs205, %rd251;
	and.b16  	%rs206, %rs205, 255;
	setp.eq.s16 	%p88, %rs204, 0;
	setp.eq.s16 	%p89, %rs206, 0;
	min.s64 	%rd266, %rd253, %rd265;
	selp.b64 	%rd267, %rd265, %rd266, %p89;
	selp.b64 	%rd268, %rd253, %rd267, %p88;
	selp.b16 	%rs207, %rs203, 1, %p89;
	selp.b16 	%rs208, %rs205, %rs207, %p88;
	and.b16  	%rs209, %rs208, 255;
	add.s64 	%rd256, %rd244, 12288;
	// begin inline asm
	ld.global.nc.u64 %rd255, [%rd256];
	// end inline asm
	add.s64 	%rd258, %rd244, 12296;
	// begin inline asm
	ld.global.nc.u64 %rd257, [%rd258];
	// end inline asm
	cvt.u16.u64 	%rs210, %rd255;
	and.b16  	%rs211, %rs210, 255;
	setp.eq.s16 	%p90, %rs209, 0;
	setp.eq.s16 	%p91, %rs211, 0;
	min.s64 	%rd269, %rd257, %rd268;
	selp.b64 	%rd270, %rd268, %rd269, %p91;
	selp.b64 	%rd329, %rd257, %rd270, %p90;
	selp.b16 	%rs212, %rs208, 1, %p91;
	selp.b16 	%rs311, %rs210, %rs212, %p90;
	add.s32 	%r396, %r396, 1024;
	setp.lt.s32 	%p92, %r396, %r38;
	@%p92 bra 	$L__BB8_11;
$L__BB8_12:
	setp.lt.s32 	%p93, %r38, 256;
	@%p93 bra 	$L__BB8_37;
	// begin inline asm
	mov.u32 %r281, %laneid;
	// end inline asm
	cvt.u32.u16 	%r302, %rs311;
	and.b32  	%r283, %r302, 255;
	mov.b32 	%r299, 1;
	mov.b32 	%r300, 31;
	mov.b32 	%r301, -1;
	// begin inline asm
	shfl.sync.down.b32 %r282, %r283, %r299, %r300, %r301;
	// end inline asm
	// begin inline asm
	shfl.sync.down.b32 %r287, %r288, %r299, %r300, %r301;
	// end inline asm
	mov.b64 	{%r293, %r298}, %rd329;
	// begin inline asm
	shfl.sync.down.b32 %r292, %r293, %r299, %r300, %r301;
	// end inline asm
	// begin inline asm
	shfl.sync.down.b32 %r297, %r298, %r299, %r300, %r301;
	// end inline asm
	mov.b64 	%rd14, {%r292, %r297};
	cvt.u16.u32 	%rs10, %r282;
	setp.gt.s32 	%p143, %r281, 30;
	@%p143 bra 	$L__BB8_17;
	and.b16  	%rs254, %rs311, 255;
	setp.eq.s16 	%p144, %rs254, 0;
	and.b16  	%rs255, %rs10, 255;
	setp.eq.s16 	%p145, %rs255, 0;
	or.pred  	%p146, %p144, %p145;
	@%p146 bra 	$L__BB8_16;
	min.s64 	%rd329, %rd14, %rd329;
	mov.b16 	%rs311, 1;
	bra.uni 	$L__BB8_17;
$L__BB8_16:
	setp.eq.s16 	%p147, %rs254, 0;
	selp.b64 	%rd329, %rd14, %rd329, %p147;
	selp.b16 	%rs311, %rs10, %rs311, %p147;
$L__BB8_17:
	cvt.u32.u16 	%r323, %rs311;
	and.b32  	%r304, %r323, 255;
	mov.b32 	%r320, 2;
	mov.b32 	%r321, 31;
	mov.b32 	%r322, -1;
	// begin inline asm
	shfl.sync.down.b32 %r303, %r304, %r320, %r321, %r322;
	// end inline asm
	// begin inline asm
	shfl.sync.down.b32 %r308, %r309, %r320, %r321, %r322;
	// end inline asm
	mov.b64 	{%r314, %r319}, %rd329;
	// begin inline asm
	shfl.sync.down.b32 %r313, %r314, %r320, %r321, %r322;
	// end inline asm
	// begin inline asm
	shfl.sync.down.b32 %r318, %r319, %r320, %r321, %r322;
	// end inline asm
	mov.b64 	%rd18, {%r313, %r318};
	cvt.u16.u32 	%rs13, %r303;
	setp.gt.s32 	%p148, %r281, 29;
	@%p148 bra 	$L__BB8_21;
	and.b16  	%rs258, %rs311, 255;
	setp.eq.s16 	%p149, %rs258, 0;
	and.b16  	%rs259, %rs13, 255;
	setp.eq.s16 	%p150, %rs259, 0;
	or.pred  	%p151, %p149, %p150;
	@%p151 bra 	$L__BB8_20;
	min.s64 	%rd329, %rd18, %rd329;
	mov.b16 	%rs311, 1;
	bra.uni 	$L__BB8_21;
$L__BB8_20:
	setp.eq.s16 	%p152, %rs258, 0;
	selp.b64 	%rd329, %rd18, %rd329, %p152;
	selp.b16 	%rs311, %rs13, %rs311, %p152;
$L__BB8_21:
	cvt.u32.u16 	%r344, %rs311;
	and.b32  	%r325, %r344, 255;
	mov.b32 	%r341, 4;
	mov.b32 	%r342, 31;
	mov.b32 	%r343, -1;
	// begin inline asm
	shfl.sync.down.b32 %r324, %r325, %r341, %r342, %r343;
	// end inline asm
	// begin inline asm
	shfl.sync.down.b32 %r329, %r330, %r341, %r342, %r343;
	// end inline asm
	mov.b64 	{%r335, %r340}, %rd329;
	// begin inline asm
	shfl.sync.down.b32 %r334, %r335, %r341, %r342, %r343;
	// end inline asm
	// begin inline asm
	shfl.sync.down.b32 %r339, %r340, %r341, %r342, %r343;
	// end inline asm
	mov.b64 	%rd22, {%r334, %r339};
	cvt.u16.u32 	%rs16, %r324;
	setp.gt.s32 	%p153, %r281, 27;
	@%p153 bra 	$L__BB8_25;
	and.b16  	%rs262, %rs311, 255;
	setp.eq.s16 	%p154, %rs262, 0;
	and.b16  	%rs263, %rs16, 255;
	setp.eq.s16 	%p155, %rs263, 0;
	or.pred  	%p156, %p154, %p155;
	@%p156 bra 	$L__BB8_24;
	min.s64 	%rd329, %rd22, %rd329;
	mov.b16 	%rs311, 1;
	bra.uni 	$L__BB8_25;
$L__BB8_24:
	setp.eq.s16 	%p157, %rs262, 0;
	selp.b64 	%rd329, %rd22, %rd329, %p157;
	selp.b16 	%rs311, %rs16, %rs311, %p157;
$L__BB8_25:
	cvt.u32.u16 	%r365, %rs311;
	and.b32  	%r346, %r365, 255;
	mov.b32 	%r362, 8;
	mov.b32 	%r363, 31;
	mov.b32 	%r364, -1;
	// begin inline asm
	shfl.sync.down.b32 %r345, %r346, %r362, %r363, %r364;
	// end inline asm
	// begin inline asm
	shfl.sync.down.b32 %r350, %r351, %r362, %r363, %r364;
	// end inline asm
	mov.b64 	{%r356, %r361}, %rd329;
	// begin inline asm
	shfl.sync.down.b32 %r355, %r356, %r362, %r363, %r364;
	// end inline asm
	// begin inline asm
	shfl.sync.down.b32 %r360, %r361, %r362, %r363, %r364;
	// end inline asm
	mov.b64 	%rd26, {%r355, %r360};
	cvt.u16.u32 	%rs19, %r345;
	setp.gt.s32 	%p158, %r281, 23;
	@%p158 bra 	$L__BB8_29;
	and.b16  	%rs266, %rs311, 255;
	setp.eq.s16 	%p159, %rs266, 0;
	and.b16  	%rs267, %rs19, 255;
	setp.eq.s16 	%p160, %rs267, 0;
	or.pred  	%p161, %p159, %p160;
	@%p161 bra 	$L__BB8_28;
	min.s64 	%rd329, %rd26, %rd329;
	mov.b16 	%rs311, 1;
	bra.uni 	$L__BB8_29;
$L__BB8_28:
	setp.eq.s16 	%p162, %rs266, 0;
	selp.b64 	%rd329, %rd26, %rd329, %p162;
	selp.b16 	%rs311, %rs19, %rs311, %p162;
$L__BB8_29:
	cvt.u32.u16 	%r386, %rs311;
	and.b32  	%r367, %r386, 255;
	mov.b32 	%r383, 16;
	mov.b32 	%r384, 31;
	mov.b32 	%r385, -1;
	// begin inline asm
	shfl.sync.down.b32 %r366, %r367, %r383, %r384, %r385;
	// end inline asm
	// begin inline asm
	shfl.sync.down.b32 %r371, %r372, %r383, %r384, %r385;
	// end inline asm
	mov.b64 	{%r377, %r382}, %rd329;
	// begin inline asm
	shfl.sync.down.b32 %r376, %r377, %r383, %r384, %r385;
	// end inline asm
	// begin inline asm
	shfl.sync.down.b32 %r381, %r382, %r383, %r384, %r385;
	// end inline asm
	mov.b64 	%rd30, {%r376, %r381};
	cvt.u16.u32 	%rs22, %r366;
	setp.gt.s32 	%p163, %r281, 15;
	@%p163 bra 	$L__BB8_33;
	and.b16  	%rs270, %rs311, 255;
	setp.eq.s16 	%p164, %rs270, 0;
	and.b16  	%rs271, %rs22, 255;
	setp.eq.s16 	%p165, %rs271, 0;
	or.pred  	%p166, %p164, %p165;
	@%p166 bra 	$L__BB8_32;
	min.s64 	%rd329, %rd30, %rd329;
	mov.b16 	%rs311, 1;
	bra.uni 	$L__BB8_33;
$L__BB8_32:
	setp.eq.s16 	%p167, %rs270, 0;
	selp.b64 	%rd329, %rd30, %rd329, %p167;
	selp.b16 	%rs311, %rs22, %rs311, %p167;
$L__BB8_33:
	setp.ne.s32 	%p168, %r281, 0;
	@%p168 bra 	$L__BB8_35;
	shr.u32 	%r387, %r1, 1;
	and.b32  	%r388, %r387, 496;
	mov.u32 	%r389, _ZZN3cub18CUB_300001_SM_10006detail6reduce28DeviceReduceSingleTileKernelINS2_10policy_hubIN4cuda3std3__45tupleIJblEEEyN6thrust24THRUST_300001_SM_1000_NS8cuda_cub9__find_if7functorIS9_EEE10Policy1000EPS9_SI_iSF_S9_S9_NS7_10__identityEEEvT0_T1_T2_T3_T4_T6_E12temp_storage;
	add.s32 	%r390, %r389, %r388;
	st.shared.u8 	[%r390+8], %rs311;
	st.shared.u64 	[%r390+16], %rd329;
$L__BB8_35:
	bar.sync 	0;
	setp.ne.s32 	%p169, %r1, 0;
	@%p169 bra 	$L__BB8_110;
	ld.shared.u8 	%rs274, [_ZZN3cub18CUB_300001_SM_10006detail6reduce28DeviceReduceSingleTileKernelINS2_10policy_hubIN4cuda3std3__45tupleIJblEEEyN6thrust24THRUST_300001_SM_1000_NS8cuda_cub9__find_if7functorIS9_EEE10Policy1000EPS9_SI_iSF_S9_S9_NS7_10__identityEEEvT0_T1_T2_T3_T4_T6_E12temp_storage+24];
	ld.shared.u64 	%rd292, [_ZZN3cub18CUB_300001_SM_10006detail6reduce28DeviceReduceSingleTileKernelINS2_10policy_hubIN4cuda3std3__45tupleIJblEEEyN6thrust24THRUST_300001_SM_1000_NS8cuda_cub9__find_if7functorIS9_EEE10Policy1000EPS9_SI_iSF_S9_S9_NS7_10__identityEEEvT0_T1_T2_T3_T4_T6_E12temp_storage+32];
	and.b16  	%rs275, %rs311, 255;
	setp.eq.s16 	%p170, %rs275, 0;
	setp.eq.s16 	%p171, %rs274, 0;
	min.s64 	%rd293, %rd292, %rd329;
	selp.b64 	%rd294, %rd329, %rd293, %p171;
	selp.b64 	%rd295, %rd292, %rd294, %p170;
	selp.b16 	%rs276, %rs311, 1, %p171;
	selp.b16 	%rs277, %rs274, %rs276, %p170;
	and.b16  	%rs278, %rs277, 255;
	ld.shared.u8 	%rs279, [_ZZN3cub18CUB_300001_SM_10006detail6reduce28DeviceReduceSingleTileKernelINS2_10policy_hubIN4cuda3std3__45tupleIJblEEEyN6thrust24THRUST_300001_SM_1000_NS8cuda_cub9__find_if7functorIS9_EEE10Policy1000EPS9_SI_iSF_S9_S9_NS7_10__identityEEEvT0_T1_T2_T3_T4_T6_E12temp_storage+40];
	ld.shared.u64 	%rd296, [_ZZN3cub18CUB_300001_SM_10006detail6reduce28DeviceReduceSingleTileKernelINS2_10policy_hubIN4cuda3std3__45tupleIJblEEEyN6thrust24THRUST_300001_SM_1000_NS8cuda_cub9__find_if7functorIS9_EEE10Policy1000EPS9_SI_iSF_S9_S9_NS7_10__identityEEEvT0_T1_T2_T3_T4_T6_E12temp_storage+48];
	setp.eq.s16 	%p172, %rs278, 0;
	setp.eq.s16 	%p173, %rs279, 0;
	min.s64 	%rd297, %rd296, %rd295;
	selp.b64 	%rd298, %rd295, %rd297, %p173;
	selp.b64 	%rd299, %rd296, %rd298, %p172;
	selp.b16 	%rs280, %rs277, 1, %p173;
	selp.b16 	%rs281, %rs279, %rs280, %p172;
	and.b16  	%rs282, %rs281, 255;
	ld.shared.u8 	%rs283, [_ZZN3cub18CUB_300001_SM_10006detail6reduce28DeviceReduceSingleTileKernelINS2_10policy_hubIN4cuda3std3__45tupleIJblEEEyN6thrust24THRUST_300001_SM_1000_NS8cuda_cub9__find_if7functorIS9_EEE10Policy1000EPS9_SI_iSF_S9_S9_NS7_10__identityEEEvT0_T1_T2_T3_T4_T6_E12temp_storage+56];
	ld.shared.u64 	%rd300, [_ZZN3cub18CUB_300001_SM_10006detail6reduce28DeviceReduceSingleTileKernelINS2_10policy_hubIN4cuda3std3__45tupleIJblEEEyN6thrust24THRUST_300001_SM_1000_NS8cuda_cub9__find_if7functorIS9_EEE10Policy1000EPS9_SI_iSF_S9_S9_NS7_10__identityEEEvT0_T1_T2_T3_T4_T6_E12temp_storage+64];
	setp.eq.s16 	%p174, %rs282, 0;
	setp.eq.s16 	%p175, %rs283, 0;
	min.s64 	%rd301, %rd300, %rd299;
	selp.b16 	%rs284, %rs281, 1, %p175;
	selp.b16 	%rs285, %rs283, %rs284, %p174;
	and.b16  	%rs286, %rs285, 255;
	selp.b64 	%rd302, %rd299, %rd301, %p175;
	selp.b64 	%rd303, %rd300, %rd302, %p174;
	ld.shared.u8 	%rs287, [_ZZN3cub18CUB_300001_SM_10006detail6reduce28DeviceReduceSingleTileKernelINS2_10policy_hubIN4cuda3std3__45tupleIJblEEEyN6thrust24THRUST_300001_SM_1000_NS8cuda_cub9__find_if7functorIS9_EEE10Policy1000EPS9_SI_iSF_S9_S9_NS7_10__identityEEEvT0_T1_T2_T3_T4_T6_E12temp_storage+72];
	ld.shared.u64 	%rd304, [_ZZN3cub18CUB_300001_SM_10006detail6reduce28DeviceReduceSingleTileKernelINS2_10policy_hubIN4cuda3std3__45tupleIJblEEEyN6thrust24THRUST_300001_SM_1000_NS8cuda_cub9__find_if7functorIS9_EEE10Policy1000EPS9_SI_iSF_S9_S9_NS7_10__identityEEEvT0_T1_T2_T3_T4_T6_E12temp_storage+80];
	setp.eq.s16 	%p176, %rs286, 0;
	setp.eq.s16 	%p177, %rs287, 0;
	min.s64 	%rd305, %rd304, %rd303;
	selp.b16 	%rs288, %rs285, 1, %p177;
	selp.b16 	%rs289, %rs287, %rs288, %p176;
	and.b16  	%rs290, %rs289, 255;
	selp.b64 	%rd306, %rd303, %rd305, %p177;
	selp.b64 	%rd307, %rd304, %rd306, %p176;
	ld.shared.u8 	%rs291, [_ZZN3cub18CUB_300001_SM_10006detail6reduce28DeviceReduceSingleTileKernelINS2_10policy_hubIN4cuda3std3__45tupleIJblEEEyN6thrust24THRUST_300001_SM_1000_NS8cuda_cub9__find_if7functorIS9_EEE10Policy1000EPS9_SI_iSF_S9_S9_NS7_10__identityEEEvT0_T1_T2_T3_T4_T6_E12temp_storage+88];
	ld.shared.u64 	%rd308, [_ZZN3cub18CUB_300001_SM_10006detail6reduce28DeviceReduceSingleTileKernelINS2_10policy_hubIN4cuda3std3__45tupleIJblEEEyN6thrust24THRUST_300001_SM_1000_NS8cuda_cub9__find_if7functorIS9_EEE10Policy1000EPS9_SI_iSF_S9_S9_NS7_10__identityEEEvT0_T1_T2_T3_T4_T6_E12temp_storage+96];
	setp.eq.s16 	%p178, %rs290, 0;
	setp.eq.s16 	%p179, %rs291, 0;
	min.s64 	%rd309, %rd308, %rd307;
	selp.b16 	%rs292, %rs289, 1, %p179;
	selp.b16 	%rs293, %rs291, %rs292, %p178;
	and.b16  	%rs294, %rs293, 255;
	selp.b64 	%rd310, %rd307, %rd309, %p179;
	selp.b64 	%rd311, %rd308, %rd310, %p178;
	ld.shared.u8 	%rs295, [_ZZN3cub18CUB_300001_SM_10006detail6reduce28DeviceReduceSingleTileKernelINS2_10policy_hubIN4cuda3std3__45tupleIJblEEEyN6thrust24THRUST_300001_SM_1000_NS8cuda_cub9__find_if7functorIS9_EEE10Policy1000EPS9_SI_iSF_S9_S9_NS7_10__identityEEEvT0_T1_T2_T3_T4_T6_E12temp_storage+104];
	ld.shared.u64 	%rd312, [_ZZN3cub18CUB_300001_SM_10006detail6reduce28DeviceReduceSingleTileKernelINS2_10policy_hubIN4cuda3std3__45tupleIJblEEEyN6thrust24THRUST_300001_SM_1000_NS8cuda_cub9__find_if7functorIS9_EEE10Policy1000EPS9_SI_iSF_S9_S9_NS7_10__identityEEEvT0_T1_T2_T3_T4_T6_E12temp_storage+112];
	setp.eq.s16 	%p180, %rs294, 0;
	setp.eq.s16 	%p181, %rs295, 0;
	min.s64 	%rd313, %rd312, %rd311;
	selp.b16 	%rs296, %rs293, 1, %p181;
	selp.b16 	%rs297, %rs295, %rs296, %p180;
	and.b16  	%rs298, %rs297, 255;
	selp.b64 	%rd314, %rd311, %rd313, %p181;
	selp.b64 	%rd315, %rd312, %rd314, %p180;
	ld.shared.u8 	%rs299, [_ZZN3cub18CUB_300001_SM_10006detail6reduce28DeviceReduceSingleTileKernelINS2_10policy_hubIN4cuda3std3__45tupleIJblEEEyN6thrust24THRUST_300001_SM_1000_NS8cuda_cub9__find_if7functorIS9_EEE10Policy1000EPS9_SI_iSF_S9_S9_NS7_10__identityEEEvT0_T1_T2_T3_T4_T6_E12temp_storage+120];
	ld.shared.u64 	%rd316, [_ZZN3cub18CUB_300001_SM_10006detail6reduce28DeviceReduceSingleTileKernelINS2_10policy_hubIN4cuda3std3__45tupleIJblEEEyN6thrust24THRUST_300001_SM_1000_NS8cuda_cub9__find_if7functorIS9_EEE10Policy1000EPS9_SI_iSF_S9_S9_NS7_10__identityEEEvT0_T1_T2_T3_T4_T6_E12temp_storage+128];
	setp.eq.s16 	%p182, %rs298, 0;
	setp.eq.s16 	%p183, %rs299, 0;
	min.s64 	%rd317, %rd316, %rd315;
	selp.b16 	%rs300, %rs297, 1, %p183;
	selp.b16 	%rs311, %rs299, %rs300, %p182;
	selp.b64 	%rd318, %rd315, %rd317, %p183;
	selp.b64 	%rd329, %rd316, %rd318, %p182;
	bra.uni 	$L__BB8_110;
$L__BB8_37:
	// begin inline asm
	mov.u32 %r163, %laneid;
	// end inline asm
	and.b32  	%r184, %r1, 992;
	add.s32 	%r185, %r184, 32;
	setp.gt.s32 	%p94, %r185, %r38;
	not.b32 	%r186, %r184;
	add.s32 	%r187, %r38, %r186;
	selp.b32 	%r182, %r187, 31, %p94;
	cvt.u32.u16 	%r188, %rs311;
	and.b32  	%r165, %r188, 255;
	mov.b32 	%r181, 1;
	mov.b32 	%r183, -1;
	// begin inline asm
	shfl.sync.down.b32 %r164, %r165, %r181, %r182, %r183;
	// end inline asm
	// begin inline asm
	shfl.sync.down.b32 %r169, %r170, %r181, %r182, %r183;
	// end inline asm
	mov.b64 	{%r175, %r180}, %rd329;
	// begin inline asm
	shfl.sync.down.b32 %r174, %r175, %r181, %r182, %r183;
	// end inline asm
	// begin inline asm
	shfl.sync.down.b32 %r179, %r180, %r181, %r182, %r183;
	// end inline asm
	mov.b64 	%rd35, {%r174, %r179};
	cvt.u16.u32 	%rs26, %r164;
	setp.ge.s32 	%p95, %r163, %r182;
	@%p95 bra 	$L__BB8_41;
	and.b16  	%rs213, %rs311, 255;
	setp.eq.s16 	%p96, %rs213, 0;
	and.b16  	%rs214, %rs26, 255;
	setp.eq.s16 	%p97, %rs214, 0;
	or.pred  	%p98, %p96, %p97;
	@%p98 bra 	$L__BB8_40;
	min.s64 	%rd329, %rd35, %rd329;
	mov.b16 	%rs311, 1;
	bra.uni 	$L__BB8_41;
$L__BB8_40:
	setp.eq.s16 	%p99, %rs213, 0;
	selp.b16 	%rs311, %rs26, %rs311, %p99;
	selp.b64 	%rd329, %rd35, %rd329, %p99;
$L__BB8_41:
	cvt.u32.u16 	%r209, %rs311;
	and.b32  	%r190, %r209, 255;
	mov.b32 	%r206, 2;
	mov.b32 	%r208, -1;
	// begin inline asm
	shfl.sync.down.b32 %r189, %r190, %r206, %r182, %r208;
	// end inline asm
	// begin inline asm
	shfl.sync.down.b32 %r194, %r195, %r206, %r182, %r208;
	// end inline asm
	mov.b64 	{%r200, %r205}, %rd329;
	// begin inline asm
	shfl.sync.down.b32 %r199, %r200, %r206, %r182, %r208;
	// end inline asm
	// begin inline asm
	shfl.sync.down.b32 %r204, %r205, %r206, %r182, %r208;
	// end inline asm
	mov.b64 	%rd39, {%r199, %r204};
	cvt.u16.u32 	%rs29, %r189;
	add.s32 	%r210, %r163, 2;
	setp.gt.s32 	%p100, %r210, %r182;
	@%p100 bra 	$L__BB8_45;
	and.b16  	%rs217, %rs311, 255;
	setp.eq.s16 	%p101, %rs217, 0;
	and.b16  	%rs218, %rs29, 255;
	setp.eq.s16 	%p102, %rs218, 0;
	or.pred  	%p103, %p101, %p102;
	@%p103 bra 	$L__BB8_44;
	min.s64 	%rd329, %rd39, %rd329;
	mov.b16 	%rs311, 1;
	bra.uni 	$L__BB8_45;
$L__BB8_44:
	setp.eq.s16 	%p104, %rs217, 0;
	selp.b16 	%rs311, %rs29, %rs311, %p104;
	selp.b64 	%rd329, %rd39, %rd329, %p104;
$L__BB8_45:
	cvt.u32.u16 	%r231, %rs311;
	and.b32  	%r212, %r231, 255;
	mov.b32 	%r228, 4;
	mov.b32 	%r230, -1;
	// begin inline asm
	shfl.sync.down.b32 %r211, %r212, %r228, %r182, %r230;
	// end inline asm
	// begin inline asm
	shfl.sync.down.b32 %r216, %r217, %r228, %r182, %r230;
	// end inline asm
	mov.b64 	{%r222, %r227}, %rd329;
	// begin inline asm
	shfl.sync.down.b32 %r221, %r222, %r228, %r182, %r230;
	// end inline asm
	// begin inline asm
	shfl.sync.down.b32 %r226, %r227, %r228, %r182, %r230;
	// end inline asm
	mov.b64 	%rd43, {%r221, %r226};
	cvt.u16.u32 	%rs32, %r211;
	add.s32 	%r232, %r163, 4;
	setp.gt.s32 	%p105, %r232, %r182;
	@%p105 bra 	$L__BB8_49;
	and.b16  	%rs221, %rs311, 255;
	setp.eq.s16 	%p106, %rs221, 0;
	and.b16  	%rs222, %rs32, 255;
	setp.eq.s16 	%p107, %rs222, 0;
	or.pred  	%p108, %p106, %p107;
	@%p108 bra 	$L__BB8_48;
	min.s64 	%rd329, %rd43, %rd329;
	mov.b16 	%rs311, 1;
	bra.uni 	$L__BB8_49;
$L__BB8_48:
	setp.eq.s16 	%p109, %rs221, 0;
	selp.b16 	%rs311, %rs32, %rs311, %p109;
	selp.b64 	%rd329, %rd43, %rd329, %p109;
$L__BB8_49:
	cvt.u32.u16 	%r253, %rs311;
	and.b32  	%r234, %r253, 255;
	mov.b32 	%r250, 8;
	mov.b32 	%r252, -1;
	// begin inline asm
	shfl.sync.down.b32 %r233, %r234, %r250, %r182, %r252;
	// end inline asm
	// begin inline asm
	shfl.sync.down.b32 %r238, %r239, %r250, %r182, %r252;
	// end inline asm
	mov.b64 	{%r244, %r249}, %rd329;
	// begin inline asm
	shfl.sync.down.b32 %r243, %r244, %r250, %r182, %r252;
	// end inline asm
	// begin inline asm
	shfl.sync.down.b32 %r248, %r249, %r250, %r182, %r252;
	// end inline asm
	mov.b64 	%rd47, {%r243, %r248};
	cvt.u16.u32 	%rs35, %r233;
	add.s32 	%r254, %r163, 8;
	setp.gt.s32 	%p110, %r254, %r182;
	@%p110 bra 	$L__BB8_53;
	and.b16  	%rs225, %rs311, 255;
	setp.eq.s16 	%p111, %rs225, 0;
	and.b16  	%rs226, %rs35, 255;
	setp.eq.s16 	%p112, %rs226, 0;
	or.pred  	%p113, %p111, %p112;
	@%p113 bra 	$L__BB8_52;
	min.s64 	%rd329, %rd47, %rd329;
	mov.b16 	%rs311, 1;
	bra.uni 	$L__BB8_53;
$L__BB8_52:
	setp.eq.s16 	%p114, %rs225, 0;
	selp.b16 	%rs311, %rs35, %rs311, %p114;
	selp.b64 	%rd329, %rd47, %rd329, %p114;
$L__BB8_53:
	cvt.u32.u16 	%r275, %rs311;
	and.b32  	%r256, %r275, 255;
	mov.b32 	%r272, 16;
	mov.b32 	%r274, -1;
	// begin inline asm
	shfl.sync.down.b32 %r255, %r256, %r272, %r182, %r274;
	// end inline asm
	// begin inline asm
	shfl.sync.down.b32 %r260, %r261, %r272, %r182, %r274;
	// end inline asm
	mov.b64 	{%r266, %r271}, %rd329;
	// begin inline asm
	shfl.sync.down.b32 %r265, %r266, %r272, %r182, %r274;
	// end inline asm
	// begin inline asm
	shfl.sync.down.b32 %r270, %r271, %r272, %r182, %r274;
	// end inline asm
	mov.b64 	%rd51, {%r265, %r270};
	cvt.u16.u32 	%rs38, %r255;
	add.s32 	%r276, %r163, 16;
	setp.gt.s32 	%p115, %r276, %r182;
	@%p115 bra 	$L__BB8_57;
	and.b16  	%rs229, %rs311, 255;
	setp.eq.s16 	%p116, %rs229, 0;
	and.b16  	%rs230, %rs38, 255;
	setp.eq.s16 	%p117, %rs230, 0;
	or.pred  	%p118, %p116, %p117;
	@%p118 bra 	$L__BB8_56;
	min.s64 	%rd329, %rd51, %rd329;
	mov.b16 	%rs311, 1;
	bra.uni 	$L__BB8_57;
$L__BB8_56:
	setp.eq.s16 	%p119, %rs229, 0;
	selp.b16 	%rs311, %rs38, %rs311, %p119;
	selp.b64 	%rd329, %rd51, %rd329, %p119;
$L__BB8_57:
	setp.ne.s32 	%p120, %r163, 0;
	@%p120 bra 	$L__BB8_59;
	shr.u32 	%r277, %r1, 1;
	and.b32  	%r278, %r277, 496;
	mov.u32 	%r279, _ZZN3cub18CUB_300001_SM_10006detail6reduce28DeviceReduceSingleTileKernelINS2_10policy_hubIN4cuda3std3__45tupleIJblEEEyN6thrust24THRUST_300001_SM_1000_NS8cuda_cub9__find_if7functorIS9_EEE10Policy1000EPS9_SI_iSF_S9_S9_NS7_10__identityEEEvT0_T1_T2_T3_T4_T6_E12temp_storage;
	add.s32 	%r280, %r279, %r278;
	st.shared.u8 	[%r280+8], %rs311;
	st.shared.u64 	[%r280+16], %rd329;
$L__BB8_59:
	bar.sync 	0;
	setp.ne.s32 	%p121, %r1, 0;
	@%p121 bra 	$L__BB8_110;
	setp.lt.s32 	%p122, %r38, 33;
	@%p122 bra 	$L__BB8_62;
	ld.shared.u8 	%rs233, [_ZZN3cub18CUB_300001_SM_10006detail6reduce28DeviceReduceSingleTileKernelINS2_10policy_hubIN4cuda3std3__45tupleIJblEEEyN6thrust24THRUST_300001_SM_1000_NS8cuda_cub9__find_if7functorIS9_EEE10Policy1000EPS9_SI_iSF_S9_S9_NS7_10__identityEEEvT0_T1_T2_T3_T4_T6_E12temp_storage+24];
	ld.shared.u64 	%rd271, [_ZZN3cub18CUB_300001_SM_10006detail6reduce28DeviceReduceSingleTileKernelINS2_10policy_hubIN4cuda3std3__45tupleIJblEEEyN6thrust24THRUST_300001_SM_1000_NS8cuda_cub9__find_if7functorIS9_EEE10Policy1000EPS9_SI_iSF_S9_S9_NS7_10__identityEEEvT0_T1_T2_T3_T4_T6_E12temp_storage+32];
	and.b16  	%rs234, %rs311, 255;
	setp.eq.s16 	%p123, %rs234, 0;
	setp.eq.s16 	%p124, %rs233, 0;
	min.s64 	%rd272, %rd271, %rd329;
	selp.b16 	%rs235, %rs311, 1, %p124;
	selp.b16 	%rs311, %rs233, %rs235, %p123;
	selp.b64 	%rd273, %rd329, %rd272, %p124;
	selp.b64 	%rd329, %rd271, %rd273, %p123;
$L__BB8_62:
	setp.lt.s32 	%p125, %r38, 65;
	@%p125 bra 	$L__BB8_64;
	ld.shared.u8 	%rs236, [_ZZN3cub18CUB_300001_SM_10006detail6reduce28DeviceReduceSingleTileKernelINS2_10policy_hubIN4cuda3std3__45tupleIJblEEEyN6thrust24THRUST_300001_SM_1000_NS8cuda_cub9__find_if7functorIS9_EEE10Policy1000EPS9_SI_iSF_S9_S9_NS7_10__identityEEEvT0_T1_T2_T3_T4_T6_E12temp_storage+40];
	ld.shared.u64 	%rd274, [_ZZN3cub18CUB_300001_SM_10006detail6reduce28DeviceReduceSingleTileKernelINS2_10policy_hubIN4cuda3std3__45tupleIJblEEEyN6thrust24THRUST_300001_SM_1000_NS8cuda_cub9__find_if7functorIS9_EEE10Policy1000EPS9_SI_iSF_S9_S9_NS7_10__identityEEEvT0_T1_T2_T3_T4_T6_E12temp_storage+48];
	and.b16  	%rs237, %rs311, 255;
	setp.eq.s16 	%p126, %rs237, 0;
	setp.eq.s16 	%p127, %rs236, 0;
	min.s64 	%rd275, %rd274, %rd329;
	selp.b16 	%rs238, %rs311, 1, %p127;
	selp.b16 	%rs311, %rs236, %rs238, %p126;
	selp.b64 	%rd276, %rd329, %rd275, %p127;
	selp.b64 	%rd329, %rd274, %rd276, %p126;
$L__BB8_64:
	setp.lt.s32 	%p128, %r38, 97;
	@%p128 bra 	$L__BB8_66;
	ld.shared.u8 	%rs239, [_ZZN3cub18CUB_300001_SM_10006detail6reduce28DeviceReduceSingleTileKernelINS2_10policy_hubIN4cuda3std3__45tupleIJblEEEyN6thrust24THRUST_300001_SM_1000_NS8cuda_cub9__find_if7functorIS9_EEE10Policy1000EPS9_SI_iSF_S9_S9_NS7_10__identityEEEvT0_T1_T2_T3_T4_T6_E12temp_storage+56];
	ld.shared.u64 	%rd277, [_ZZN3cub18CUB_300001_SM_10006detail6reduce28DeviceReduceSingleTileKernelINS2_10policy_hubIN4cuda3std3__45tupleIJblEEEyN6thrust24THRUST_300001_SM_1000_NS8cuda_cub9__find_if7functorIS9_EEE10Policy1000EPS9_SI_iSF_S9_S9_NS7_10__identityEEEvT0_T1_T2_T3_T4_T6_E12temp_storage+64];
	and.b16  	%rs240, %rs311, 255;
	setp.eq.s16 	%p129, %rs240, 0;
	setp.eq.s16 	%p130, %rs239, 0;
	min.s64 	%rd278, %rd277, %rd329;
	selp.b16 	%rs241, %rs311, 1, %p130;
	selp.b16 	%rs311, %rs239, %rs241, %p129;
	selp.b64 	%rd279, %rd329, %rd278, %p130;
	selp.b64 	%rd329, %rd277, %rd279, %p129;
$L__BB8_66:
	setp.lt.s32 	%p131, %r38, 129;
	@%p131 bra 	$L__BB8_68;
	ld.shared.u8 	%rs242, [_ZZN3cub18CUB_300001_SM_10006detail6reduce28DeviceReduceSingleTileKernelINS2_10policy_hubIN4cuda3std3__45tupleIJblEEEyN6thrust24THRUST_300001_SM_1000_NS8cuda_cub9__find_if7functorIS9_EEE10Policy1000EPS9_SI_iSF_S9_S9_NS7_10__identityEEEvT0_T1_T2_T3_T4_T6_E12temp_storage+72];
	ld.shared.u64 	%rd280, [_ZZN3cub18CUB_300001_SM_10006detail6reduce28DeviceReduceSingleTileKernelINS2_10policy_hubIN4cuda3std3__45tupleIJblEEEyN6thrust24THRUST_300001_SM_1000_NS8cuda_cub9__find_if7functorIS9_EEE10Policy1000EPS9_SI_iSF_S9_S9_NS7_10__identityEEEvT0_T1_T2_T3_T4_T6_E12temp_storage+80];
	and.b16  	%rs243, %rs311, 255;
	setp.eq.s16 	%p132, %rs243, 0;
	setp.eq.s16 	%p133, %rs242, 0;
	min.s64 	%rd281, %rd280, %rd329;
	selp.b16 	%rs244, %rs311, 1, %p133;
	selp.b16 	%rs311, %rs242, %rs244, %p132;
	selp.b64 	%rd282, %rd329, %rd281, %p133;
	selp.b64 	%rd329, %rd280, %rd282, %p132;
$L__BB8_68:
	setp.lt.s32 	%p134, %r38, 161;
	@%p134 bra 	$L__BB8_70;
	ld.shared.u8 	%rs245, [_ZZN3cub18CUB_300001_SM_10006detail6reduce28DeviceReduceSingleTileKernelINS2_10policy_hubIN4cuda3std3__45tupleIJblEEEyN6thrust24THRUST_300001_SM_1000_NS8cuda_cub9__find_if7functorIS9_EEE10Policy1000EPS9_SI_iSF_S9_S9_NS7_10__identityEEEvT0_T1_T2_T3_T4_T6_E12temp_storage+88];
	ld.shared.u64 	%rd283, [_ZZN3cub18CUB_300001_SM_10006detail6reduce28DeviceReduceSingleTileKernelINS2_10policy_hubIN4cuda3std3__45tupleIJblEEEyN6thrust24THRUST_300001_SM_1000_NS8cuda_cub9__find_if7functorIS9_EEE10Policy1000EPS9_SI_iSF_S9_S9_NS7_10__identityEEEvT0_T1_T2_T3_T4_T6_E12temp_storage+96];
	and.b16  	%rs246, %rs311, 255;
	setp.eq.s16 	%p135, %rs246, 0;
	setp.eq.s16 	%p136, %rs245, 0;
	min.s64 	%rd284, %rd283, %rd329;
	selp.b16 	%rs247, %rs311, 1, %p136;
	selp.b16 	%rs311, %rs245, %rs247, %p135;
	selp.b64 	%rd285, %rd329, %rd284, %p136;
	selp.b64 	%rd329, %rd283, %rd285, %p135;
$L__BB8_70:
	setp.lt.s32 	%p137, %r38, 193;
	@%p137 bra 	$L__BB8_72;
	ld.shared.u8 	%rs248, [_ZZN3cub18CUB_300001_SM_10006detail6reduce28DeviceReduceSingleTileKernelINS2_10policy_hubIN4cuda3std3__45tupleIJblEEEyN6thrust24THRUST_300001_SM_1000_NS8cuda_cub9__find_if7functorIS9_EEE10Policy1000EPS9_SI_iSF_S9_S9_NS7_10__identityEEEvT0_T1_T2_T3_T4_T6_E12temp_storage+104];
	ld.shared.u64 	%rd286, [_ZZN3cub18CUB_300001_SM_10006detail6reduce28DeviceReduceSingleTileKernelINS2_10policy_hubIN4cuda3std3__45tupleIJblEEEyN6thrust24THRUST_300001_SM_1000_NS8cuda_cub9__find_if7functorIS9_EEE10Policy1000EPS9_SI_iSF_S9_S9_NS7_10__identityEEEvT0_T1_T2_T3_T4_T6_E12temp_storage+112];
	and.b16  	%rs249, %rs311, 255;
	setp.eq.s16 	%p138, %rs249, 0;
	setp.eq.s16 	%p139, %rs248, 0;
	min.s64 	%rd287, %rd286, %rd329;
	selp.b16 	%rs250, %rs311, 1, %p139;
	selp.b16 	%rs311, %rs248, %rs250, %p138;
	selp.b64 	%rd288, %rd329, %rd287, %p139;
	selp.b64 	%rd329, %rd286, %rd288, %p138;
$L__BB8_72:
	setp.lt.s32 	%p140, %r38, 225;
	@%p140 bra 	$L__BB8_110;
	ld.shared.u8 	%rs251, [_ZZN3cub18CUB_300001_SM_10006detail6reduce28DeviceReduceSingleTileKernelINS2_10policy_hubIN4cuda3std3__45tupleIJblEEEyN6thrust24THRUST_300001_SM_1000_NS8cuda_cub9__find_if7functorIS9_EEE10Policy1000EPS9_SI_iSF_S9_S9_NS7_10__identityEEEvT0_T1_T2_T3_T4_T6_E12temp_storage+120];
	ld.shared.u64 	%rd289, [_ZZN3cub18CUB_300001_SM_10006detail6reduce28DeviceReduceSingleTileKernelINS2_10policy_hubIN4cuda3std3__45tupleIJblEEEyN6thrust24THRUST_300001_SM_1000_NS8cuda_cub9__find_if7functorIS9_EEE10Policy1000EPS9_SI_iSF_S9_S9_NS7_10__identityEEEvT0_T1_T2_T3_T4_T6_E12temp_storage+128];
	and.b16  	%rs252, %rs311, 255;
	setp.eq.s16 	%p141, %rs252, 0;
	setp.eq.s16 	%p142, %rs251, 0;
	min.s64 	%rd290, %rd289, %rd329;
	selp.b16 	%rs253, %rs311, 1, %p142;
	selp.b16 	%rs311, %rs251, %rs253, %p141;
	selp.b64 	%rd291, %rd329, %rd290, %p142;
	selp.b64 	%rd329, %rd289, %rd291, %p141;
	bra.uni 	$L__BB8_110;
$L__BB8_74:
	mov.u32 	%r16, %tid.x;
	mul.wide.u32 	%rd124, %r16, 16;
	add.s64 	%rd109, %rd105, %rd124;
	// begin inline asm
	ld.global.nc.u64 %rd108, [%rd109];
	// end inline asm
	add.s64 	%rd111, %rd109, 8;
	// begin inline asm
	ld.global.nc.u64 %rd110, [%rd111];
	// end inline asm
	cvt.u16.u64 	%rs83, %rd108;
	and.b16  	%rs84, %rs83, 255;
	add.s64 	%rd113, %rd109, 4096;
	// begin inline asm
	ld.global.nc.u64 %rd112, [%rd113];
	// end inline asm
	add.s64 	%rd115, %rd109, 4104;
	// begin inline asm
	ld.global.nc.u64 %rd114, [%rd115];
	// end inline asm
	cvt.u16.u64 	%rs85, %rd112;
	and.b16  	%rs86, %rs85, 255;
	add.s64 	%rd117, %rd109, 8192;
	// begin inline asm
	ld.global.nc.u64 %rd116, [%rd117];
	// end inline asm
	add.s64 	%rd119, %rd109, 8200;
	// begin inline asm
	ld.global.nc.u64 %rd118, [%rd119];
	// end inline asm
	cvt.u16.u64 	%rs87, %rd116;
	and.b16  	%rs88, %rs87, 255;
	add.s64 	%rd121, %rd109, 12288;
	// begin inline asm
	ld.global.nc.u64 %rd120, [%rd121];
	// end inline asm
	add.s64 	%rd123, %rd109, 12296;
	// begin inline asm
	ld.global.nc.u64 %rd122, [%rd123];
	// end inline asm
	cvt.u16.u64 	%rs89, %rd120;
	and.b16  	%rs90, %rs89, 255;
	setp.eq.s16 	%p3, %rs84, 0;
	setp.eq.s16 	%p4, %rs86, 0;
	min.s64 	%rd125, %rd114, %rd110;
	selp.b16 	%rs91, %rs83, 1, %p4;
	selp.b64 	%rd126, %rd110, %rd125, %p4;
	selp.b16 	%rs92, %rs85, %rs91, %p3;
	and.b16  	%rs93, %rs92, 255;
	selp.b64 	%rd127, %rd114, %rd126, %p3;
	setp.eq.s16 	%p5, %rs93, 0;
	setp.eq.s16 	%p6, %rs88, 0;
	min.s64 	%rd128, %rd118, %rd127;
	selp.b16 	%rs94, %rs92, 1, %p6;
	selp.b64 	%rd129, %rd127, %rd128, %p6;
	selp.b16 	%rs95, %rs87, %rs94, %p5;
	and.b16  	%rs96, %rs95, 255;
	selp.b64 	%rd130, %rd118, %rd129, %p5;
	setp.eq.s16 	%p7, %rs96, 0;
	setp.eq.s16 	%p8, %rs90, 0;
	min.s64 	%rd131, %rd122, %rd130;
	selp.b16 	%rs97, %rs95, 1, %p8;
	selp.b64 	%rd132, %rd130, %rd131, %p8;
	selp.b16 	%rs311, %rs89, %rs97, %p7;
	selp.b64 	%rd329, %rd122, %rd132, %p7;
	setp.lt.u32 	%p9, %r38, 2048;
	mov.b32 	%r399, 1024;
	@%p9 bra 	$L__BB8_78;
	add.s32 	%r17, %r38, -1024;
	mov.b32 	%r399, 1024;
$L__BB8_76:
	mul.wide.s32 	%rd149, %r399, 16;
	add.s64 	%rd134, %rd109, %rd149;
	// begin inline asm
	ld.global.nc.u64 %rd133, [%rd134];
	// end inline asm
	add.s64 	%rd136, %rd134, 8;
	// begin inline asm
	ld.global.nc.u64 %rd135, [%rd136];
	// end inline asm
	cvt.u16.u64 	%rs98, %rd133;
	and.b16  	%rs99, %rs98, 255;
	add.s64 	%rd138, %rd134, 4096;
	// begin inline asm
	ld.global.nc.u64 %rd137, [%rd138];
	// end inline asm
	add.s64 	%rd140, %rd134, 4104;
	// begin inline asm
	ld.global.nc.u64 %rd139, [%rd140];
	// end inline asm
	cvt.u16.u64 	%rs100, %rd137;
	and.b16  	%rs101, %rs100, 255;
	add.s64 	%rd142, %rd134, 8192;
	// begin inline asm
	ld.global.nc.u64 %rd141, [%rd142];
	// end inline asm
	add.s64 	%rd144, %rd134, 8200;
	// begin inline asm
	ld.global.nc.u64 %rd143, [%rd144];
	// end inline asm
	cvt.u16.u64 	%rs102, %rd141;
	and.b16  	%rs103, %rs102, 255;
	add.s64 	%rd146, %rd134, 12288;
	// begin inline asm
	ld.global.nc.u64 %rd145, [%rd146];
	// end inline asm
	add.s64 	%rd148, %rd134, 12296;
	// begin inline asm
	ld.global.nc.u64 %rd147, [%rd148];
	// end inline asm
	cvt.u16.u64 	%rs104, %rd145;
	and.b16  	%rs105, %rs104, 255;
	and.b16  	%rs106, %rs311, 255;
	setp.eq.s16 	%p10, %rs106, 0;
	setp.eq.s16 	%p11, %rs99, 0;
	min.s64 	%rd150, %rd135, %rd329;
	selp.b16 	%rs107, %rs311, 1, %p11;
	selp.b64 	%rd151, %rd329, %rd150, %p11;
	selp.b16 	%rs108, %rs98, %rs107, %p10;
	and.b16  	%rs109, %rs108, 255;
	selp.b64 	%rd152, %rd135, %rd151, %p10;
	setp.eq.s16 	%p12, %rs109, 0;
	setp.eq.s16 	%p13, %rs101, 0;
	min.s64 	%rd153, %rd139, %rd152;
	selp.b16 	%rs110, %rs108, 1, %p13;
	selp.b64 	%rd154, %rd152, %rd153, %p13;
	selp.b16 	%rs111, %rs100, %rs110, %p12;
	and.b16  	%rs112, %rs111, 255;
	selp.b64 	%rd155, %rd139, %rd154, %p12;
	setp.eq.s16 	%p14, %rs112, 0;
	setp.eq.s16 	%p15, %rs103, 0;
	min.s64 	%rd156, %rd143, %rd155;
	selp.b16 	%rs113, %rs111, 1, %p15;
	selp.b64 	%rd157, %rd155, %rd156, %p15;
	selp.b16 	%rs114, %rs102, %rs113, %p14;
	and.b16  	%rs115, %rs114, 255;
	selp.b64 	%rd158, %rd143, %rd157, %p14;
	setp.eq.s16 	%p16, %rs115, 0;
	setp.eq.s16 	%p17, %rs105, 0;
	min.s64 	%rd159, %rd147, %rd158;
	selp.b16 	%rs116, %rs114, 1, %p17;
	selp.b64 	%rd160, %rd158, %rd159, %p17;
	selp.b16 	%rs311, %rs104, %rs116, %p16;
	selp.b64 	%rd329, %rd147, %rd160, %p16;
	sub.s32 	%r41, %r38, %r399;
	setp.lt.s32 	%p18, %r41, 1024;
	@%p18 bra 	$L__BB8_86;
	add.s32 	%r399, %r399, 1024;
	setp.le.s32 	%p19, %r399, %r17;
	@%p19 bra 	$L__BB8_76;
$L__BB8_78:
	setp.le.s32 	%p20, %r38, %r399;
	@%p20 bra 	$L__BB8_86;
	sub.s32 	%r21, %r38, %r399;
	setp.ge.s32 	%p21, %r16, %r21;
	@%p21 bra 	$L__BB8_86;
	not.b32 	%r42, %r16;
	add.s32 	%r43, %r38, %r42;
	sub.s32 	%r22, %r43, %r399;
	and.b32  	%r44, %r22, 768;
	setp.eq.s32 	%p22, %r44, 768;
	mov.u32 	%r403, %r16;
	@%p22 bra 	$L__BB8_83;
	add.s32 	%r401, %r16, %r399;
	shr.u32 	%r45, %r22, 8;
	add.s32 	%r46, %r45, 1;
	and.b32  	%r47, %r46, 3;
	neg.s32 	%r400, %r47;
	mov.u32 	%r403, %r16;
$L__BB8_82:
	.pragma "nounroll";
	mul.wide.u32 	%rd166, %r401, 16;
	add.s64 	%rd163, %rd105, %rd166;
	// begin inline asm
	ld.global.nc.u64 %rd162, [%rd163];
	// end inline asm
	add.s64 	%rd165, %rd163, 8;
	// begin inline asm
	ld.global.nc.u64 %rd164, [%rd165];
	// end inline asm
	cvt.u16.u64 	%rs118, %rd162;
	and.b16  	%rs119, %rs118, 255;
	and.b16  	%rs120, %rs311, 255;
	setp.eq.s16 	%p23, %rs120, 0;
	setp.eq.s16 	%p24, %rs119, 0;
	min.s64 	%rd167, %rd164, %rd329;
	selp.b16 	%rs121, %rs311, 1, %p24;
	selp.b16 	%rs311, %rs118, %rs121, %p23;
	selp.b64 	%rd168, %rd329, %rd167, %p24;
	selp.b64 	%rd329, %rd164, %rd168, %p23;
	add.s32 	%r403, %r403, 256;
	add.s32 	%r401, %r401, 256;
	add.s32 	%r400, %r400, 1;
	setp.ne.s32 	%p25, %r400, 0;
	@%p25 bra 	$L__BB8_82;
$L__BB8_83:
	setp.lt.u32 	%p26, %r22, 768;
	@%p26 bra 	$L__BB8_86;
	cvt.u64.u32 	%rd169, %r403;
	cvt.u64.u32 	%rd170, %r399;
	add.s64 	%rd171, %rd169, %rd170;
	shl.b64 	%rd172, %rd171, 4;
	add.s64 	%rd173, %rd172, %rd105;
	add.s64 	%rd350, %rd173, 12296;
	add.s32 	%r404, %r403, %r399;
$L__BB8_85:
	mul.wide.u32 	%rd190, %r404, 16;
	add.s64 	%rd175, %rd105, %rd190;
	// begin inline asm
	ld.global.nc.u64 %rd174, [%rd175];
	// end inline asm
	add.s64 	%rd177, %rd175, 8;
	// begin inline asm
	ld.global.nc.u64 %rd176, [%rd177];
	// end inline asm
	cvt.u16.u64 	%rs122, %rd174;
	and.b16  	%rs123, %rs122, 255;
	and.b16  	%rs124, %rs311, 255;
	setp.eq.s16 	%p27, %rs124, 0;
	setp.eq.s16 	%p28, %rs123, 0;
	min.s64 	%rd191, %rd176, %rd329;
	selp.b16 	%rs125, %rs311, 1, %p28;
	selp.b16 	%rs126, %rs122, %rs125, %p27;
	and.b16  	%rs127, %rs126, 255;
	selp.b64 	%rd192, %rd329, %rd191, %p28;
	selp.b64 	%rd193, %rd176, %rd192, %p27;
	add.s64 	%rd179, %rd350, -8200;
	// begin inline asm
	ld.global.nc.u64 %rd178, [%rd179];
	// end inline asm
	add.s64 	%rd181, %rd350, -8192;
	// begin inline asm
	ld.global.nc.u64 %rd180, [%rd181];
	// end inline asm
	cvt.u16.u64 	%rs128, %rd178;
	and.b16  	%rs129, %rs128, 255;
	setp.eq.s16 	%p29, %rs127, 0;
	setp.eq.s16 	%p30, %rs129, 0;
	min.s64 	%rd194, %rd180, %rd193;
	selp.b16 	%rs130, %rs126, 1, %p30;
	selp.b16 	%rs131, %rs128, %rs130, %p29;
	and.b16  	%rs132, %rs131, 255;
	selp.b64 	%rd195, %rd193, %rd194, %p30;
	selp.b64 	%rd196, %rd180, %rd195, %p29;
	add.s64 	%rd183, %rd350, -4104;
	// begin inline asm
	ld.global.nc.u64 %rd182, [%rd183];
	// end inline asm
	add.s64 	%rd185, %rd350, -4096;
	// begin inline asm
	ld.global.nc.u64 %rd184, [%rd185];
	// end inline asm
	cvt.u16.u64 	%rs133, %rd182;
	and.b16  	%rs134, %rs133, 255;
	setp.eq.s16 	%p31, %rs132, 0;
	setp.eq.s16 	%p32, %rs134, 0;
	min.s64 	%rd197, %rd184, %rd196;
	selp.b16 	%rs135, %rs131, 1, %p32;
	selp.b16 	%rs136, %rs133, %rs135, %p31;
	and.b16  	%rs137, %rs136, 255;
	selp.b64 	%rd198, %rd196, %rd197, %p32;
	selp.b64 	%rd199, %rd184, %rd198, %p31;
	add.s64 	%rd187, %rd350, -8;
	// begin inline asm
	ld.global.nc.u64 %rd186, [%rd187];
	// end inline asm
	// begin inline asm
	ld.global.nc.u64 %rd188, [%rd350];
	// end inline asm
	cvt.u16.u64 	%rs138, %rd186;
	and.b16  	%rs139, %rs138, 255;
	setp.eq.s16 	%p33, %rs137, 0;
	setp.eq.s16 	%p34, %rs139, 0;
	min.s64 	%rd200, %rd188, %rd199;
	selp.b16 	%rs140, %rs136, 1, %p34;
	selp.b16 	%rs311, %rs138, %rs140, %p33;
	selp.b64 	%rd201, %rd199, %rd200, %p34;
	selp.b64 	%rd329, %rd188, %rd201, %p33;
	add.s32 	%r403, %r403, 1024;
	add.s64 	%rd350, %rd350, 16384;
	add.s32 	%r404, %r404, 1024;
	setp.lt.s32 	%p35, %r403, %r21;
	@%p35 bra 	$L__BB8_85;
$L__BB8_86:
	// begin inline asm
	mov.u32 %r48, %laneid;
	// end inline asm
	cvt.u32.u16 	%r69, %rs311;
	and.b32  	%r50, %r69, 255;
	mov.b32 	%r66, 1;
	mov.b32 	%r67, 31;
	mov.b32 	%r68, -1;
	// begin inline asm
	shfl.sync.down.b32 %r49, %r50, %r66, %r67, %r68;
	// end inline asm
	// begin inline asm
	shfl.sync.down.b32 %r54, %r55, %r66, %r67, %r68;
	// end inline asm
	mov.b64 	{%r60, %r65}, %rd329;
	// begin inline asm
	shfl.sync.down.b32 %r59, %r60, %r66, %r67, %r68;
	// end inline asm
	// begin inline asm
	shfl.sync.down.b32 %r64, %r65, %r66, %r67, %r68;
	// end inline asm
	mov.b64 	%rd83, {%r59, %r64};
	cvt.u16.u32 	%rs65, %r49;
	setp.gt.s32 	%p36, %r48, 30;
	@%p36 bra 	$L__BB8_90;
	and.b16  	%rs141, %rs311, 255;
	setp.eq.s16 	%p37, %rs141, 0;
	and.b16  	%rs142, %rs65, 255;
	setp.eq.s16 	%p38, %rs142, 0;
	or.pred  	%p39, %p37, %p38;
	@%p39 bra 	$L__BB8_89;
	min.s64 	%rd329, %rd83, %rd329;
	mov.b16 	%rs311, 1;
	bra.uni 	$L__BB8_90;
$L__BB8_89:
	setp.eq.s16 	%p40, %rs141, 0;
	selp.b16 	%rs311, %rs65, %rs311, %p40;
	selp.b64 	%rd329, %rd83, %rd329, %p40;
$L__BB8_90:
	cvt.u32.u16 	%r90, %rs311;
	and.b32  	%r71, %r90, 255;
	mov.b32 	%r87, 2;
	mov.b32 	%r88, 31;
	mov.b32 	%r89, -1;
	// begin inline asm
	shfl.sync.down.b32 %r70, %r71, %r87, %r88, %r89;
	// end inline asm
	// begin inline asm
	shfl.sync.down.b32 %r75, %r76, %r87, %r88, %r89;
	// end inline asm
	mov.b64 	{%r81, %r86}, %rd329;
	// begin inline asm
	shfl.sync.down.b32 %r80, %r81, %r87, %r88, %r89;
	// end inline asm
	// begin inline asm
	shfl.sync.down.b32 %r85, %r86, %r87, %r88, %r89;
	// end inline asm
	mov.b64 	%rd87, {%r80, %r85};
	cvt.u16.u32 	%rs68, %r70;
	setp.gt.s32 	%p41, %r48, 29;
	@%p41 bra 	$L__BB8_94;
	and.b16  	%rs145, %rs311, 255;
	setp.eq.s16 	%p42, %rs145, 0;
	and.b16  	%rs146, %rs68, 255;
	setp.eq.s16 	%p43, %rs146, 0;
	or.pred  	%p44, %p42, %p43;
	@%p44 bra 	$L__BB8_93;
	min.s64 	%rd329, %rd87, %rd329;
	mov.b16 	%rs311, 1;
	bra.uni 	$L__BB8_94;
$L__BB8_93:
	setp.eq.s16 	%p45, %rs145, 0;
	selp.b16 	%rs311, %rs68, %rs311, %p45;
	selp.b64 	%rd329, %rd87, %rd329, %p45;
$L__BB8_94:
	cvt.u32.u16 	%r111, %rs311;
	and.b32  	%r92, %r111, 255;
	mov.b32 	%r108, 4;
	mov.b32 	%r109, 31;
	mov.b32 	%r110, -1;
	// begin inline asm
	shfl.sync.down.b32 %r91, %r92, %r108, %r109, %r110;
	// end inline asm
	// begin inline asm
	shfl.sync.down.b32 %r96, %r97, %r108, %r109, %r110;
	// end inline asm
	mov.b64 	{%r102, %r107}, %rd329;
	// begin inline asm
	shfl.sync.down.b32 %r101, %r102, %r108, %r109, %r110;
	// end inline asm
	// begin inline asm
	shfl.sync.down.b32 %r106, %r107, %r108, %r109, %r110;
	// end inline asm
	mov.b64 	%rd91, {%r101, %r106};
	cvt.u16.u32 	%rs71, %r91;
	setp.gt.s32 	%p46, %r48, 27;
	@%p46 bra 	$L__BB8_98;
	and.b16  	%rs149, %rs311, 255;
	setp.eq.s16 	%p47, %rs149, 0;
	and.b16  	%rs150, %rs71, 255;
	setp.eq.s16 	%p48, %rs150, 0;
	or.pred  	%p49, %p47, %p48;
	@%p49 bra 	$L__BB8_97;
	min.s64 	%rd329, %rd91, %rd329;
	mov.b16 	%rs311, 1;
	bra.uni 	$L__BB8_98;
$L__BB8_97:
	setp.eq.s16 	%p50, %rs149, 0;
	selp.b16 	%rs311, %rs71, %rs311, %p50;
	selp.b64 	%rd329, %rd91, %rd329, %p50;
$L__BB8_98:
	cvt.u32.u16 	%r132, %rs311;
	and.b32  	%r113, %r132, 255;
	mov.b32 	%r129, 8;
	mov.b32 	%r130, 31;
	mov.b32 	%r131, -1;
	// begin inline asm
	shfl.sync.down.b32 %r112, %r113, %r129, %r130, %r131;
	// end inline asm
	// begin inline asm
	shfl.sync.down.b32 %r117, %r118, %r129, %r130, %r131;
	// end inline asm
	mov.b64 	{%r123, %r128}, %rd329;
	// begin inline asm
	shfl.sync.down.b32 %r122, %r123, %r129, %r130, %r131;
	// end inline asm
	// begin inline asm
	shfl.sync.down.b32 %r127, %r128, %r129, %r130, %r131;
	// end inline asm
	mov.b64 	%rd95, {%r122, %r127};
	cvt.u16.u32 	%rs74, %r112;
	setp.gt.s32 	%p51, %r48, 23;
	@%p51 bra 	$L__BB8_102;
	and.b16  	%rs153, %rs311, 255;
	setp.eq.s16 	%p52, %rs153, 0;
	and.b16  	%rs154, %rs74, 255;
	setp.eq.s16 	%p53, %rs154, 0;
	or.pred  	%p54, %p52, %p53;
	@%p54 bra 	$L__BB8_101;
	min.s64 	%rd329, %rd95, %rd329;
	mov.b16 	%rs311, 1;
	bra.uni 	$L__BB8_102;
$L__BB8_101:
	setp.eq.s16 	%p55, %rs153, 0;
	selp.b16 	%rs311, %rs74, %rs311, %p55;
	selp.b64 	%rd329, %rd95, %rd329, %p55;
$L__BB8_102:
	cvt.u32.u16 	%r153, %rs311;
	and.b32  	%r134, %r153, 255;
	mov.b32 	%r150, 16;
	mov.b32 	%r151, 31;
	mov.b32 	%r152, -1;
	// begin inline asm
	shfl.sync.down.b32 %r133, %r134, %r150, %r151, %r152;
	// end inline asm
	// begin inline asm
	shfl.sync.down.b32 %r138, %r139, %r150, %r151, %r152;
	// end inline asm
	mov.b64 	{%r144, %r149}, %rd329;
	// begin inline asm
	shfl.sync.down.b32 %r143, %r144, %r150, %r151, %r152;
	// end inline asm
	// begin inline asm
	shfl.sync.down.b32 %r148, %r149, %r150, %r151, %r152;
	// end inline asm
	mov.b64 	%rd99, {%r143, %r148};
	cvt.u16.u32 	%rs77, %r133;
	setp.gt.s32 	%p56, %r48, 15;
	@%p56 bra 	$L__BB8_106;
	and.b16  	%rs157, %rs311, 255;
	setp.eq.s16 	%p57, %rs157, 0;
	and.b16  	%rs158, %rs77, 255;
	setp.eq.s16 	%p58, %rs158, 0;
	or.pred  	%p59, %p57, %p58;
	@%p59 bra 	$L__BB8_105;
	min.s64 	%rd329, %rd99, %rd329;
	mov.b16 	%rs311, 1;
	bra.uni 	$L__BB8_106;
$L__BB8_105:
	setp.eq.s16 	%p60, %rs157, 0;
	selp.b16 	%rs311, %rs77, %rs311, %p60;
	selp.b64 	%rd329, %rd99, %rd329, %p60;
$L__BB8_106:
	setp.ne.s32 	%p61, %r48, 0;
	@%p61 bra 	$L__BB8_108;
	shr.u32 	%r154, %r16, 1;
	and.b32  	%r155, %r154, 496;
	mov.u32 	%r156, _ZZN3cub18CUB_300001_SM_10006detail6reduce28DeviceReduceSingleTileKernelINS2_10policy_hubIN4cuda3std3__45tupleIJblEEEyN6thrust24THRUST_300001_SM_1000_NS8cuda_cub9__find_if7functorIS9_EEE10Policy1000EPS9_SI_iSF_S9_S9_NS7_10__identityEEEvT0_T1_T2_T3_T4_T6_E12temp_storage;
	add.s32 	%r157, %r156, %r155;
	st.shared.u8 	[%r157+8], %rs311;
	st.shared.u64 	[%r157+16], %rd329;
$L__BB8_108:
	bar.sync 	0;
	setp.ne.s32 	%p62, %r16, 0;
	@%p62 bra 	$L__BB8_110;
	ld.shared.u8 	%rs161, [_ZZN3cub18CUB_300001_SM_10006detail6reduce28DeviceReduceSingleTileKernelINS2_10policy_hubIN4cuda3std3__45tupleIJblEEEyN6thrust24THRUST_300001_SM_1000_NS8cuda_cub9__find_if7functorIS9_EEE10Policy1000EPS9_SI_iSF_S9_S9_NS7_10__identityEEEvT0_T1_T2_T3_T4_T6_E12temp_storage+24];
	ld.shared.u64 	%rd202, [_ZZN3cub18CUB_300001_SM_10006detail6reduce28DeviceReduceSingleTileKernelINS2_10policy_hubIN4cuda3std3__45tupleIJblEEEyN6thrust24THRUST_300001_SM_1000_NS8cuda_cub9__find_if7functorIS9_EEE10Policy1000EPS9_SI_iSF_S9_S9_NS7_10__identityEEEvT0_T1_T2_T3_T4_T6_E12temp_storage+32];
	and.b16  	%rs162, %rs311, 255;
	setp.eq.s16 	%p63, %rs162, 0;
	setp.eq.s16 	%p64, %rs161, 0;
	min.s64 	%rd203, %rd202, %rd329;
	selp.b16 	%rs163, %rs311, 1, %p64;
	selp.b16 	%rs164, %rs161, %rs163, %p63;
	and.b16  	%rs165, %rs164, 255;
	selp.b64 	%rd204, %rd329, %rd203, %p64;
	selp.b64 	%rd205, %rd202, %rd204, %p63;
	ld.shared.u8 	%rs166, [_ZZN3cub18CUB_300001_SM_10006detail6reduce28DeviceReduceSingleTileKernelINS2_10policy_hubIN4cuda3std3__45tupleIJblEEEyN6thrust24THRUST_300001_SM_1000_NS8cuda_cub9__find_if7functorIS9_EEE10Policy1000EPS9_SI_iSF_S9_S9_NS7_10__identityEEEvT0_T1_T2_T3_T4_T6_E12temp_storage+40];
	ld.shared.u64 	%rd206, [_ZZN3cub18CUB_300001_SM_10006detail6reduce28DeviceReduceSingleTileKernelINS2_10policy_hubIN4cuda3std3__45tupleIJblEEEyN6thrust24THRUST_300001_SM_1000_NS8cuda_cub9__find_if7functorIS9_EEE10Policy1000EPS9_SI_iSF_S9_S9_NS7_10__identityEEEvT0_T1_T2_T3_T4_T6_E12temp_storage+48];
	setp.eq.s16 	%p65, %rs165, 0;
	setp.eq.s16 	%p66, %rs166, 0;
	min.s64 	%rd207, %rd206, %rd205;
	selp.b16 	%rs167, %rs164, 1, %p66;
	selp.b16 	%rs168, %rs166, %rs167, %p65;
	and.b16  	%rs169, %rs168, 255;
	selp.b64 	%rd208, %rd205, %rd207, %p66;
	selp.b64 	%rd209, %rd206, %rd208, %p65;
	ld.shared.u8 	%rs170, [_ZZN3cub18CUB_300001_SM_10006detail6reduce28DeviceReduceSingleTileKernelINS2_10policy_hubIN4cuda3std3__45tupleIJblEEEyN6thrust24THRUST_300001_SM_1000_NS8cuda_cub9__find_if7functorIS9_EEE10Policy1000EPS9_SI_iSF_S9_S9_NS7_10__identityEEEvT0_T1_T2_T3_T4_T6_E12temp_storage+56];
	ld.shared.u64 	%rd210, [_ZZN3cub18CUB_300001_SM_10006detail6reduce28DeviceReduceSingleTileKernelINS2_10policy_hubIN4cuda3std3__45tupleIJblEEEyN6thrust24THRUST_300001_SM_1000_NS8cuda_cub9__find_if7functorIS9_EEE10Policy1000EPS9_SI_iSF_S9_S9_NS7_10__identityEEEvT0_T1_T2_T3_T4_T6_E12temp_storage+64];
	setp.eq.s16 	%p67, %rs169, 0;
	setp.eq.s16 	%p68, %rs170, 0;
	min.s64 	%rd211, %rd210, %rd209;
	selp.b16 	%rs171, %rs168, 1, %p68;
	selp.b16 	%rs172, %rs170, %rs171, %p67;
	and.b16  	%rs173, %rs172, 255;
	selp.b64 	%rd212, %rd209, %rd211, %p68;
	selp.b64 	%rd213, %rd210, %rd212, %p67;
	ld.shared.u8 	%rs174, [_ZZN3cub18CUB_300001_SM_10006detail6reduce28DeviceReduceSingleTileKernelINS2_10policy_hubIN4cuda3std3__45tupleIJblEEEyN6thrust24THRUST_300001_SM_1000_NS8cuda_cub9__find_if7functorIS9_EEE10Policy1000EPS9_SI_iSF_S9_S9_NS7_10__identityEEEvT0_T1_T2_T3_T4_T6_E12temp_storage+72];
	ld.shared.u64 	%rd214, [_ZZN3cub18CUB_300001_SM_10006detail6reduce28DeviceReduceSingleTileKernelINS2_10policy_hubIN4cuda3std3__45tupleIJblEEEyN6thrust24THRUST_300001_SM_1000_NS8cuda_cub9__find_if7functorIS9_EEE10Policy1000EPS9_SI_iSF_S9_S9_NS7_10__identityEEEvT0_T1_T2_T3_T4_T6_E12temp_storage+80];
	setp.eq.s16 	%p69, %rs173, 0;
	setp.eq.s16 	%p70, %rs174, 0;
	min.s64 	%rd215, %rd214, %rd213;
	selp.b16 	%rs175, %rs172, 1, %p70;
	selp.b16 	%rs176, %rs174, %rs175, %p69;
	and.b16  	%rs177, %rs176, 255;
	selp.b64 	%rd216, %rd213, %rd215, %p70;
	selp.b64 	%rd217, %rd214, %rd216, %p69;
	ld.shared.u8 	%rs178, [_ZZN3cub18CUB_300001_SM_10006detail6reduce28DeviceReduceSingleTileKernelINS2_10policy_hubIN4cuda3std3__45tupleIJblEEEyN6thrust24THRUST_300001_SM_1000_NS8cuda_cub9__find_if7functorIS9_EEE10Policy1000EPS9_SI_iSF_S9_S9_NS7_10__identityEEEvT0_T1_T2_T3_T4_T6_E12temp_storage+88];
	ld.shared.u64 	%rd218, [_ZZN3cub18CUB_300001_SM_10006detail6reduce28DeviceReduceSingleTileKernelINS2_10policy_hubIN4cuda3std3__45tupleIJblEEEyN6thrust24THRUST_300001_SM_1000_NS8cuda_cub9__find_if7functorIS9_EEE10Policy1000EPS9_SI_iSF_S9_S9_NS7_10__identityEEEvT0_T1_T2_T3_T4_T6_E12temp_storage+96];
	setp.eq.s16 	%p71, %rs177, 0;
	setp.eq.s16 	%p72, %rs178, 0;
	min.s64 	%rd219, %rd218, %rd217;
	selp.b16 	%rs179, %rs176, 1, %p72;
	selp.b16 	%rs180, %rs178, %rs179, %p71;
	and.b16  	%rs181, %rs180, 255;
	selp.b64 	%rd220, %rd217, %rd219, %p72;
	selp.b64 	%rd221, %rd218, %rd220, %p71;
	ld.shared.u8 	%rs182, [_ZZN3cub18CUB_300001_SM_10006detail6reduce28DeviceReduceSingleTileKernelINS2_10policy_hubIN4cuda3std3__45tupleIJblEEEyN6thrust24THRUST_300001_SM_1000_NS8cuda_cub9__find_if7functorIS9_EEE10Policy1000EPS9_SI_iSF_S9_S9_NS7_10__identityEEEvT0_T1_T2_T3_T4_T6_E12temp_storage+104];
	ld.shared.u64 	%rd222, [_ZZN3cub18CUB_300001_SM_10006detail6reduce28DeviceReduceSingleTileKernelINS2_10policy_hubIN4cuda3std3__45tupleIJblEEEyN6thrust24THRUST_300001_SM_1000_NS8cuda_cub9__find_if7functorIS9_EEE10Policy1000EPS9_SI_iSF_S9_S9_NS7_10__identityEEEvT0_T1_T2_T3_T4_T6_E12temp_storage+112];
	setp.eq.s16 	%p73, %rs181, 0;
	setp.eq.s16 	%p74, %rs182, 0;
	min.s64 	%rd223, %rd222, %rd221;
	selp.b16 	%rs183, %rs180, 1, %p74;
	selp.b16 	%rs184, %rs182, %rs183, %p73;
	and.b16  	%rs185, %rs184, 255;
	selp.b64 	%rd224, %rd221, %rd223, %p74;
	selp.b64 	%rd225, %rd222, %rd224, %p73;
	ld.shared.u8 	%rs186, [_ZZN3cub18CUB_300001_SM_10006detail6reduce28DeviceReduceSingleTileKernelINS2_10policy_hubIN4cuda3std3__45tupleIJblEEEyN6thrust24THRUST_300001_SM_1000_NS8cuda_cub9__find_if7functorIS9_EEE10Policy1000EPS9_SI_iSF_S9_S9_NS7_10__identityEEEvT0_T1_T2_T3_T4_T6_E12temp_storage+120];
	ld.shared.u64 	%rd226, [_ZZN3cub18CUB_300001_SM_10006detail6reduce28DeviceReduceSingleTileKernelINS2_10policy_hubIN4cuda3std3__45tupleIJblEEEyN6thrust24THRUST_300001_SM_1000_NS8cuda_cub9__find_if7functorIS9_EEE10Policy1000EPS9_SI_iSF_S9_S9_NS7_10__identityEEEvT0_T1_T2_T3_T4_T6_E12temp_storage+128];
	setp.eq.s16 	%p75, %rs185, 0;
	setp.eq.s16 	%p76, %rs186, 0;
	min.s64 	%rd227, %rd226, %rd225;
	selp.b16 	%rs187, %rs184, 1, %p76;
	selp.b16 	%rs311, %rs186, %rs187, %p75;
	selp.b64 	%rd228, %rd225, %rd227, %p76;
	selp.b64 	%rd329, %rd226, %rd228, %p75;
$L__BB8_110:
	mov.u32 	%r391, %tid.x;
	setp.ne.s32 	%p184, %r391, 0;
	@%p184 bra 	$L__BB8_112;
	setp.eq.s16 	%p185, %rs82, 0;
	and.b16  	%rs302, %rs311, 255;
	setp.eq.s16 	%p186, %rs302, 0;
	min.s64 	%rd319, %rd329, %rd106;
	selp.b16 	%rs303, %rs82, 1, %p186;
	selp.b16 	%rs304, %rs311, %rs303, %p185;
	selp.b64 	%rd320, %rd106, %rd319, %p186;
	selp.b64 	%rd321, %rd329, %rd320, %p185;
	st.global.u8 	[%rd1], %rs304;
	st.global.u64 	[%rd1+8], %rd321;
$L__BB8_112:
	ret;

}


// ===== COMPILED SASS (sm_100) =====

	.target	sm_100

	.elftype	@"ET_EXEC"


//--------------------- .note.nv.tkinfo           --------------------------
	.section	.note.nv.tkinfo,"",@"SHT_NOTE"
	.sectionflags	@"SHF_NOTE_NV_TKINFO"
	.tkinfo
        /*0018*/ 	.word	0x00000002
        /*0030*/ 	.string	""
        /*0030*/ 	.string	"ptxas"
        /*0030*/ 	.string	"Cuda compilation tools, release 13.0, V13.0.88"
        /*0030*/ 	.string	"Build cuda_13.0.r13.0/compiler.36424714_0"
        /*0030*/ 	.string	"-arch sm_100 -m 64 "



//--------------------- .note.nv.cuinfo           --------------------------
	.section	.note.nv.cuinfo,"",@"SHT_NOTE"
	.sectionflags	@"SHF_NOTE_NV_CUINFO"
        /*0018*/ 	.short	0x0002
        /*001a*/ 	.short	0x0064
        /*001c*/ 	.short	0x0082
	.zero		2


//--------------------- .nv.info                  --------------------------
	.section	.nv.info,"",@"SHT_CUDA_INFO"
	.align	4


	//----- nvinfo : EIATTR_REGCOUNT
	.align		4
        /*0000*/ 	.byte	0x04, 0x2f
        /*0002*/ 	.short	(.L_44 - .L_43)
	.align		4
.L_43:
        /*0004*/ 	.word	index@(_Z12daxpy_kernelidPKdPd)
        /*0008*/ 	.word	0x0000000a


	//----- nvinfo : EIATTR_FRAME_SIZE
	.align		4
.L_44:
        /*000c*/ 	.byte	0x04, 0x11
        /*000e*/ 	.short	(.L_46 - .L_45)
	.align		4
.L_45:
        /*0010*/ 	.word	index@(_Z12daxpy_kernelidPKdPd)
        /*0014*/ 	.word	0x00000000


	//----- nvinfo : EIATTR_REGCOUNT
	.align		4
.L_46:
        /*0018*/ 	.byte	0x04, 0x2f
        /*001a*/ 	.short	(.L_48 - .L_47)
	.align		4
.L_47:
        /*001c*/ 	.word	index@(_ZN3cub18CUB_300001_SM_10006detail11EmptyKernelIvEEvv)
        /*0020*/ 	.word	0x00000004


	//----- nvinfo : EIATTR_FRAME_SIZE
	.align		4
.L_48:
        /*0024*/ 	.byte	0x04, 0x11
        /*0026*/ 	.short	(.L_50 - .L_49)
	.align		4
.L_49:
        /*0028*/ 	.word	index@(_ZN3cub18CUB_300001_SM_10006detail11EmptyKernelIvEEvv)
        /*002c*/ 	.word	0x00000000


	//----- nvinfo : EIATTR_REGCOUNT
	.align		4
.L_50:
        /*0030*/ 	.byte	0x04, 0x2f
        /*0032*/ 	.short	(.L_52 - .L_51)
	.align		4
.L_51:
        /*0034*/ 	.word	index@(_ZN3cub18CUB_300001_SM_10006detail8for_each13static_kernelINS2_12policy_hub_t12policy_500_tEmN6thrust24THRUST_300001_SM_1000_NS8cuda_cub20__uninitialized_fill7functorINS7_10device_ptrIdEEdEEEEvT0_T1_)
        /*0038*/ 	.word	0x00000009


	//----- nvinfo : EIATTR_FRAME_SIZE
	.align		4
.L_52:
        /*003c*/ 	.byte	0x04, 0x11
        /*003e*/ 	.short	(.L_54 - .L_53)
	.align		4
.L_53:
        /*0040*/ 	.word	index@(_ZN3cub18CUB_300001_SM_10006detail8for_each13static_kernelINS2_12policy_hub_t12policy_500_tEmN6thrust24THRUST_300001_SM_1000_NS8cuda_cub20__uninitialized_fill7functorINS7_10device_ptrIdEEdEEEEvT0_T1_)
        /*0044*/ 	.word	0x00000000


	//----- nvinfo : EIATTR_REGCOUNT
	.align		4
.L_54:
        /*0048*/ 	.byte	0x04, 0x2f
        /*004a*/ 	.short	(.L_56 - .L_55)
	.align		4
.L_55:
        /*004c*/ 	.word	index@(_ZN3cub18CUB_300001_SM_10006detail6reduce28DeviceReduceSingleTileKernelINS2_10policy_hubIN4cuda3std3__45tupleIJblEEEjN6thrust24THRUST_300001_SM_1000_NS8cuda_cub9__find_if7functorIS9_EEE10Policy1000ENSB_12zip_iteratorINS8_IJNSD_26transform_input_iterator_tIbNSC_6detail35transform_pair_of_input_iterators_tIbNSB_6detail15normal_iteratorINSB_10device_ptrIKdEEEESR_NS7_8equal_toIdEEEENS7_10__not_fn_tINS7_10__identityEEEEENSB_17counting_iteratorIlNSB_11use_defaultES10_S10_EEEEEEEPS9_jSF_S9_S9_SW_EEvT0_T1_T2_T3_T4_T6_)
        /*0050*/ 	.word	0x0000003e


	//----- nvinfo : EIATTR_FRAME_SIZE
	.align		4
.L_56:
        /*0054*/ 	.byte	0x04, 0x11
        /*0056*/ 	.short	(.L_58 - .L_57)
	.align		4
.L_57:
        /*0058*/ 	.word	index@(_ZN3cub18CUB_300001_SM_10006detail6reduce28DeviceReduceSingleTileKernelINS2_10policy_hubIN4cuda3std3__45tupleIJblEEEjN6thrust24THRUST_300001_SM_1000_NS8cuda_cub9__find_if7functorIS9_EEE10Policy1000ENSB_12zip_iteratorINS8_IJNSD_26transform_input_iterator_tIbNSC_6detail35transform_pair_of_input_iterators_tIbNSB_6detail15normal_iteratorINSB_10device_ptrIKdEEEESR_NS7_8equal_toIdEEEENS7_10__not_fn_tINS7_10__identityEEEEENSB_17counting_iteratorIlNSB_11use_defaultES10_S10_EEEEEEEPS9_jSF_S9_S9_SW_EEvT0_T1_T2_T3_T4_T6_)
        /*005c*/ 	.word	0x00000000


	//----- nvinfo : EIATTR_REGCOUNT
	.align		4
.L_58:
        /*0060*/ 	.byte	0x04, 0x2f
        /*0062*/ 	.short	(.L_60 - .L_59)
	.align		4
.L_59:
        /*0064*/ 	.word	index@(_ZN3cub18CUB_300001_SM_10006detail6reduce18DeviceReduceKernelINS2_10policy_hubIN4cuda3std3__45tupleIJblEEEjN6thrust24THRUST_300001_SM_1000_NS8cuda_cub9__find_if7functorIS9_EEE10Policy1000ENSB_12zip_iteratorINS8_IJNSD_26transform_input_iterator_tIbNSC_6detail35transform_pair_of_input_iterators_tIbNSB_6detail15normal_iteratorINSB_10device_ptrIKdEEEESR_NS7_8equal_toIdEEEENS7_10__not_fn_tINS7_10__identityEEEEENSB_17counting_iteratorIlNSB_11use_defaultES10_S10_EEEEEEEjSF_S9_SW_EEvT0_PT3_T1_NS0_13GridEvenShareIS17_EET2_T4_)
        /*0068*/ 	.word	0x00000020


	//----- nvinfo : EIATTR_FRAME_SIZE
	.align		4
.L_60:
        /*006c*/ 	.byte	0x04, 0x11
        /*006e*/ 	.short	(.L_62 - .L_61)
	.align		4
.L_61:
        /*0070*/ 	.word	index@(_ZN3cub18CUB_300001_SM_10006detail6reduce18DeviceReduceKernelINS2_10policy_hubIN4cuda3std3__45tupleIJblEEEjN6thrust24THRUST_300001_SM_1000_NS8cuda_cub9__find_if7functorIS9_EEE10Policy1000ENSB_12zip_iteratorINS8_IJNSD_26transform_input_iterator_tIbNSC_6detail35transform_pair_of_input_iterators_tIbNSB_6detail15normal_iteratorINSB_10device_ptrIKdEEEESR_NS7_8equal_toIdEEEENS7_10__not_fn_tINS7_10__identityEEEEENSB_17counting_iteratorIlNSB_11use_defaultES10_S10_EEEEEEEjSF_S9_SW_EEvT0_PT3_T1_NS0_13GridEvenShareIS17_EET2_T4_)
        /*0074*/ 	.word	0x00000000


	//----- nvinfo : EIATTR_REGCOUNT
	.align		4
.L_62:
        /*0078*/ 	.byte	0x04, 0x2f
        /*007a*/ 	.short	(.L_64 - .L_63)
	.align		4
.L_63:
        /*007c*/ 	.word	index@(_ZN3cub18CUB_300001_SM_10006detail6reduce28DeviceReduceSingleTileKernelINS2_10policy_hubIN4cuda3std3__45tupleIJblEEEjN6thrust24THRUST_300001_SM_1000_NS8cuda_cub9__find_if7functorIS9_EEE10Policy1000EPS9_SI_iSF_S9_S9_NS7_10__identityEEEvT0_T1_T2_T3_T4_T6_)
        /*0080*/ 	.word	0x0000001c


	//----- nvinfo : EIATTR_FRAME_SIZE
	.align		4
.L_64:
        /*0084*/ 	.byte	0x04, 0x11
        /*0086*/ 	.short	(.L_66 - .L_65)
	.align		4
.L_65:
        /*0088*/ 	.word	index@(_ZN3cub18CUB_300001_SM_10006detail6reduce28DeviceReduceSingleTileKernelINS2_10policy_hubIN4cuda3std3__45tupleIJblEEEjN6thrust24THRUST_300001_SM_1000_NS8cuda_cub9__find_if7functorIS9_EEE10Policy1000EPS9_SI_iSF_S9_S9_NS7_10__identityEEEvT0_T1_T2_T3_T4_T6_)
        /*008c*/ 	.word	0x00000000


	//----- nvinfo : EIATTR_REGCOUNT
	.align		4
.L_66:
        /*0090*/ 	.byte	0x04, 0x2f
        /*0092*/ 	.short	(.L_68 - .L_67)
	.align		4
.L_67:
        /*0094*/ 	.word	index@(_ZN3cub18CUB_300001_SM_10006detail6reduce28DeviceReduceSingleTileKernelINS2_10policy_hubIN4cuda3std3__45tupleIJblEEEyN6thrust24THRUST_300001_SM_1000_NS8cuda_cub9__find_if7functorIS9_EEE10Policy1000ENSB_12zip_iteratorINS8_IJNSD_26transform_input_iterator_tIbNSC_6detail35transform_pair_of_input_iterators_tIbNSB_6detail15normal_iteratorINSB_10device_ptrIKdEEEESR_NS7_8equal_toIdEEEENS7_10__not_fn_tINS7_10__identityEEEEENSB_17counting_iteratorIlNSB_11use_defaultES10_S10_EEEEEEEPS9_ySF_S9_S9_SW_EEvT0_T1_T2_T3_T4_T6_)
        /*0098*/ 	.word	0x00000035


	//----- nvinfo : EIATTR_FRAME_SIZE
	.align		4
.L_68:
        /*009c*/ 	.byte	0x04, 0x11
        /*009e*/ 	.short	(.L_70 - .L_69)
	.align		4
.L_69:
        /*00a0*/ 	.word	index@(_ZN3cub18CUB_300001_SM_10006detail6reduce28DeviceReduceSingleTileKernelINS2_10policy_hubIN4cuda3std3__45tupleIJblEEEyN6thrust24THRUST_300001_SM_1000_NS8cuda_cub9__find_if7functorIS9_EEE10Policy1000ENSB_12zip_iteratorINS8_IJNSD_26transform_input_iterator_tIbNSC_6detail35transform_pair_of_input_iterators_tIbNSB_6detail15normal_iteratorINSB_10device_ptrIKdEEEESR_NS7_8equal_toIdEEEENS7_10__not_fn_tINS7_10__identityEEEEENSB_17counting_iteratorIlNSB_11use_defaultES10_S10_EEEEEEEPS9_ySF_S9_S9_SW_EEvT0_T1_T2_T3_T4_T6_)
        /*00a4*/ 	.word	0x00000000


	//----- nvinfo : EIATTR_REGCOUNT
	.align		4
.L_70:
        /*00a8*/ 	.byte	0x04, 0x2f
        /*00aa*/ 	.short	(.L_72 - .L_71)
	.align		4
.L_71:
        /*00ac*/ 	.word	index@(_ZN3cub18CUB_300001_SM_10006detail6reduce18DeviceReduceKernelINS2_10policy_hubIN4cuda3std3__45tupleIJblEEEyN6thrust24THRUST_300001_SM_1000_NS8cuda_cub9__find_if7functorIS9_EEE10Policy1000ENSB_12zip_iteratorINS8_IJNSD_26transform_input_iterator_tIbNSC_6detail35transform_pair_of_input_iterators_tIbNSB_6detail15normal_iteratorINSB_10device_ptrIKdEEEESR_NS7_8equal_toIdEEEENS7_10__not_fn_tINS7_10__identityEEEEENSB_17counting_iteratorIlNSB_11use_defaultES10_S10_EEEEEEEySF_S9_SW_EEvT0_PT3_T1_NS0_13GridEvenShareIS17_EET2_T4_)
        /*00b0*/ 	.word	0x00000020


	//----- nvinfo : EIATTR_FRAME_SIZE
	.align		4
.L_72:
        /*00b4*/ 	.byte	0x04, 0x11
        /*00b6*/ 	.short	(.L_74 - .L_73)
	.align		4
.L_73:
        /*00b8*/ 	.word	index@(_ZN3cub18CUB_300001_SM_10006detail6reduce18DeviceReduceKernelINS2_10policy_hubIN4cuda3std3__45tupleIJblEEEyN6thrust24THRUST_300001_SM_1000_NS8cuda_cub9__find_if7functorIS9_EEE10Policy1000ENSB_12zip_iteratorINS8_IJNSD_26transform_input_iterator_tIbNSC_6detail35transform_pair_of_input_iterators_tIbNSB_6detail15normal_iteratorINSB_10device_ptrIKdEEEESR_NS7_8equal_toIdEEEENS7_10__not_fn_tINS7_10__identityEEEEENSB_17counting_iteratorIlNSB_11use_defaultES10_S10_EEEEEEEySF_S9_SW_EEvT0_PT3_T1_NS0_13GridEvenShareIS17_EET2_T4_)
        /*00bc*/ 	.word	0x00000000


	//----- nvinfo : EIATTR_REGCOUNT
	.align		4
.L_74:
        /*00c0*/ 	.byte	0x04, 0x2f
        /*00c2*/ 	.short	(.L_76 - .L_75)
	.align		4
.L_75:
        /*00c4*/ 	.word	index@(_ZN3cub18CUB_300001_SM_10006detail6reduce28DeviceReduceSingleTileKernelINS2_10policy_hubIN4cuda3std3__45tupleIJblEEEyN6thrust24THRUST_300001_SM_1000_NS8cuda_cub9__find_if7functorIS9_EEE10Policy1000EPS9_SI_iSF_S9_S9_NS7_10__identityEEEvT0_T1_T2_T3_T4_T6_)
        /*00c8*/ 	.word	0x0000001c


	//----- nvinfo : EIATTR_FRAME_SIZE
	.align		4
.L_76:
        /*00cc*/ 	.byte	0x04, 0x11
        /*00ce*/ 	.short	(.L_78 - .L_77)
	.align		4
.L_77:
        /*00d0*/ 	.word	index@(_ZN3cub18CUB_300001_SM_10006detail6reduce28DeviceReduceSingleTileKernelINS2_10policy_hubIN4cuda3std3__45tupleIJblEEEyN6thrust24THRUST_300001_SM_1000_NS8cuda_cub9__find_if7functorIS9_EEE10Policy1000EPS9_SI_iSF_S9_S9_NS7_10__identityEEEvT0_T1_T2_T3_T4_T6_)
        /*00d4*/ 	.word	0x00000000


	//----- nvinfo : EIATTR_MIN_STACK_SIZE
	.align		4
.L_78:
        /*00d8*/ 	.byte	0x04, 0x12
        /*00da*/ 	.short	(.L_80 - .L_79)
	.align		4
.L_79:
        /*00dc*/ 	.word	index@(_ZN3cub18CUB_300001_SM_10006detail6reduce28DeviceReduceSingleTileKernelINS2_10policy_hubIN4cuda3std3__45tupleIJblEEEyN6thrust24THRUST_300001_SM_1000_NS8cuda_cub9__find_if7functorIS9_EEE10Policy1000EPS9_SI_iSF_S9_S9_NS7_10__identityEEEvT0_T1_T2_T3_T4_T6_)
        /*00e0*/ 	.word	0x00000000


	//----- nvinfo : EIATTR_MIN_STACK_SIZE
	.align		4
.L_80:
        /*00e4*/ 	.byte	0x04, 0x12
        /*00e6*/ 	.short	(.L_82 - .L_81)
	.align		4
.L_81:
        /*00e8*/ 	.word	index@(_ZN3cub18CUB_300001_SM_10006detail6reduce18DeviceReduceKernelINS2_10policy_hubIN4cuda3std3__45tupleIJblEEEyN6thrust24THRUST_300001_SM_1000_NS8cuda_cub9__find_if7functorIS9_EEE10Policy1000ENSB_12zip_iteratorINS8_IJNSD_26transform_input_iterator_tIbNSC_6detail35transform_pair_of_input_iterators_tIbNSB_6detail15normal_iteratorINSB_10device_ptrIKdEEEESR_NS7_8equal_toIdEEEENS7_10__not_fn_tINS7_10__identityEEEEENSB_17counting_iteratorIlNSB_11use_defaultES10_S10_EEEEEEEySF_S9_SW_EEvT0_PT3_T1_NS0_13GridEvenShareIS17_EET2_T4_)
        /*00ec*/ 	.word	0x00000000


	//----- nvinfo : EIATTR_MIN_STACK_SIZE
	.align		4
.L_82:
        /*00f0*/ 	.byte	0x04, 0x12
        /*00f2*/ 	.short	(.L_84 - .L_83)
	.align		4
.L_83:
        /*00f4*/ 	.word	index@(_ZN3cub18CUB_300001_SM_10006detail6reduce28DeviceReduceSingleTileKernelINS2_10policy_hubIN4cuda3std3__45tupleIJblEEEyN6thrust24THRUST_300001_SM_1000_NS8cuda_cub9__find_if7functorIS9_EEE10Policy1000ENSB_12zip_iteratorINS8_IJNSD_26transform_input_iterator_tIbNSC_6detail35transform_pair_of_input_iterators_tIbNSB_6detail15normal_iteratorINSB_10device_ptrIKdEEEESR_NS7_8equal_toIdEEEENS7_10__not_fn_tINS7_10__identityEEEEENSB_17counting_iteratorIlNSB_11use_defaultES10_S10_EEEEEEEPS9_ySF_S9_S9_SW_EEvT0_T1_T2_T3_T4_T6_)
        /*00f8*/ 	.word	0x00000000


	//----- nvinfo : EIATTR_MIN_STACK_SIZE
	.align		4
.L_84:
        /*00fc*/ 	.byte	0x04, 0x12
        /*00fe*/ 	.short	(.L_86 - .L_85)
	.align		4
.L_85:
        /*0100*/ 	.word	index@(_ZN3cub18CUB_300001_SM_10006detail6reduce28DeviceReduceSingleTileKernelINS2_10policy_hubIN4cuda3std3__45tupleIJblEEEjN6thrust24THRUST_300001_SM_1000_NS8cuda_cub9__find_if7functorIS9_EEE10Policy1000EPS9_SI_iSF_S9_S9_NS7_10__identityEEEvT0_T1_T2_T3_T4_T6_)
        /*0104*/ 	.word	0x00000000


	//----- nvinfo : EIATTR_MIN_STACK_SIZE
	.align		4
.L_86:
        /*0108*/ 	.byte	0x04, 0x12
        /*010a*/ 	.short	(.L_88 - .L_87)
	.align		4
.L_87:
        /*010c*/ 	.word	index@(_ZN3cub18CUB_300001_SM_10006detail6reduce18DeviceReduceKernelINS2_10policy_hubIN4cuda3std3__45tupleIJblEEEjN6thrust24THRUST_300001_SM_1000_NS8cuda_cub9__find_if7functorIS9_EEE10Policy1000ENSB_12zip_iteratorINS8_IJNSD_26transform_input_iterator_tIbNSC_6detail35transform_pair_of_input_iterators_tIbNSB_6detail15normal_iteratorINSB_10device_ptrIKdEEEESR_NS7_8equal_toIdEEEENS7_10__not_fn_tINS7_10__identityEEEEENSB_17counting_iteratorIlNSB_11use_defaultES10_S10_EEEEEEEjSF_S9_SW_EEvT0_PT3_T1_NS0_13GridEvenShareIS17_EET2_T4_)
        /*0110*/ 	.word	0x00000000


	//----- nvinfo : EIATTR_MIN_STACK_SIZE
	.align		4
.L_88:
        /*0114*/ 	.byte	0x04, 0x12
        /*0116*/ 	.short	(.L_90 - .L_89)
	.align		4
.L_89:
        /*0118*/ 	.word	index@(_ZN3cub18CUB_300001_SM_10006detail6reduce28DeviceReduceSingleTileKernelINS2_10policy_hubIN4cuda3std3__45tupleIJblEEEjN6thrust24THRUST_300001_SM_1000_NS8cuda_cub9__find_if7functorIS9_EEE10Policy1000ENSB_12zip_iteratorINS8_IJNSD_26transform_input_iterator_tIbNSC_6detail35transform_pair_of_input_iterators_tIbNSB_6detail15normal_iteratorINSB_10device_ptrIKdEEEESR_NS7_8equal_toIdEEEENS7_10__not_fn_tINS7_10__identityEEEEENSB_17counting_iteratorIlNSB_11use_defaultES10_S10_EEEEEEEPS9_jSF_S9_S9_SW_EEvT0_T1_T2_T3_T4_T6_)
        /*011c*/ 	.word	0x00000000


	//----- nvinfo : EIATTR_MIN_STACK_SIZE
	.align		4
.L_90:
        /*0120*/ 	.byte	0x04, 0x12
        /*0122*/ 	.short	(.L_92 - .L_91)
	.align		4
.L_91:
        /*0124*/ 	.word	index@(_ZN3cub18CUB_300001_SM_10006detail8for_each13static_kernelINS2_12policy_hub_t12policy_500_tEmN6thrust24THRUST_300001_SM_1000_NS8cuda_cub20__uninitialized_fill7functorINS7_10device_ptrIdEEdEEEEvT0_T1_)
        /*0128*/ 	.word	0x00000000


	//----- nvinfo : EIATTR_MIN_STACK_SIZE
	.align		4
.L_92:
        /*012c*/ 	.byte	0x04, 0x12
        /*012e*/ 	.short	(.L_94 - .L_93)
	.align		4
.L_93:
        /*0130*/ 	.word	index@(_ZN3cub18CUB_300001_SM_10006detail11EmptyKernelIvEEvv)
        /*0134*/ 	.word	0x00000000


	//----- nvinfo : EIATTR_MIN_STACK_SIZE
	.align		4
.L_94:
        /*0138*/ 	.byte	0x04, 0x12
        /*013a*/ 	.short	(.L_96 - .L_95)
	.align		4
.L_95:
        /*013c*/ 	.word	index@(_Z12daxpy_kernelidPKdPd)
        /*0140*/ 	.word	0x00000000
.L_96:


//--------------------- .nv.compat                --------------------------
	.section	.nv.compat,"",@"SHT_CUDA_COMPAT_INFO"
	.align	4
        /*0000*/ 	.byte	0x02, 0x09, 0x00, 0x00, 0x02, 0x02, 0x01, 0x00, 0x02, 0x05, 0x05, 0x00, 0x03, 0x07, 0x01, 0x01
        /*0010*/ 	.byte	0x02, 0x03, 0x00, 0x00, 0x02, 0x06, 0x01, 0x00, 0x04, 0x0b, 0x08, 0x00, 0x01, 0x00, 0x00, 0x00
        /*0020*/ 	.byte	0x00, 0x00, 0x00, 0x00


//--------------------- .nv.info._ZN3cub18CUB_300001_SM_10006detail6reduce28DeviceReduceSingleTileKernelINS2_10policy_hubIN4cuda3std3__45tupleIJblEEEyN6thrust24THRUST_300001_SM_1000_NS8cuda_cub9__find_if7functorIS9_EEE10Policy1000EPS9_SI_iSF_S9_S9_NS7_10__identityEEEvT0_T1_T2_T3_T4_T6_ --------------------------
	.section	.nv.info._ZN3cub18CUB_300001_SM_10006detail6reduce28DeviceReduceSingleTileKernelINS2_10policy_hubIN4cuda3std3__45tupleIJblEEEyN6thrust24THRUST_300001_SM_1000_NS8cuda_cub9__find_if7functorIS9_EEE10Policy1000EPS9_SI_iSF_S9_S9_NS7_10__identityEEEvT0_T1_T2_T3_T4_T6_,"",@"SHT_CUDA_INFO"
	.sectionflags	@""
	.align	4


	//----- nvinfo : EIATTR_CUDA_API_VERSION
	.align		4
        /*0000*/ 	.byte	0x04, 0x37
        /*0002*/ 	.short	(.L_98 - .L_97)
.L_97:
        /*0004*/ 	.word	0x00000082


	//----- nvinfo : EIATTR_KPARAM_INFO
	.align		4
.L_98:
        /*0008*/ 	.byte	0x04, 0x17
        /*000a*/ 	.short	(.L_100 - .L_99)
.L_99:
        /*000c*/ 	.word	0x00000000
        /*0010*/ 	.short	0x0005
        /*0012*/ 	.short	0x0028
        /*0014*/ 	.byte	0x00, 0xf0, 0x05, 0x00


	//----- nvinfo : EIATTR_KPARAM_INFO
	.align		4
.L_100:
        /*0018*/ 	.byte	0x04, 0x17
        /*001a*/ 	.short	(.L_102 - .L_101)
.L_101:
        /*001c*/ 	.word	0x00000000
        /*0020*/ 	.short	0x0004
        /*0022*/ 	.short	0x0018
        /*0024*/ 	.byte	0x00, 0xf0, 0x41, 0x00


	//----- nvinfo : EIATTR_KPARAM_INFO
	.align		4
.L_102:
        /*0028*/ 	.byte	0x04, 0x17
        /*002a*/ 	.short	(.L_104 - .L_103)
.L_103:
        /*002c*/ 	.word	0x00000000
        /*0030*/ 	.short	0x0003
        /*0032*/ 	.short	0x0014
        /*0034*/ 	.byte	0x00, 0xf0, 0x05, 0x00


	//----- nvinfo : EIATTR_KPARAM_INFO
	.align		4
.L_104:
        /*0038*/ 	.byte	0x04, 0x17
        /*003a*/ 	.short	(.L_106 - .L_105)
.L_105:
        /*003c*/ 	.word	0x00000000
        /*0040*/ 	.short	0x0002
        /*0042*/ 	.short	0x0010
        /*0044*/ 	.byte	0x00, 0xf0, 0x11, 0x00


	//----- nvinfo : EIATTR_KPARAM_INFO
	.align		4
.L_106:
        /*0048*/ 	.byte	0x04, 0x17
        /*004a*/ 	.short	(.L_108 - .L_107)
.L_107:
        /*004c*/ 	.word	0x00000000
        /*0050*/ 	.short	0x0001
        /*0052*/ 	.short	0x0008
        /*0054*/ 	.byte	0x00, 0xf5, 0x21, 0x00


	//----- nvinfo : EIATTR_KPARAM_INFO
	.align		4
.L_108:
        /*0058*/ 	.byte	0x04, 0x17
        /*005a*/ 	.short	(.L_110 - .L_109)
.L_109:
        /*005c*/ 	.word	0x00000000
        /*0060*/ 	.short	0x0000
        /*0062*/ 	.short	0x0000
        /*0064*/ 	.byte	0x00, 0xf5, 0x21, 0x00


	//----- nvinfo : EIATTR_SPARSE_MMA_MASK
	.align		4
.L_110:
        /*0068*/ 	.byte	0x03, 0x50
        /*006a*/ 	.short	0x0000


	//----- nvinfo : EIATTR_MAXREG_COUNT
	.align		4
        /*006c*/ 	.byte	0x03, 0x1b
        /*006e*/ 	.short	0x00ff


	//----- nvinfo : EIATTR_NUM_BARRIERS
	.align		4
        /*0070*/ 	.byte	0x02, 0x4c
        /*0072*/ 	.byte	0x01
	.zero		1


	//----- nvinfo : EIATTR_MERCURY_ISA_VERSION
	.align		4
        /*0074*/ 	.byte	0x03, 0x5f
        /*0076*/ 	.short	0x0101


	//----- nvinfo : EIATTR_COOP_GROUP_MASK_REGIDS
	.align		4
        /*0078*/ 	.byte	0x04, 0x29
        /*007a*/ 	.short	(.L_112 - .L_111)


	//   ....[0]....
.L_111:
        /*007c*/ 	.word	0xffffffff


	//   ....[1]....
        /*0080*/ 	.word	0xffffffff


	//   ....[2]....
        /*0084*/ 	.word	0xffffffff


	//   ....[3]....
        /*0088*/ 	.word	0xffffffff


	//   ....[4]....
        /*008c*/ 	.word	0xffffffff


	//   ....[5]....
        /*0090*/ 	.word	0xffffffff


	//   ....[6]....
        /*0094*/ 	.word	0xffffffff


	//   ....[7]....
        /*0098*/ 	.word	0xffffffff


	//   ....[8]....
        /*009c*/ 	.word	0xffffffff


	//   ....[9]....
        /*00a0*/ 	.word	0xffffffff


	//   ....[10]....
        /*00a4*/ 	.word	0xffffffff


	//   ....[11]....
        /*00a8*/ 	.word	0xffffffff


	//   ....[12]....
        /*00ac*/ 	.word	0xffffffff


	//   ....[13]....
        /*00b0*/ 	.word	0xffffffff


	//   ....[14]....
        /*00b4*/ 	.word	0xffffffff


	//   ....[15]....
        /*00b8*/ 	.word	0xffffffff


	//   ....[16]....
        /*00bc*/ 	.word	0xffffffff


	//   ....[17]....
        /*00c0*/ 	.word	0xffffffff


	//   ....[18]....
        /*00c4*/ 	.word	0xffffffff


	//   ....[19]....
        /*00c8*/ 	.word	0xffffffff


	//   ....[20]....
        /*00cc*/ 	.word	0xffffffff


	//   ....[21]....
        /*00d0*/ 	.word	0xffffffff


	//   ....[22]....
        /*00d4*/ 	.word	0xffffffff


	//   ....[23]....
        /*00d8*/ 	.word	0xffffffff


	//   ....[24]....
        /*00dc*/ 	.word	0xffffffff


	//   ....[25]....
        /*00e0*/ 	.word	0xffffffff


	//   ....[26]....
        /*00e4*/ 	.word	0xffffffff


	//   ....[27]....
        /*00e8*/ 	.word	0xffffffff


	//   ....[28]....
        /*00ec*/ 	.word	0xffffffff


	//   ....[29]....
        /*00f0*/ 	.word	0xffffffff


	//   ....[30]....
        /*00f4*/ 	.word	0xffffffff


	//   ....[31]....
        /*00f8*/ 	.word	0xffffffff


	//   ....[32]....
        /*00fc*/ 	.word	0xffffffff


	//   ....[33]....
        /*0100*/ 	.word	0xffffffff


	//   ....[34]....
        /*0104*/ 	.word	0xffffffff


	//   ....[35]....
        /*0108*/ 	.word	0xffffffff


	//   ....[36]....
        /*010c*/ 	.word	0xffffffff


	//   ....[37]....
        /*0110*/ 	.word	0xffffffff


	//   ....[38]....
        /*0114*/ 	.word	0xffffffff


	//   ....[39]....
        /*0118*/ 	.word	0xffffffff


	//   ....[40]....
        /*011c*/ 	.word	0xffffffff


	//   ....[41]....
        /*0120*/ 	.word	0xffffffff


	//   ....[42]....
        /*0124*/ 	.word	0xffffffff


	//   ....[43]....
        /*0128*/ 	.word	0xffffffff


	//   ....[44]....
        /*012c*/ 	.word	0xffffffff


	//----- nvinfo : EIATTR_COOP_GROUP_INSTR_OFFSETS
	.align		4
.L_112:
        /*0130*/ 	.byte	0x04, 0x28
        /*0132*/ 	.short	(.L_114 - .L_113)


	//   ....[0]....
.L_113:
        /*0134*/ 	.word	0x000007d0


	//   ....[1]....
        /*0138*/ 	.word	0x000007e0


	//   ....[2]....
        /*013c*/ 	.word	0x000007f0


	//   ....[3]....
        /*0140*/ 	.word	0x00000940


	//   ....[4]....
        /*0144*/ 	.word	0x00000970


	//   ....[5]....
        /*0148*/ 	.word	0x000009a0


	//   ....[6]....
        /*014c*/ 	.word	0x00000ac0


	//   ....[7]....
        /*0150*/ 	.word	0x00000ae0


	//   ....[8]....
        /*0154*/ 	.word	0x00000af0


	//   ....[9]....
        /*0158*/ 	.word	0x00000c10


	//   ....[10]....
        /*015c*/ 	.word	0x00000c30


	//   ....[11]....
        /*0160*/ 	.word	0x00000c40


	//   ....[12]....
        /*0164*/ 	.word	0x00000d60


	//   ....[13]....
        /*0168*/ 	.word	0x00000d80


	//   ....[14]....
        /*016c*/ 	.word	0x00000d90


	//   ....[15]....
        /*0170*/ 	.word	0x00001520


	//   ....[16]....
        /*0174*/ 	.word	0x000015b0


	//   ....[17]....
        /*0178*/ 	.word	0x000015e0


	//   ....[18]....
        /*017c*/ 	.word	0x00001700


	//   ....[19]....
        /*0180*/ 	.word	0x00001730


	//   ....[20]....
        /*0184*/ 	.word	0x00001740


	//   ....[21]....
        /*0188*/ 	.word	0x00001860


	//   ....[22]....
        /*018c*/ 	.word	0x00001880


	//   ....[23]....
        /*0190*/ 	.word	0x00001890


	//   ....[24]....
        /*0194*/ 	.word	0x000019b0


	//   ....[25]....
        /*0198*/ 	.word	0x000019d0


	//   ....[26]....
        /*019c*/ 	.word	0x000019e0


	//   ....[27]....
        /*01a0*/ 	.word	0x00001b00


	//   ....[28]....
        /*01a4*/ 	.word	0x00001b20


	//   ....[29]....
        /*01a8*/ 	.word	0x00001b30


	//   ....[30]....
        /*01ac*/ 	.word	0x000031b0


	//   ....[31]....
        /*01b0*/ 	.word	0x000031c0


	//   ....[32]....
        /*01b4*/ 	.word	0x000031d0


	//   ....[33]....
        /*01b8*/ 	.word	0x00003320


	//   ....[34]....
        /*01bc*/ 	.word	0x00003350


	//   ....[35]....
        /*01c0*/ 	.word	0x00003380


	//   ....[36]....
        /*01c4*/ 	.word	0x000034a0


	//   ....[37]....
        /*01c8*/ 	.word	0x000034c0


	//   ....[38]....
        /*01cc*/ 	.word	0x000034d0


	//   ....[39]....
        /*01d0*/ 	.word	0x000035f0


	//   ....[40]....
        /*01d4*/ 	.word	0x00003610


	//   ....[41]....
        /*01d8*/ 	.word	0x00003620


	//   ....[42]....
        /*01dc*/ 	.word	0x00003740


	//   ....[43]....
        /*01e0*/ 	.word	0x00003760


	//   ....[44]....
        /*01e4*/ 	.word	0x00003770


	//----- nvinfo : EIATTR_VRC_CTA_INIT_COUNT
	.align		4
.L_114:
        /*01e8*/ 	.byte	0x02, 0x4a
	.zero		1
	.zero		1


	//----- nvinfo : EIATTR_EXIT_INSTR_OFFSETS
	.align		4
        /*01ec*/ 	.byte	0x04, 0x1c
        /*01ee*/ 	.short	(.L_116 - .L_115)


	//   ....[0]....
.L_115:
        /*01f0*/ 	.word	0x00000080


	//   ....[1]....
        /*01f4*/ 	.word	0x000000d0


	//   ....[2]....
        /*01f8*/ 	.word	0x00003e80


	//   ....[3]....
        /*01fc*/ 	.word	0x00003f70


	//----- nvinfo : EIATTR_MAX_THREADS
	.align		4
.L_116:
        /*0200*/ 	.byte	0x04, 0x05
        /*0202*/ 	.short	(.L_118 - .L_117)
.L_117:
        /*0204*/ 	.word	0x00000100
        /*0208*/ 	.word	0x00000001
        /*020c*/ 	.word	0x00000001


	//----- nvinfo : EIATTR_CRS_STACK_SIZE
	.align		4
.L_118:
        /*0210*/ 	.byte	0x04, 0x1e
        /*0212*/ 	.short	(.L_120 - .L_119)
.L_119:
        /*0214*/ 	.word	0x00000000


	//----- nvinfo : EIATTR_CBANK_PARAM_SIZE
	.align		4
.L_120:
        /*0218*/ 	.byte	0x03, 0x19
        /*021a*/ 	.short	0x0029


	//----- nvinfo : EIATTR_PARAM_CBANK
	.align		4
        /*021c*/ 	.byte	0x04, 0x0a
        /*021e*/ 	.short	(.L_122 - .L_121)
	.align		4
.L_121:
        /*0220*/ 	.word	index@(.nv.constant0._ZN3cub18CUB_300001_SM_10006detail6reduce28DeviceReduceSingleTileKernelINS2_10policy_hubIN4cuda3std3__45tupleIJblEEEyN6thrust24THRUST_300001_SM_1000_NS8cuda_cub9__find_if7functorIS9_EEE10Policy1000EPS9_SI_iSF_S9_S9_NS7_10__identityEEEvT0_T1_T2_T3_T4_T6_)
        /*0224*/ 	.short	0x0380
        /*0226*/ 	.short	0x0029


	//----- nvinfo : EIATTR_SW_WAR
	.align		4
.L_122:
        /*0228*/ 	.byte	0x04, 0x36
        /*022a*/ 	.short	(.L_124 - .L_123)
.L_123:
        /*022c*/ 	.word	0x00000008
.L_124:


//--------------------- .nv.info._ZN3cub18CUB_300001_SM_10006detail6reduce18DeviceReduceKernelINS2_10policy_hubIN4cuda3std3__45tupleIJblEEEyN6thrust24THRUST_300001_SM_1000_NS8cuda_cub9__find_if7functorIS9_EEE10Policy1000ENSB_12zip_iteratorINS8_IJNSD_26transform_input_iterator_tIbNSC_6detail35transform_pair_of_input_iterators_tIbNSB_6detail15normal_iteratorINSB_10device_ptrIKdEEEESR_NS7_8equal_toIdEEEENS7_10__not_fn_tINS7_10__identityEEEEENSB_17counting_iteratorIlNSB_11use_defaultES10_S10_EEEEEEEySF_S9_SW_EEvT0_PT3_T1_NS0_13GridEvenShareIS17_EET2_T4_ --------------------------
	.section	.nv.info._ZN3cub18CUB_300001_SM_10006detail6reduce18DeviceReduceKernelINS2_10policy_hubIN4cuda3std3__45tupleIJblEEEyN6thrust24THRUST_300001_SM_1000_NS8cuda_cub9__find_if7functorIS9_EEE10Policy1000ENSB_12zip_iteratorINS8_IJNSD_26transform_input_iterator_tIbNSC_6detail35transform_pair_of_input_iterators_tIbNSB_6detail15normal_iteratorINSB_10device_ptrIKdEEEESR_NS7_8equal_toIdEEEENS7_10__not_fn_tINS7_10__identityEEEEENSB_17counting_iteratorIlNSB_11use_defaultES10_S10_EEEEEEEySF_S9_SW_EEvT0_PT3_T1_NS0_13GridEvenShareIS17_EET2_T4_,"",@"SHT_CUDA_INFO"
	.sectionflags	@""
	.align	4


	//----- nvinfo : EIATTR_CUDA_API_VERSION
	.align		4
        /*0000*/ 	.byte	0x04, 0x37
        /*0002*/ 	.short	(.L_126 - .L_125)
.L_125:
        /*0004*/ 	.word	0x00000082


	//----- nvinfo : EIATTR_KPARAM_INFO
	.align		4
.L_126:
        /*0008*/ 	.byte	0x04, 0x17
        /*000a*/ 	.short	(.L_128 - .L_127)
.L_127:
        /*000c*/ 	.word	0x00000000
        /*0010*/ 	.short	0x0005
        /*0012*/ 	.short	0x0081
        /*0014*/ 	.byte	0x00, 0xf0, 0x05, 0x00


	//----- nvinfo : EIATTR_KPARAM_INFO
	.align		4
.L_128:
        /*0018*/ 	.byte	0x04, 0x17
        /*001a*/ 	.short	(.L_130 - .L_129)
.L_129:
        /*001c*/ 	.word	0x00000000
        /*0020*/ 	.short	0x0004
        /*0022*/ 	.short	0x0080
        /*0024*/ 	.byte	0x00, 0xf0, 0x05, 0x00


	//----- nvinfo : EIATTR_KPARAM_INFO
	.align		4
.L_130:
        /*0028*/ 	.byte	0x04, 0x17
        /*002a*/ 	.short	(.L_132 - .L_131)
.L_131:
        /*002c*/ 	.word	0x00000000
        /*0030*/ 	.short	0x0003
        /*0032*/ 	.short	0x0038
        /*0034*/ 	.byte	0x00, 0xf0, 0x21, 0x01


	//----- nvinfo : EIATTR_KPARAM_INFO
	.align		4
.L_132:
        /*0038*/ 	.byte	0x04, 0x17
        /*003a*/ 	.short	(.L_134 - .L_133)
.L_133:
        /*003c*/ 	.word	0x00000000
        /*0040*/ 	.short	0x0002
        /*0042*/ 	.short	0x0030
        /*0044*/ 	.byte	0x00, 0xf0, 0x21, 0x00


	//----- nvinfo : EIATTR_KPARAM_INFO
	.align		4
.L_134:
        /*0048*/ 	.byte	0x04, 0x17
        /*004a*/ 	.short	(.L_136 - .L_135)
.L_135:
        /*004c*/ 	.word	0x00000000
        /*0050*/ 	.short	0x0001
        /*0052*/ 	.short	0x0028
        /*0054*/ 	.byte	0x00, 0xf5, 0x21, 0x00


	//----- nvinfo : EIATTR_KPARAM_INFO
	.align		4
.L_136:
        /*0058*/ 	.byte	0x04, 0x17
        /*005a*/ 	.short	(.L_138 - .L_137)
.L_137:
        /*005c*/ 	.word	0x00000000
        /*0060*/ 	.short	0x0000
        /*0062*/ 	.short	0x0000
        /*0064*/ 	.byte	0x00, 0xf0, 0xa1, 0x00


	//----- nvinfo : EIATTR_SPARSE_MMA_MASK
	.align		4
.L_138:
        /*0068*/ 	.byte	0x03, 0x50
        /*006a*/ 	.short	0x0000


	//----- nvinfo : EIATTR_MAXREG_COUNT
	.align		4
        /*006c*/ 	.byte	0x03, 0x1b
        /*006e*/ 	.short	0x00ff


	//----- nvinfo : EIATTR_NUM_BARRIERS
	.align		4
        /*0070*/ 	.byte	0x02, 0x4c
        /*0072*/ 	.byte	0x01
	.zero		1


	//----- nvinfo : EIATTR_MERCURY_ISA_VERSION
	.align		4
        /*0074*/ 	.byte	0x03, 0x5f
        /*0076*/ 	.short	0x0101


	//----- nvinfo : EIATTR_COOP_GROUP_MASK_REGIDS
	.align		4
        /*0078*/ 	.byte	0x04, 0x29
        /*007a*/ 	.short	(.L_140 - .L_139)


	//   ....[0]....
.L_139:
        /*007c*/ 	.word	0xffffffff


	//   ....[1]....
        /*0080*/ 	.word	0xffffffff


	//   ....[2]....
        /*0084*/ 	.word	0xffffffff


	//   ....[3]....
        /*0088*/ 	.word	0xffffffff


	//   ....[4]....
        /*008c*/ 	.word	0xffffffff


	//   ....[5]....
        /*0090*/ 	.word	0xffffffff


	//   ....[6]....
        /*0094*/ 	.word	0xffffffff


	//   ....[7]....
        /*0098*/ 	.word	0xffffffff


	//   ....[8]....
        /*009c*/ 	.word	0xffffffff


	//   ....[9]....
        /*00a0*/ 	.word	0xffffffff


	//   ....[10]....
        /*00a4*/ 	.word	0xffffffff


	//   ....[11]....
        /*00a8*/ 	.word	0xffffffff


	//   ....[12]....
        /*00ac*/ 	.word	0xffffffff


	//   ....[13]....
        /*00b0*/ 	.word	0xffffffff


	//   ....[14]....
        /*00b4*/ 	.word	0xffffffff


	//   ....[15]....
        /*00b8*/ 	.word	0xffffffff


	//   ....[16]....
        /*00bc*/ 	.word	0xffffffff


	//   ....[17]....
        /*00c0*/ 	.word	0xffffffff


	//   ....[18]....
        /*00c4*/ 	.word	0xffffffff


	//   ....[19]....
        /*00c8*/ 	.word	0xffffffff


	//   ....[20]....
        /*00cc*/ 	.word	0xffffffff


	//   ....[21]....
        /*00d0*/ 	.word	0xffffffff


	//   ....[22]....
        /*00d4*/ 	.word	0xffffffff


	//   ....[23]....
        /*00d8*/ 	.word	0xffffffff


	//   ....[24]....
        /*00dc*/ 	.word	0xffffffff


	//   ....[25]....
        /*00e0*/ 	.word	0xffffffff


	//   ....[26]....
        /*00e4*/ 	.word	0xffffffff


	//   ....[27]....
        /*00e8*/ 	.word	0xffffffff


	//   ....[28]....
        /*00ec*/ 	.word	0xffffffff


	//   ....[29]....
        /*00f0*/ 	.word	0xffffffff


	//   ....[30]....
        /*00f4*/ 	.word	0xffffffff


	//   ....[31]....
        /*00f8*/ 	.word	0xffffffff


	//   ....[32]....
        /*00fc*/ 	.word	0xffffffff


	//   ....[33]....
        /*0100*/ 	.word	0xffffffff


	//   ....[34]....
        /*0104*/ 	.word	0xffffffff


	//   ....[35]....
        /*0108*/ 	.word	0xffffffff


	//   ....[36]....
        /*010c*/ 	.word	0xffffffff


	//   ....[37]....
        /*0110*/ 	.word	0xffffffff


	//   ....[38]....
        /*0114*/ 	.word	0xffffffff


	//   ....[39]....
        /*0118*/ 	.word	0xffffffff


	//   ....[40]....
        /*011c*/ 	.word	0xffffffff


	//   ....[41]....
        /*0120*/ 	.word	0xffffffff


	//   ....[42]....
        /*0124*/ 	.word	0xffffffff


	//   ....[43]....
        /*0128*/ 	.word	0xffffffff


	//   ....[44]....
        /*012c*/ 	.word	0xffffffff


	//----- nvinfo : EIATTR_COOP_GROUP_INSTR_OFFSETS
	.align		4
.L_140:
        /*0130*/ 	.byte	0x04, 0x28
        /*0132*/ 	.short	(.L_142 - .L_141)


	//   ....[0]....
.L_141:
        /*0134*/ 	.word	0x00001740


	//   ....[1]....
        /*0138*/ 	.word	0x00001750


	//   ....[2]....
        /*013c*/ 	.word	0x00001760


	//   ....[3]....
        /*0140*/ 	.word	0x000018b0


	//   ....[4]....
        /*0144*/ 	.word	0x000018e0


	//   ....[5]....
        /*0148*/ 	.word	0x00001910


	//   ....[6]....
        /*014c*/ 	.word	0x00001a30


	//   ....[7]....
        /*0150*/ 	.word	0x00001a50


	//   ....[8]....
        /*0154*/ 	.word	0x00001a60


	//   ....[9]....
        /*0158*/ 	.word	0x00001b80


	//   ....[10]....
        /*015c*/ 	.word	0x00001ba0


	//   ....[11]....
        /*0160*/ 	.word	0x00001bb0


	//   ....[12]....
        /*0164*/ 	.word	0x00001cd0


	//   ....[13]....
        /*0168*/ 	.word	0x00001cf0


	//   ....[14]....
        /*016c*/ 	.word	0x00001d00


	//   ....[15]....
        /*0170*/ 	.word	0x000024a0


	//   ....[16]....
        /*0174*/ 	.word	0x00002530


	//   ....[17]....
        /*0178*/ 	.word	0x00002560


	//   ....[18]....
        /*017c*/ 	.word	0x00002680


	//   ....[19]....
        /*0180*/ 	.word	0x000026b0


	//   ....[20]....
        /*0184*/ 	.word	0x000026c0


	//   ....[21]....
        /*0188*/ 	.word	0x000027e0


	//   ....[22]....
        /*018c*/ 	.word	0x00002800


	//   ....[23]....
        /*0190*/ 	.word	0x00002810


	//   ....[24]....
        /*0194*/ 	.word	0x00002930


	//   ....[25]....
        /*0198*/ 	.word	0x00002950


	//   ....[26]....
        /*019c*/ 	.word	0x00002960


	//   ....[27]....
        /*01a0*/ 	.word	0x00002a80


	//   ....[28]....
        /*01a4*/ 	.word	0x00002aa0


	//   ....[29]....
        /*01a8*/ 	.word	0x00002ab0


	//   ....[30]....
        /*01ac*/ 	.word	0x00005190


	//   ....[31]....
        /*01b0*/ 	.word	0x000051a0


	//   ....[32]....
        /*01b4*/ 	.word	0x000051b0


	//   ....[33]....
        /*01b8*/ 	.word	0x000052f0


	//   ....[34]....
        /*01bc*/ 	.word	0x00005320


	//   ....[35]....
        /*01c0*/ 	.word	0x00005350


	//   ....[36]....
        /*01c4*/ 	.word	0x00005480


	//   ....[37]....
        /*01c8*/ 	.word	0x000054a0


	//   ....[38]....
        /*01cc*/ 	.word	0x000054b0


	//   ....[39]....
        /*01d0*/ 	.word	0x000055d0


	//   ....[40]....
        /*01d4*/ 	.word	0x000055f0


	//   ....[41]....
        /*01d8*/ 	.word	0x00005600


	//   ....[42]....
        /*01dc*/ 	.word	0x00005720


	//   ....[43]....
        /*01e0*/ 	.word	0x00005740


	//   ....[44]....
        /*01e4*/ 	.word	0x00005750


	//----- nvinfo : EIATTR_VRC_CTA_INIT_COUNT
	.align		4
.L_142:
        /*01e8*/ 	.byte	0x02, 0x4a
	.zero		1
	.zero		1


	//----- nvinfo : EIATTR_EXIT_INSTR_OFFSETS
	.align		4
        /*01ec*/ 	.byte	0x04, 0x1c
        /*01ee*/ 	.short	(.L_144 - .L_143)


	//   ....[0]....
.L_143:
        /*01f0*/ 	.word	0x00005e70


	//   ....[1]....
        /*01f4*/ 	.word	0x00005ed0


	//----- nvinfo : EIATTR_MAX_THREADS
	.align		4
.L_144:
        /*01f8*/ 	.byte	0x04, 0x05
        /*01fa*/ 	.short	(.L_146 - .L_145)
.L_145:
        /*01fc*/ 	.word	0x00000100
        /*0200*/ 	.word	0x00000001
        /*0204*/ 	.word	0x00000001


	//----- nvinfo : EIATTR_CRS_STACK_SIZE
	.align		4
.L_146:
        /*0208*/ 	.byte	0x04, 0x1e
        /*020a*/ 	.short	(.L_148 - .L_147)
.L_147:
        /*020c*/ 	.word	0x00000000


	//----- nvinfo : EIATTR_CBANK_PARAM_SIZE
	.align		4
.L_148:
        /*0210*/ 	.byte	0x03, 0x19
        /*0212*/ 	.short	0x0082


	//----- nvinfo : EIATTR_PARAM_CBANK
	.align		4
        /*0214*/ 	.byte	0x04, 0x0a
        /*0216*/ 	.short	(.L_150 - .L_149)
	.align		4
.L_149:
        /*0218*/ 	.word	index@(.nv.constant0._ZN3cub18CUB_300001_SM_10006detail6reduce18DeviceReduceKernelINS2_10policy_hubIN4cuda3std3__45tupleIJblEEEyN6thrust24THRUST_300001_SM_1000_NS8cuda_cub9__find_if7functorIS9_EEE10Policy1000ENSB_12zip_iteratorINS8_IJNSD_26transform_input_iterator_tIbNSC_6detail35transform_pair_of_input_iterators_tIbNSB_6detail15normal_iteratorINSB_10device_ptrIKdEEEESR_NS7_8equal_toIdEEEENS7_10__not_fn_tINS7_10__identityEEEEENSB_17counting_iteratorIlNSB_11use_defaultES10_S10_EEEEEEEySF_S9_SW_EEvT0_PT3_T1_NS0_13GridEvenShareIS17_EET2_T4_)
        /*021c*/ 	.short	0x0380
        /*021e*/ 	.short	0x0082


	//----- nvinfo : EIATTR_SW_WAR
	.align		4
.L_150:
        /*0220*/ 	.byte	0x04, 0x36
        /*0222*/ 	.short	(.L_152 - .L_151)
.L_151:
        /*0224*/ 	.word	0x00000008
.L_152:


//--------------------- .nv.info._ZN3cub18CUB_300001_SM_10006detail6reduce28DeviceReduceSingleTileKernelINS2_10policy_hubIN4cuda3std3__45tupleIJblEEEyN6thrust24THRUST_300001_SM_1000_NS8cuda_cub9__find_if7functorIS9_EEE10Policy1000ENSB_12zip_iteratorINS8_IJNSD_26transform_input_iterator_tIbNSC_6detail35transform_pair_of_input_iterators_tIbNSB_6detail15normal_iteratorINSB_10device_ptrIKdEEEESR_NS7_8equal_toIdEEEENS7_10__not_fn_tINS7_10__identityEEEEENSB_17counting_iteratorIlNSB_11use_defaultES10_S10_EEEEEEEPS9_ySF_S9_S9_SW_EEvT0_T1_T2_T3_T4_T6_ --------------------------
	.section	.nv.info._ZN3cub18CUB_300001_SM_10006detail6reduce28DeviceReduceSingleTileKernelINS2_10policy_hubIN4cuda3std3__45tupleIJblEEEyN6thrust24THRUST_300001_SM_1000_NS8cuda_cub9__find_if7functorIS9_EEE10Policy1000ENSB_12zip_iteratorINS8_IJNSD_26transform_input_iterator_tIbNSC_6detail35transform_pair_of_input_iterators_tIbNSB_6detail15normal_iteratorINSB_10device_ptrIKdEEEESR_NS7_8equal_toIdEEEENS7_10__not_fn_tINS7_10__identityEEEEENSB_17counting_iteratorIlNSB_11use_defaultES10_S10_EEEEEEEPS9_ySF_S9_S9_SW_EEvT0_T1_T2_T3_T4_T6_,"",@"SHT_CUDA_INFO"
	.sectionflags	@""
	.align	4


	//----- nvinfo : EIATTR_CUDA_API_VERSION
	.align		4
        /*0000*/ 	.byte	0x04, 0x37
        /*0002*/ 	.short	(.L_154 - .L_153)
.L_153:
        /*0004*/ 	.word	0x00000082


	//----- nvinfo : EIATTR_KPARAM_INFO
	.align		4
.L_154:
        /*0008*/ 	.byte	0x04, 0x17
        /*000a*/ 	.short	(.L_156 - .L_155)
.L_155:
        /*000c*/ 	.word	0x00000000
        /*0010*/ 	.short	0x0005
        /*0012*/ 	.short	0x0050
        /*0014*/ 	.byte	0x00, 0xf0, 0x05, 0x00


	//----- nvinfo : EIATTR_KPARAM_INFO
	.align		4
.L_156:
        /*0018*/ 	.byte	0x04, 0x17
        /*001a*/ 	.short	(.L_158 - .L_157)
.L_157:
        /*001c*/ 	.word	0x00000000
        /*0020*/ 	.short	0x0004
        /*0022*/ 	.short	0x0040
        /*0024*/ 	.byte	0x00, 0xf0, 0x41, 0x00


	//----- nvinfo : EIATTR_KPARAM_INFO
	.align		4
.L_158:
        /*0028*/ 	.byte	0x04, 0x17
        /*002a*/ 	.short	(.L_160 - .L_159)
.L_159:
        /*002c*/ 	.word	0x00000000
        /*0030*/ 	.short	0x0003
        /*0032*/ 	.short	0x0038
        /*0034*/ 	.byte	0x00, 0xf0, 0x05, 0x00


	//----- nvinfo : EIATTR_KPARAM_INFO
	.align		4
.L_160:
        /*0038*/ 	.byte	0x04, 0x17
        /*003a*/ 	.short	(.L_162 - .L_161)
.L_161:
        /*003c*/ 	.word	0x00000000
        /*0040*/ 	.short	0x0002
        /*0042*/ 	.short	0x0030
        /*0044*/ 	.byte	0x00, 0xf0, 0x21, 0x00


	//----- nvinfo : EIATTR_KPARAM_INFO
	.align		4
.L_162:
        /*0048*/ 	.byte	0x04, 0x17
        /*004a*/ 	.short	(.L_164 - .L_163)
.L_163:
        /*004c*/ 	.word	0x00000000
        /*0050*/ 	.short	0x0001
        /*0052*/ 	.short	0x0028
        /*0054*/ 	.byte	0x00, 0xf5, 0x21, 0x00


	//----- nvinfo : EIATTR_KPARAM_INFO
	.align		4
.L_164:
        /*0058*/ 	.byte	0x04, 0x17
        /*005a*/ 	.short	(.L_166 - .L_165)
.L_165:
        /*005c*/ 	.word	0x00000000
        /*0060*/ 	.short	0x0000
        /*0062*/ 	.short	0x0000
        /*0064*/ 	.byte	0x00, 0xf0, 0xa1, 0x00


	//----- nvinfo : EIATTR_SPARSE_MMA_MASK
	.align		4
.L_166:
        /*0068*/ 	.byte	0x03, 0x50
        /*006a*/ 	.short	0x0000


	//----- nvinfo : EIATTR_MAXREG_COUNT
	.align		4
        /*006c*/ 	.byte	0x03, 0x1b
        /*006e*/ 	.short	0x00ff


	//----- nvinfo : EIATTR_NUM_BARRIERS
	.align		4
        /*0070*/ 	.byte	0x02, 0x4c
        /*0072*/ 	.byte	0x01
	.zero		1


	//----- nvinfo : EIATTR_MERCURY_ISA_VERSION
	.align		4
        /*0074*/ 	.byte	0x03, 0x5f
        /*0076*/ 	.short	0x0101


	//----- nvinfo : EIATTR_COOP_GROUP_MASK_REGIDS
	.align		4
        /*0078*/ 	.byte	0x04, 0x29
        /*007a*/ 	.short	(.L_168 - .L_167)


	//   ....[0]....
.L_167:
        /*007c*/ 	.word	0xffffffff


	//   ....[1]....
        /*0080*/ 	.word	0xffffffff


	//   ....[2]....
        /*0084*/ 	.word	0xffffffff


	//   ....[3]....
        /*0088*/ 	.word	0xffffffff


	//   ....[4]....
        /*008c*/ 	.word	0xffffffff


	//   ....[5]....
        /*0090*/ 	.word	0xffffffff


	//   ....[6]....
        /*0094*/ 	.word	0xffffffff


	//   ....[7]....
        /*0098*/ 	.word	0xffffffff


	//   ....[8]....
        /*009c*/ 	.word	0xffffffff


	//   ....[9]....
        /*00a0*/ 	.word	0xffffffff


	//   ....[10]....
        /*00a4*/ 	.word	0xffffffff


	//   ....[11]....
        /*00a8*/ 	.word	0xffffffff


	//   ....[12]....
        /*00ac*/ 	.word	0xffffffff


	//   ....[13]....
        /*00b0*/ 	.word	0xffffffff


	//   ....[14]....
        /*00b4*/ 	.word	0xffffffff


	//   ....[15]....
        /*00b8*/ 	.word	0xffffffff


	//   ....[16]....
        /*00bc*/ 	.word	0xffffffff


	//   ....[17]....
        /*00c0*/ 	.word	0xffffffff


	//   ....[18]....
        /*00c4*/ 	.word	0xffffffff


	//   ....[19]....
        /*00c8*/ 	.word	0xffffffff


	//   ....[20]....
        /*00cc*/ 	.word	0xffffffff


	//   ....[21]....
        /*00d0*/ 	.word	0xffffffff


	//   ....[22]....
        /*00d4*/ 	.word	0xffffffff


	//   ....[23]....
        /*00d8*/ 	.word	0xffffffff


	//   ....[24]....
        /*00dc*/ 	.word	0xffffffff


	//   ....[25]....
        /*00e0*/ 	.word	0xffffffff


	//   ....[26]....
        /*00e4*/ 	.word	0xffffffff


	//   ....[27]....
        /*00e8*/ 	.word	0xffffffff


	//   ....[28]....
        /*00ec*/ 	.word	0xffffffff


	//   ....[29]....
        /*00f0*/ 	.word	0xffffffff


	//   ....[30]....
        /*00f4*/ 	.word	0xffffffff


	//   ....[31]....
        /*00f8*/ 	.word	0xffffffff


	//   ....[32]....
        /*00fc*/ 	.word	0xffffffff


	//   ....[33]....
        /*0100*/ 	.word	0xffffffff


	//   ....[34]....
        /*0104*/ 	.word	0xffffffff


	//   ....[35]....
        /*0108*/ 	.word	0xffffffff


	//   ....[36]....
        /*010c*/ 	.word	0xffffffff


	//   ....[37]....
        /*0110*/ 	.word	0xffffffff


	//   ....[38]....
        /*0114*/ 	.word	0xffffffff


	//   ....[39]....
        /*0118*/ 	.word	0xffffffff


	//   ....[40]....
        /*011c*/ 	.word	0xffffffff


	//   ....[41]....
        /*0120*/ 	.word	0xffffffff


	//   ....[42]....
        /*0124*/ 	.word	0xffffffff


	//   ....[43]....
        /*0128*/ 	.word	0xffffffff


	//   ....[44]....
        /*012c*/ 	.word	0xffffffff


	//----- nvinfo : EIATTR_COOP_GROUP_INSTR_OFFSETS
	.align		4
.L_168:
        /*0130*/ 	.byte	0x04, 0x28
        /*0132*/ 	.short	(.L_170 - .L_169)


	//   ....[0]....
.L_169:
        /*0134*/ 	.word	0x00001490


	//   ....[1]....
        /*0138*/ 	.word	0x000014a0


	//   ....[2]....
        /*013c*/ 	.word	0x000014b0


	//   ....[3]....
        /*0140*/ 	.word	0x00001600


	//   ....[4]....
        /*0144*/ 	.word	0x00001630


	//   ....[5]....
        /*0148*/ 	.word	0x00001660


	//   ....[6]....
        /*014c*/ 	.word	0x00001780


	//   ....[7]....
        /*0150*/ 	.word	0x000017a0


	//   ....[8]....
        /*0154*/ 	.word	0x000017b0


	//   ....[9]....
        /*0158*/ 	.word	0x000018d0


	//   ....[10]....
        /*015c*/ 	.word	0x000018f0


	//   ....[11]....
        /*0160*/ 	.word	0x00001900


	//   ....[12]....
        /*0164*/ 	.word	0x00001a20


	//   ....[13]....
        /*0168*/ 	.word	0x00001a40


	//   ....[14]....
        /*016c*/ 	.word	0x00001a50


	//   ....[15]....
        /*0170*/ 	.word	0x00002200


	//   ....[16]....
        /*0174*/ 	.word	0x00002290


	//   ....[17]....
        /*0178*/ 	.word	0x000022c0


	//   ....[18]....
        /*017c*/ 	.word	0x000023e0


	//   ....[19]....
        /*0180*/ 	.word	0x00002410


	//   ....[20]....
        /*0184*/ 	.word	0x00002420


	//   ....[21]....
        /*0188*/ 	.word	0x00002540


	//   ....[22]....
        /*018c*/ 	.word	0x00002560


	//   ....[23]....
        /*0190*/ 	.word	0x00002570


	//   ....[24]....
        /*0194*/ 	.word	0x00002690


	//   ....[25]....
        /*0198*/ 	.word	0x000026b0


	//   ....[26]....
        /*019c*/ 	.word	0x000026c0


	//   ....[27]....
        /*01a0*/ 	.word	0x000027e0


	//   ....[28]....
        /*01a4*/ 	.word	0x00002800


	//   ....[29]....
        /*01a8*/ 	.word	0x00002810


	//   ....[30]....
        /*01ac*/ 	.word	0x00004db0


	//   ....[31]....
        /*01b0*/ 	.word	0x00004dc0


	//   ....[32]....
        /*01b4*/ 	.word	0x00004dd0


	//   ....[33]....
        /*01b8*/ 	.word	0x00004f20


	//   ....[34]....
        /*01bc*/ 	.word	0x00004f50


	//   ....[35]....
        /*01c0*/ 	.word	0x00004f80


	//   ....[36]....
        /*01c4*/ 	.word	0x000050a0


	//   ....[37]....
        /*01c8*/ 	.word	0x000050c0


	//   ....[38]....
        /*01cc*/ 	.word	0x000050d0


	//   ....[39]....
        /*01d0*/ 	.word	0x000051f0


	//   ....[40]....
        /*01d4*/ 	.word	0x00005210


	//   ....[41]....
        /*01d8*/ 	.word	0x00005220


	//   ....[42]....
        /*01dc*/ 	.word	0x00005340


	//   ....[43]....
        /*01e0*/ 	.word	0x00005360


	//   ....[44]....
        /*01e4*/ 	.word	0x00005370


	//----- nvinfo : EIATTR_VRC_CTA_INIT_COUNT
	.align		4
.L_170:
        /*01e8*/ 	.byte	0x02, 0x4a
	.zero		1
	.zero		1


	//----- nvinfo : EIATTR_EXIT_INSTR_OFFSETS
	.align		4
        /*01ec*/ 	.byte	0x04, 0x1c
        /*01ee*/ 	.short	(.L_172 - .L_171)


	//   ....[0]....
.L_171:
        /*01f0*/ 	.word	0x00000090


	//   ....[1]....
        /*01f4*/ 	.word	0x000000e0


	//   ....[2]....
        /*01f8*/ 	.word	0x00005aa0


	//   ....[3]....
        /*01fc*/ 	.word	0x00005b80


	//----- nvinfo : EIATTR_MAX_THREADS
	.align		4
.L_172:
        /*0200*/ 	.byte	0x04, 0x05
        /*0202*/ 	.short	(.L_174 - .L_173)
.L_173:
        /*0204*/ 	.word	0x00000100
        /*0208*/ 	.word	0x00000001
        /*020c*/ 	.word	0x00000001


	//----- nvinfo : EIATTR_CRS_STACK_SIZE
	.align		4
.L_174:
        /*0210*/ 	.byte	0x04, 0x1e
        /*0212*/ 	.short	(.L_176 - .L_175)
.L_175:
        /*0214*/ 	.word	0x00000000


	//----- nvinfo : EIATTR_CBANK_PARAM_SIZE
	.align		4
.L_176:
        /*0218*/ 	.byte	0x03, 0x19
        /*021a*/ 	.short	0x0051


	//----- nvinfo : EIATTR_PARAM_CBANK
	.align		4
        /*021c*/ 	.byte	0x04, 0x0a
        /*021e*/ 	.short	(.L_178 - .L_177)
	.align		4
.L_177:
        /*0220*/ 	.word	index@(.nv.constant0._ZN3cub18CUB_300001_SM_10006detail6reduce28DeviceReduceSingleTileKernelINS2_10policy_hubIN4cuda3std3__45tupleIJblEEEyN6thrust24THRUST_300001_SM_1000_NS8cuda_cub9__find_if7functorIS9_EEE10Policy1000ENSB_12zip_iteratorINS8_IJNSD_26transform_input_iterator_tIbNSC_6detail35transform_pair_of_input_iterators_tIbNSB_6detail15normal_iteratorINSB_10device_ptrIKdEEEESR_NS7_8equal_toIdEEEENS7_10__not_fn_tINS7_10__identityEEEEENSB_17counting_iteratorIlNSB_11use_defaultES10_S10_EEEEEEEPS9_ySF_S9_S9_SW_EEvT0_T1_T2_T3_T4_T6_)
        /*0224*/ 	.short	0x0380
        /*0226*/ 	.short	0x0051


	//----- nvinfo : EIATTR_SW_WAR
	.align		4
.L_178:
        /*0228*/ 	.byte	0x04, 0x36
        /*022a*/ 	.short	(.L_180 - .L_179)
.L_179:
        /*022c*/ 	.word	0x00000008
.L_180:


//--------------------- .nv.info._ZN3cub18CUB_300001_SM_10006detail6reduce28DeviceReduceSingleTileKernelINS2_10policy_hubIN4cuda3std3__45tupleIJblEEEjN6thrust24THRUST_300001_SM_1000_NS8cuda_cub9__find_if7functorIS9_EEE10Policy1000EPS9_SI_iSF_S9_S9_NS7_10__identityEEEvT0_T1_T2_T3_T4_T6_ --------------------------
	.section	.nv.info._ZN3cub18CUB_300001_SM_10006detail6reduce28DeviceReduceSingleTileKernelINS2_10policy_hubIN4cuda3std3__45tupleIJblEEEjN6thrust24THRUST_300001_SM_1000_NS8cuda_cub9__find_if7functorIS9_EEE10Policy1000EPS9_SI_iSF_S9_S9_NS7_10__identityEEEvT0_T1_T2_T3_T4_T6_,"",@"SHT_CUDA_INFO"
	.sectionflags	@""
	.align	4


	//----- nvinfo : EIATTR_CUDA_API_VERSION
	.align		4
        /*0000*/ 	.byte	0x04, 0x37
        /*0002*/ 	.short	(.L_182 - .L_181)
.L_181:
        /*0004*/ 	.word	0x00000082


	//----- nvinfo : EIATTR_KPARAM_INFO
	.align		4
.L_182:
        /*0008*/ 	.byte	0x04, 0x17
        /*000a*/ 	.short	(.L_184 - .L_183)
.L_183:
        /*000c*/ 	.word	0x00000000
        /*0010*/ 	.short	0x0005
        /*0012*/ 	.short	0x0028
        /*0014*/ 	.byte	0x00, 0xf0, 0x05, 0x00


	//----- nvinfo : EIATTR_KPARAM_INFO
	.align		4
.L_184:
        /*0018*/ 	.byte	0x04, 0x17
        /*001a*/ 	.short	(.L_186 - .L_185)
.L_185:
        /*001c*/ 	.word	0x00000000
        /*0020*/ 	.short	0x0004
        /*0022*/ 	.short	0x0018
        /*0024*/ 	.byte	0x00, 0xf0, 0x41, 0x00


	//----- nvinfo : EIATTR_KPARAM_INFO
	.align		4
.L_186:
        /*0028*/ 	.byte	0x04, 0x17
        /*002a*/ 	.short	(.L_188 - .L_187)
.L_187:
        /*002c*/ 	.word	0x00000000
        /*0030*/ 	.short	0x0003
        /*0032*/ 	.short	0x0014
        /*0034*/ 	.byte	0x00, 0xf0, 0x05, 0x00


	//----- nvinfo : EIATTR_KPARAM_INFO
	.align		4
.L_188:
        /*0038*/ 	.byte	0x04, 0x17
        /*003a*/ 	.short	(.L_190 - .L_189)
.L_189:
        /*003c*/ 	.word	0x00000000
        /*0040*/ 	.short	0x0002
        /*0042*/ 	.short	0x0010
        /*0044*/ 	.byte	0x00, 0xf0, 0x11, 0x00


	//----- nvinfo : EIATTR_KPARAM_INFO
	.align		4
.L_190:
        /*0048*/ 	.byte	0x04, 0x17
        /*004a*/ 	.short	(.L_192 - .L_191)
.L_191:
        /*004c*/ 	.word	0x00000000
        /*0050*/ 	.short	0x0001
        /*0052*/ 	.short	0x0008
        /*0054*/ 	.byte	0x00, 0xf5, 0x21, 0x00


	//----- nvinfo : EIATTR_KPARAM_INFO
	.align		4
.L_192:
        /*0058*/ 	.byte	0x04, 0x17
        /*005a*/ 	.short	(.L_194 - .L_193)
.L_193:
        /*005c*/ 	.word	0x00000000
        /*0060*/ 	.short	0x0000
        /*0062*/ 	.short	0x0000
        /*0064*/ 	.byte	0x00, 0xf5, 0x21, 0x00


	//----- nvinfo : EIATTR_SPARSE_MMA_MASK
	.align		4
.L_194:
        /*0068*/ 	.byte	0x03, 0x50
        /*006a*/ 	.short	0x0000


	//----- nvinfo : EIATTR_MAXREG_COUNT
	.align		4
        /*006c*/ 	.byte	0x03, 0x1b
        /*006e*/ 	.short	0x00ff


	//----- nvinfo : EIATTR_NUM_BARRIERS
	.align		4
        /*0070*/ 	.byte	0x02, 0x4c
        /*0072*/ 	.byte	0x01
	.zero		1


	//----- nvinfo : EIATTR_MERCURY_ISA_VERSION
	.align		4
        /*0074*/ 	.byte	0x03, 0x5f
        /*0076*/ 	.short	0x0101


	//----- nvinfo : EIATTR_COOP_GROUP_MASK_REGIDS
	.align		4
        /*0078*/ 	.byte	0x04, 0x29
        /*007a*/ 	.short	(.L_196 - .L_195)


	//   ....[0]....
.L_195:
        /*007c*/ 	.word	0xffffffff


	//   ....[1]....
        /*0080*/ 	.word	0xffffffff


	//   ....[2]....
        /*0084*/ 	.word	0xffffffff


	//   ....[3]....
        /*0088*/ 	.word	0xffffffff


	//   ....[4]....
        /*008c*/ 	.word	0xffffffff


	//   ....[5]....
        /*0090*/ 	.word	0xffffffff


	//   ....[6]....
        /*0094*/ 	.word	0xffffffff


	//   ....[7]....
        /*0098*/ 	.word	0xffffffff


	//   ....[8]....
        /*009c*/ 	.word	0xffffffff


	//   ....[9]....
        /*00a0*/ 	.word	0xffffffff


	//   ....[10]....
        /*00a4*/ 	.word	0xffffffff


	//   ....[11]....
        /*00a8*/ 	.word	0xffffffff


	//   ....[12]....
        /*00ac*/ 	.word	0xffffffff


	//   ....[13]....
        /*00b0*/ 	.word	0xffffffff


	//   ....[14]....
        /*00b4*/ 	.word	0xffffffff


	//   ....[15]....
        /*00b8*/ 	.word	0xffffffff


	//   ....[16]....
        /*00bc*/ 	.word	0xffffffff


	//   ....[17]....
        /*00c0*/ 	.word	0xffffffff


	//   ....[18]....
        /*00c4*/ 	.word	0xffffffff


	//   ....[19]....
        /*00c8*/ 	.word	0xffffffff


	//   ....[20]....
        /*00cc*/ 	.word	0xffffffff


	//   ....[21]....
        /*00d0*/ 	.word	0xffffffff


	//   ....[22]....
        /*00d4*/ 	.word	0xffffffff


	//   ....[23]....
        /*00d8*/ 	.word	0xffffffff


	//   ....[24]....
        /*00dc*/ 	.word	0xffffffff


	//   ....[25]....
        /*00e0*/ 	.word	0xffffffff


	//   ....[26]....
        /*00e4*/ 	.word	0xffffffff


	//   ....[27]....
        /*00e8*/ 	.word	0xffffffff


	//   ....[28]....
        /*00ec*/ 	.word	0xffffffff


	//   ....[29]....
        /*00f0*/ 	.word	0xffffffff


	//   ....[30]....
        /*00f4*/ 	.word	0xffffffff


	//   ....[31]....
        /*00f8*/ 	.word	0xffffffff


	//   ....[32]....
        /*00fc*/ 	.word	0xffffffff


	//   ....[33]....
        /*0100*/ 	.word	0xffffffff


	//   ....[34]....
        /*0104*/ 	.word	0xffffffff


	//   ....[35]....
        /*0108*/ 	.word	0xffffffff


	//   ....[36]....
        /*010c*/ 	.word	0xffffffff


	//   ....[37]....
        /*0110*/ 	.word	0xffffffff


	//   ....[38]....
        /*0114*/ 	.word	0xffffffff


	//   ....[39]....
        /*0118*/ 	.word	0xffffffff


	//   ....[40]....
        /*011c*/ 	.word	0xffffffff


	//   ....[41]....
        /*0120*/ 	.word	0xffffffff


	//   ....[42]....
        /*0124*/ 	.word	0xffffffff


	//   ....[43]....
        /*0128*/ 	.word	0xffffffff


	//   ....[44]....
        /*012c*/ 	.word	0xffffffff


	//----- nvinfo : EIATTR_COOP_GROUP_INSTR_OFFSETS
	.align		4
.L_196:
        /*0130*/ 	.byte	0x04, 0x28
        /*0132*/ 	.short	(.L_198 - .L_197)


	//   ....[0]....
.L_197:
        /*0134*/ 	.word	0x000007d0


	//   ....[1]....
        /*0138*/ 	.word	0x000007e0


	//   ....[2]....
        /*013c*/ 	.word	0x000007f0


	//   ....[3]....
        /*0140*/ 	.word	0x00000940


	//   ....[4]....
        /*0144*/ 	.word	0x00000970


	//   ....[5]....
        /*0148*/ 	.word	0x000009a0


	//   ....[6]....
        /*014c*/ 	.word	0x00000ac0


	//   ....[7]....
        /*0150*/ 	.word	0x00000ae0


	//   ....[8]....
        /*0154*/ 	.word	0x00000af0


	//   ....[9]....
        /*0158*/ 	.word	0x00000c10


	//   ....[10]....
        /*015c*/ 	.word	0x00000c30


	//   ....[11]....
        /*0160*/ 	.word	0x00000c40


	//   ....[12]....
        /*0164*/ 	.word	0x00000d60


	//   ....[13]....
        /*0168*/ 	.word	0x00000d80


	//   ....[14]....
        /*016c*/ 	.word	0x00000d90


	//   ....[15]....
        /*0170*/ 	.word	0x00001520


	//   ....[16]....
        /*0174*/ 	.word	0x000015b0


	//   ....[17]....
        /*0178*/ 	.word	0x000015e0


	//   ....[18]....
        /*017c*/ 	.word	0x00001700


	//   ....[19]....
        /*0180*/ 	.word	0x00001730


	//   ....[20]....
        /*0184*/ 	.word	0x00001740


	//   ....[21]....
        /*0188*/ 	.word	0x00001860


	//   ....[22]....
        /*018c*/ 	.word	0x00001880


	//   ....[23]....
        /*0190*/ 	.word	0x00001890


	//   ....[24]....
        /*0194*/ 	.word	0x000019b0


	//   ....[25]....
        /*0198*/ 	.word	0x000019d0


	//   ....[26]....
        /*019c*/ 	.word	0x000019e0


	//   ....[27]....
        /*01a0*/ 	.word	0x00001b00


	//   ....[28]....
        /*01a4*/ 	.word	0x00001b20


	//   ....[29]....
        /*01a8*/ 	.word	0x00001b30


	//   ....[30]....
        /*01ac*/ 	.word	0x000031b0


	//   ....[31]....
        /*01b0*/ 	.word	0x000031c0


	//   ....[32]....
        /*01b4*/ 	.word	0x000031d0


	//   ....[33]....
        /*01b8*/ 	.word	0x00003320


	//   ....[34]....
        /*01bc*/ 	.word	0x00003350


	//   ....[35]....
        /*01c0*/ 	.word	0x00003380


	//   ....[36]....
        /*01c4*/ 	.word	0x000034a0


	//   ....[37]....
        /*01c8*/ 	.word	0x000034c0


	//   ....[38]....
        /*01cc*/ 	.word	0x000034d0


	//   ....[39]....
        /*01d0*/ 	.word	0x000035f0


	//   ....[40]....
        /*01d4*/ 	.word	0x00003610


	//   ....[41]....
        /*01d8*/ 	.word	0x00003620


	//   ....[42]....
        /*01dc*/ 	.word	0x00003740


	//   ....[43]....
        /*01e0*/ 	.word	0x00003760


	//   ....[44]....
        /*01e4*/ 	.word	0x00003770


	//----- nvinfo : EIATTR_VRC_CTA_INIT_COUNT
	.align		4
.L_198:
        /*01e8*/ 	.byte	0x02, 0x4a
	.zero		1
	.zero		1


	//----- nvinfo : EIATTR_EXIT_INSTR_OFFSETS
	.align		4
        /*01ec*/ 	.byte	0x04, 0x1c
        /*01ee*/ 	.short	(.L_200 - .L_199)


	//   ....[0]....
.L_199:
        /*01f0*/ 	.word	0x00000080


	//   ....[1]....
        /*01f4*/ 	.word	0x000000d0


	//   ....[2]....
        /*01f8*/ 	.word	0x00003e80


	//   ....[3]....
        /*01fc*/ 	.word	0x00003f70


	//----- nvinfo : EIATTR_MAX_THREADS
	.align		4
.L_200:
        /*0200*/ 	.byte	0x04, 0x05
        /*0202*/ 	.short	(.L_202 - .L_201)
.L_201:
        /*0204*/ 	.word	0x00000100
        /*0208*/ 	.word	0x00000001
        /*020c*/ 	.word	0x00000001


	//----- nvinfo : EIATTR_CRS_STACK_SIZE
	.align		4
.L_202:
        /*0210*/ 	.byte	0x04, 0x1e
        /*0212*/ 	.short	(.L_204 - .L_203)
.L_203:
        /*0214*/ 	.word	0x00000000


	//----- nvinfo : EIATTR_CBANK_PARAM_SIZE
	.align		4
.L_204:
        /*0218*/ 	.byte	0x03, 0x19
        /*021a*/ 	.short	0x0029


	//----- nvinfo : EIATTR_PARAM_CBANK
	.align		4
        /*021c*/ 	.byte	0x04, 0x0a
        /*021e*/ 	.short	(.L_206 - .L_205)
	.align		4
.L_205:
        /*0220*/ 	.word	index@(.nv.constant0._ZN3cub18CUB_300001_SM_10006detail6reduce28DeviceReduceSingleTileKernelINS2_10policy_hubIN4cuda3std3__45tupleIJblEEEjN6thrust24THRUST_300001_SM_1000_NS8cuda_cub9__find_if7functorIS9_EEE10Policy1000EPS9_SI_iSF_S9_S9_NS7_10__identityEEEvT0_T1_T2_T3_T4_T6_)
        /*0224*/ 	.short	0x0380
        /*0226*/ 	.short	0x0029


	//----- nvinfo : EIATTR_SW_WAR
	.align		4
.L_206:
        /*0228*/ 	.byte	0x04, 0x36
        /*022a*/ 	.short	(.L_208 - .L_207)
.L_207:
        /*022c*/ 	.word	0x00000008
.L_208:


//--------------------- .nv.info._ZN3cub18CUB_300001_SM_10006detail6reduce18DeviceReduceKernelINS2_10policy_hubIN4cuda3std3__45tupleIJblEEEjN6thrust24THRUST_300001_SM_1000_NS8cuda_cub9__find_if7functorIS9_EEE10Policy1000ENSB_12zip_iteratorINS8_IJNSD_26transform_input_iterator_tIbNSC_6detail35transform_pair_of_input_iterators_tIbNSB_6detail15normal_iteratorINSB_10device_ptrIKdEEEESR_NS7_8equal_toIdEEEENS7_10__not_fn_tINS7_10__identityEEEEENSB_17counting_iteratorIlNSB_11use_defaultES10_S10_EEEEEEEjSF_S9_SW_EEvT0_PT3_T1_NS0_13GridEvenShareIS17_EET2_T4_ --------------------------
	.section	.nv.info._ZN3cub18CUB_300001_SM_10006detail6reduce18DeviceReduceKernelINS2_10policy_hubIN4cuda3std3__45tupleIJblEEEjN6thrust24THRUST_300001_SM_1000_NS8cuda_cub9__find_if7functorIS9_EEE10Policy1000ENSB_12zip_iteratorINS8_IJNSD_26transform_input_iterator_tIbNSC_6detail35transform_pair_of_input_iterators_tIbNSB_6detail15normal_iteratorINSB_10device_ptrIKdEEEESR_NS7_8equal_toIdEEEENS7_10__not_fn_tINS7_10__identityEEEEENSB_17counting_iteratorIlNSB_11use_defaultES10_S10_EEEEEEEjSF_S9_SW_EEvT0_PT3_T1_NS0_13GridEvenShareIS17_EET2_T4_,"",@"SHT_CUDA_INFO"
	.sectionflags	@""
	.align	4


	//----- nvinfo : EIATTR_CUDA_API_VERSION
	.align		4
        /*0000*/ 	.byte	0x04, 0x37
        /*0002*/ 	.short	(.L_210 - .L_209)
.L_209:
        /*0004*/ 	.word	0x00000082


	//----- nvinfo : EIATTR_KPARAM_INFO
	.align		4
.L_210:
        /*0008*/ 	.byte	0x04, 0x17
        /*000a*/ 	.short	(.L_212 - .L_211)
.L_211:
        /*000c*/ 	.word	0x00000000
        /*0010*/ 	.short	0x0005
        /*0012*/ 	.short	0x005d
        /*0014*/ 	.byte	0x00, 0xf0, 0x05, 0x00


	//----- nvinfo : EIATTR_KPARAM_INFO
	.align		4
.L_212:
        /*0018*/ 	.byte	0x04, 0x17
        /*001a*/ 	.short	(.L_214 - .L_213)
.L_213:
        /*001c*/ 	.word	0x00000000
        /*0020*/ 	.short	0x0004
        /*0022*/ 	.short	0x005c
        /*0024*/ 	.byte	0x00, 0xf0, 0x05, 0x00


	//----- nvinfo : EIATTR_KPARAM_INFO
	.align		4
.L_214:
        /*0028*/ 	.byte	0x04, 0x17
        /*002a*/ 	.short	(.L_216 - .L_215)
.L_215:
        /*002c*/ 	.word	0x00000000
        /*0030*/ 	.short	0x0003
        /*0032*/ 	.short	0x0034
        /*0034*/ 	.byte	0x00, 0xf0, 0xa1, 0x00


	//----- nvinfo : EIATTR_KPARAM_INFO
	.align		4
.L_216:
        /*0038*/ 	.byte	0x04, 0x17
        /*003a*/ 	.short	(.L_218 - .L_217)
.L_217:
        /*003c*/ 	.word	0x00000000
        /*0040*/ 	.short	0x0002
        /*0042*/ 	.short	0x0030
        /*0044*/ 	.byte	0x00, 0xf0, 0x11, 0x00


	//----- nvinfo : EIATTR_KPARAM_INFO
	.align		4
.L_218:
        /*0048*/ 	.byte	0x04, 0x17
        /*004a*/ 	.short	(.L_220 - .L_219)
.L_219:
        /*004c*/ 	.word	0x00000000
        /*0050*/ 	.short	0x0001
        /*0052*/ 	.short	0x0028
        /*0054*/ 	.byte	0x00, 0xf5, 0x21, 0x00


	//----- nvinfo : EIATTR_KPARAM_INFO
	.align		4
.L_220:
        /*0058*/ 	.byte	0x04, 0x17
        /*005a*/ 	.short	(.L_222 - .L_221)
.L_221:
        /*005c*/ 	.word	0x00000000
        /*0060*/ 	.short	0x0000
        /*0062*/ 	.short	0x0000
        /*0064*/ 	.byte	0x00, 0xf0, 0xa1, 0x00


	//----- nvinfo : EIATTR_SPARSE_MMA_MASK
	.align		4
.L_222:
        /*0068*/ 	.byte	0x03, 0x50
        /*006a*/ 	.short	0x0000


	//----- nvinfo : EIATTR_MAXREG_COUNT
	.align		4
        /*006c*/ 	.byte	0x03, 0x1b
        /*006e*/ 	.short	0x00ff


	//----- nvinfo : EIATTR_NUM_BARRIERS
	.align		4
        /*0070*/ 	.byte	0x02, 0x4c
        /*0072*/ 	.byte	0x01
	.zero		1


	//----- nvinfo : EIATTR_MERCURY_ISA_VERSION
	.align		4
        /*0074*/ 	.byte	0x03, 0x5f
        /*0076*/ 	.short	0x0101


	//----- nvinfo : EIATTR_COOP_GROUP_MASK_REGIDS
	.align		4
        /*0078*/ 	.byte	0x04, 0x29
        /*007a*/ 	.short	(.L_224 - .L_223)


	//   ....[0]....
.L_223:
        /*007c*/ 	.word	0xffffffff


	//   ....[1]....
        /*0080*/ 	.word	0xffffffff


	//   ....[2]....
        /*0084*/ 	.word	0xffffffff


	//   ....[3]....
        /*0088*/ 	.word	0xffffffff


	//   ....[4]....
        /*008c*/ 	.word	0xffffffff


	//   ....[5]....
        /*0090*/ 	.word	0xffffffff


	//   ....[6]....
        /*0094*/ 	.word	0xffffffff


	//   ....[7]....
        /*0098*/ 	.word	0xffffffff


	//   ....[8]....
        /*009c*/ 	.word	0xffffffff


	//   ....[9]....
        /*00a0*/ 	.word	0xffffffff


	//   ....[10]....
        /*00a4*/ 	.word	0xffffffff


	//   ....[11]....
        /*00a8*/ 	.word	0xffffffff


	//   ....[12]....
        /*00ac*/ 	.word	0xffffffff


	//   ....[13]....
        /*00b0*/ 	.word	0xffffffff


	//   ....[14]....
        /*00b4*/ 	.word	0xffffffff


	//   ....[15]....
        /*00b8*/ 	.word	0xffffffff


	//   ....[16]....
        /*00bc*/ 	.word	0xffffffff


	//   ....[17]....
        /*00c0*/ 	.word	0xffffffff


	//   ....[18]....
        /*00c4*/ 	.word	0xffffffff


	//   ....[19]....
        /*00c8*/ 	.word	0xffffffff


	//   ....[20]....
        /*00cc*/ 	.word	0xffffffff


	//   ....[21]....
        /*00d0*/ 	.word	0xffffffff


	//   ....[22]....
        /*00d4*/ 	.word	0xffffffff


	//   ....[23]....
        /*00d8*/ 	.word	0xffffffff


	//   ....[24]....
        /*00dc*/ 	.word	0xffffffff


	//   ....[25]....
        /*00e0*/ 	.word	0xffffffff


	//   ....[26]....
        /*00e4*/ 	.word	0xffffffff


	//   ....[27]....
        /*00e8*/ 	.word	0xffffffff


	//   ....[28]....
        /*00ec*/ 	.word	0xffffffff


	//   ....[29]....
        /*00f0*/ 	.word	0xffffffff


	//   ....[30]....
        /*00f4*/ 	.word	0xffffffff


	//   ....[31]....
        /*00f8*/ 	.word	0xffffffff


	//   ....[32]....
        /*00fc*/ 	.word	0xffffffff


	//   ....[33]....
        /*0100*/ 	.word	0xffffffff


	//   ....[34]....
        /*0104*/ 	.word	0xffffffff


	//   ....[35]....
        /*0108*/ 	.word	0xffffffff


	//   ....[36]....
        /*010c*/ 	.word	0xffffffff


	//   ....[37]....
        /*0110*/ 	.word	0xffffffff


	//   ....[38]....
        /*0114*/ 	.word	0xffffffff


	//   ....[39]....
        /*0118*/ 	.word	0xffffffff


	//   ....[40]....
        /*011c*/ 	.word	0xffffffff


	//   ....[41]....
        /*0120*/ 	.word	0xffffffff


	//   ....[42]....
        /*0124*/ 	.word	0xffffffff


	//   ....[43]....
        /*0128*/ 	.word	0xffffffff


	//   ....[44]....
        /*012c*/ 	.word	0xffffffff


	//----- nvinfo : EIATTR_COOP_GROUP_INSTR_OFFSETS
	.align		4
.L_224:
        /*0130*/ 	.byte	0x04, 0x28
        /*0132*/ 	.short	(.L_226 - .L_225)


	//   ....[0]....
.L_225:
        /*0134*/ 	.word	0x00001680


	//   ....[1]....
        /*0138*/ 	.word	0x00001690


	//   ....[2]....
        /*013c*/ 	.word	0x000016a0


	//   ....[3]....
        /*0140*/ 	.word	0x000017f0


	//   ....[4]....
        /*0144*/ 	.word	0x00001820


	//   ....[5]....
        /*0148*/ 	.word	0x00001850


	//   ....[6]....
        /*014c*/ 	.word	0x00001970


	//   ....[7]....
        /*0150*/ 	.word	0x00001990


	//   ....[8]....
        /*0154*/ 	.word	0x000019a0


	//   ....[9]....
        /*0158*/ 	.word	0x00001ac0


	//   ....[10]....
        /*015c*/ 	.word	0x00001ae0


	//   ....[11]....
        /*0160*/ 	.word	0x00001af0


	//   ....[12]....
        /*0164*/ 	.word	0x00001c10


	//   ....[13]....
        /*0168*/ 	.word	0x00001c30


	//   ....[14]....
        /*016c*/ 	.word	0x00001c40


	//   ....[15]....
        /*0170*/ 	.word	0x000023d0


	//   ....[16]....
        /*0174*/ 	.word	0x00002460


	//   ....[17]....
        /*0178*/ 	.word	0x00002490


	//   ....[18]....
        /*017c*/ 	.word	0x000025b0


	//   ....[19]....
        /*0180*/ 	.word	0x000025e0


	//   ....[20]....
        /*0184*/ 	.word	0x000025f0


	//   ....[21]....
        /*0188*/ 	.word	0x00002710


	//   ....[22]....
        /*018c*/ 	.word	0x00002730


	//   ....[23]....
        /*0190*/ 	.word	0x00002740


	//   ....[24]....
        /*0194*/ 	.word	0x00002860


	//   ....[25]....
        /*0198*/ 	.word	0x00002880


	//   ....[26]....
        /*019c*/ 	.word	0x00002890


	//   ....[27]....
        /*01a0*/ 	.word	0x000029b0


	//   ....[28]....
        /*01a4*/ 	.word	0x000029d0


	//   ....[29]....
        /*01a8*/ 	.word	0x000029e0


	//   ....[30]....
        /*01ac*/ 	.word	0x00005110


	//   ....[31]....
        /*01b0*/ 	.word	0x00005120


	//   ....[32]....
        /*01b4*/ 	.word	0x00005130


	//   ....[33]....
        /*01b8*/ 	.word	0x00005280


	//   ....[34]....
        /*01bc*/ 	.word	0x000052b0


	//   ....[35]....
        /*01c0*/ 	.word	0x000052e0


	//   ....[36]....
        /*01c4*/ 	.word	0x00005400


	//   ....[37]....
        /*01c8*/ 	.word	0x00005420


	//   ....[38]....
        /*01cc*/ 	.word	0x00005430


	//   ....[39]....
        /*01d0*/ 	.word	0x00005550


	//   ....[40]....
        /*01d4*/ 	.word	0x00005570


	//   ....[41]....
        /*01d8*/ 	.word	0x00005580


	//   ....[42]....
        /*01dc*/ 	.word	0x000056a0


	//   ....[43]....
        /*01e0*/ 	.word	0x000056c0


	//   ....[44]....
        /*01e4*/ 	.word	0x000056d0


	//----- nvinfo : EIATTR_VRC_CTA_INIT_COUNT
	.align		4
.L_226:
        /*01e8*/ 	.byte	0x02, 0x4a
	.zero		1
	.zero		1


	//----- nvinfo : EIATTR_EXIT_INSTR_OFFSETS
	.align		4
        /*01ec*/ 	.byte	0x04, 0x1c
        /*01ee*/ 	.short	(.L_228 - .L_227)


	//   ....[0]....
.L_227:
        /*01f0*/ 	.word	0x00005de0


	//   ....[1]....
        /*01f4*/ 	.word	0x00005e30


	//----- nvinfo : EIATTR_MAX_THREADS
	.align		4
.L_228:
        /*01f8*/ 	.byte	0x04, 0x05
        /*01fa*/ 	.short	(.L_230 - .L_229)
.L_229:
        /*01fc*/ 	.word	0x00000100
        /*0200*/ 	.word	0x00000001
        /*0204*/ 	.word	0x00000001


	//----- nvinfo : EIATTR_CRS_STACK_SIZE
	.align		4
.L_230:
        /*0208*/ 	.byte	0x04, 0x1e
        /*020a*/ 	.short	(.L_232 - .L_231)
.L_231:
        /*020c*/ 	.word	0x00000000


	//----- nvinfo : EIATTR_CBANK_PARAM_SIZE
	.align		4
.L_232:
        /*0210*/ 	.byte	0x03, 0x19
        /*0212*/ 	.short	0x005e


	//----- nvinfo : EIATTR_PARAM_CBANK
	.align		4
        /*0214*/ 	.byte	0x04, 0x0a
        /*0216*/ 	.short	(.L_234 - .L_233)
	.align		4
.L_233:
        /*0218*/ 	.word	index@(.nv.constant0._ZN3cub18CUB_300001_SM_10006detail6reduce18DeviceReduceKernelINS2_10policy_hubIN4cuda3std3__45tupleIJblEEEjN6thrust24THRUST_300001_SM_1000_NS8cuda_cub9__find_if7functorIS9_EEE10Policy1000ENSB_12zip_iteratorINS8_IJNSD_26transform_input_iterator_tIbNSC_6detail35transform_pair_of_input_iterators_tIbNSB_6detail15normal_iteratorINSB_10device_ptrIKdEEEESR_NS7_8equal_toIdEEEENS7_10__not_fn_tINS7_10__identityEEEEENSB_17counting_iteratorIlNSB_11use_defaultES10_S10_EEEEEEEjSF_S9_SW_EEvT0_PT3_T1_NS0_13GridEvenShareIS17_EET2_T4_)
        /*021c*/ 	.short	0x0380
        /*021e*/ 	.short	0x005e


	//----- nvinfo : EIATTR_SW_WAR
	.align		4
.L_234:
        /*0220*/ 	.byte	0x04, 0x36
        /*0222*/ 	.short	(.L_236 - .L_235)
.L_235:
        /*0224*/ 	.word	0x00000008
.L_236:


//--------------------- .nv.info._ZN3cub18CUB_300001_SM_10006detail6reduce28DeviceReduceSingleTileKernelINS2_10policy_hubIN4cuda3std3__45tupleIJblEEEjN6thrust24THRUST_300001_SM_1000_NS8cuda_cub9__find_if7functorIS9_EEE10Policy1000ENSB_12zip_iteratorINS8_IJNSD_26transform_input_iterator_tIbNSC_6detail35transform_pair_of_input_iterators_tIbNSB_6detail15normal_iteratorINSB_10device_ptrIKdEEEESR_NS7_8equal_toIdEEEENS7_10__not_fn_tINS7_10__identityEEEEENSB_17counting_iteratorIlNSB_11use_defaultES10_S10_EEEEEEEPS9_jSF_S9_S9_SW_EEvT0_T1_T2_T3_T4_T6_ --------------------------
	.section	.nv.info._ZN3cub18CUB_300001_SM_10006detail6reduce28DeviceReduceSingleTileKernelINS2_10policy_hubIN4cuda3std3__45tupleIJblEEEjN6thrust24THRUST_300001_SM_1000_NS8cuda_cub9__find_if7functorIS9_EEE10Policy1000ENSB_12zip_iteratorINS8_IJNSD_26transform_input_iterator_tIbNSC_6detail35transform_pair_of_input_iterators_tIbNSB_6detail15normal_iteratorINSB_10device_ptrIKdEEEESR_NS7_8equal_toIdEEEENS7_10__not_fn_tINS7_10__identityEEEEENSB_17counting_iteratorIlNSB_11use_defaultES10_S10_EEEEEEEPS9_jSF_S9_S9_SW_EEvT0_T1_T2_T3_T4_T6_,"",@"SHT_CUDA_INFO"
	.sectionflags	@""
	.align	4


	//----- nvinfo : EIATTR_CUDA_API_VERSION
	.align		4
        /*0000*/ 	.byte	0x04, 0x37
        /*0002*/ 	.short	(.L_238 - .L_237)
.L_237:
        /*0004*/ 	.word	0x00000082


	//----- nvinfo : EIATTR_KPARAM_INFO
	.align		4
.L_238:
        /*0008*/ 	.byte	0x04, 0x17
        /*000a*/ 	.short	(.L_240 - .L_239)
.L_239:
        /*000c*/ 	.word	0x00000000
        /*0010*/ 	.short	0x0005
        /*0012*/ 	.short	0x0048
        /*0014*/ 	.byte	0x00, 0xf0, 0x05, 0x00


	//----- nvinfo : EIATTR_KPARAM_INFO
	.align		4
.L_240:
        /*0018*/ 	.byte	0x04, 0x17
        /*001a*/ 	.short	(.L_242 - .L_241)
.L_241:
        /*001c*/ 	.word	0x00000000
        /*0020*/ 	.short	0x0004
        /*0022*/ 	.short	0x0038
        /*0024*/ 	.byte	0x00, 0xf0, 0x41, 0x00


	//----- nvinfo : EIATTR_KPARAM_INFO
	.align		4
.L_242:
        /*0028*/ 	.byte	0x04, 0x17
        /*002a*/ 	.short	(.L_244 - .L_243)
.L_243:
        /*002c*/ 	.word	0x00000000
        /*0030*/ 	.short	0x0003
        /*0032*/ 	.short	0x0034
        /*0034*/ 	.byte	0x00, 0xf0, 0x05, 0x00


	//----- nvinfo : EIATTR_KPARAM_INFO
	.align		4
.L_244:
        /*0038*/ 	.byte	0x04, 0x17
        /*003a*/ 	.short	(.L_246 - .L_245)
.L_245:
        /*003c*/ 	.word	0x00000000
        /*0040*/ 	.short	0x0002
        /*0042*/ 	.short	0x0030
        /*0044*/ 	.byte	0x00, 0xf0, 0x11, 0x00


	//----- nvinfo : EIATTR_KPARAM_INFO
	.align		4
.L_246:
        /*0048*/ 	.byte	0x04, 0x17
        /*004a*/ 	.short	(.L_248 - .L_247)
.L_247:
        /*004c*/ 	.word	0x00000000
        /*0050*/ 	.short	0x0001
        /*0052*/ 	.short	0x0028
        /*0054*/ 	.byte	0x00, 0xf5, 0x21, 0x00


	//----- nvinfo : EIATTR_KPARAM_INFO
	.align		4
.L_248:
        /*0058*/ 	.byte	0x04, 0x17
        /*005a*/ 	.short	(.L_250 - .L_249)
.L_249:
        /*005c*/ 	.word	0x00000000
        /*0060*/ 	.short	0x0000
        /*0062*/ 	.short	0x0000
        /*0064*/ 	.byte	0x00, 0xf0, 0xa1, 0x00


	//----- nvinfo : EIATTR_SPARSE_MMA_MASK
	.align		4
.L_250:
        /*0068*/ 	.byte	0x03, 0x50
        /*006a*/ 	.short	0x0000


	//----- nvinfo : EIATTR_MAXREG_COUNT
	.align		4
        /*006c*/ 	.byte	0x03, 0x1b
        /*006e*/ 	.short	0x00ff


	//----- nvinfo : EIATTR_NUM_BARRIERS
	.align		4
        /*0070*/ 	.byte	0x02, 0x4c
        /*0072*/ 	.byte	0x01
	.zero		1


	//----- nvinfo : EIATTR_MERCURY_ISA_VERSION
	.align		4
        /*0074*/ 	.byte	0x03, 0x5f
        /*0076*/ 	.short	0x0101


	//----- nvinfo : EIATTR_COOP_GROUP_MASK_REGIDS
	.align		4
        /*0078*/ 	.byte	0x04, 0x29
        /*007a*/ 	.short	(.L_252 - .L_251)


	//   ....[0]....
.L_251:
        /*007c*/ 	.word	0xffffffff


	//   ....[1]....
        /*0080*/ 	.word	0xffffffff


	//   ....[2]....
        /*0084*/ 	.word	0xffffffff


	//   ....[3]....
        /*0088*/ 	.word	0xffffffff


	//   ....[4]....
        /*008c*/ 	.word	0xffffffff


	//   ....[5]....
        /*0090*/ 	.word	0xffffffff


	//   ....[6]....
        /*0094*/ 	.word	0xffffffff


	//   ....[7]....
        /*0098*/ 	.word	0xffffffff


	//   ....[8]....
        /*009c*/ 	.word	0xffffffff


	//   ....[9]....
        /*00a0*/ 	.word	0xffffffff


	//   ....[10]....
        /*00a4*/ 	.word	0xffffffff


	//   ....[11]....
        /*00a8*/ 	.word	0xffffffff


	//   ....[12]....
        /*00ac*/ 	.word	0xffffffff


	//   ....[13]....
        /*00b0*/ 	.word	0xffffffff


	//   ....[14]....
        /*00b4*/ 	.word	0xffffffff


	//   ....[15]....
        /*00b8*/ 	.word	0xffffffff


	//   ....[16]....
        /*00bc*/ 	.word	0xffffffff


	//   ....[17]....
        /*00c0*/ 	.word	0xffffffff


	//   ....[18]....
        /*00c4*/ 	.word	0xffffffff


	//   ....[19]....
        /*00c8*/ 	.word	0xffffffff


	//   ....[20]....
        /*00cc*/ 	.word	0xffffffff


	//   ....[21]....
        /*00d0*/ 	.word	0xffffffff


	//   ....[22]....
        /*00d4*/ 	.word	0xffffffff


	//   ....[23]....
        /*00d8*/ 	.word	0xffffffff


	//   ....[24]....
        /*00dc*/ 	.word	0xffffffff


	//   ....[25]....
        /*00e0*/ 	.word	0xffffffff


	//   ....[26]....
        /*00e4*/ 	.word	0xffffffff


	//   ....[27]....
        /*00e8*/ 	.word	0xffffffff


	//   ....[28]....
        /*00ec*/ 	.word	0xffffffff


	//   ....[29]....
        /*00f0*/ 	.word	0xffffffff


	//   ....[30]....
        /*00f4*/ 	.word	0xffffffff


	//   ....[31]....
        /*00f8*/ 	.word	0xffffffff


	//   ....[32]....
        /*00fc*/ 	.word	0xffffffff


	//   ....[33]....
        /*0100*/ 	.word	0xffffffff


	//   ....[34]....
        /*0104*/ 	.word	0xffffffff


	//   ....[35]....
        /*0108*/ 	.word	0xffffffff


	//   ....[36]....
        /*010c*/ 	.word	0xffffffff


	//   ....[37]....
        /*0110*/ 	.word	0xffffffff


	//   ....[38]....
        /*0114*/ 	.word	0xffffffff


	//   ....[39]....
        /*0118*/ 	.word	0xffffffff


	//   ....[40]....
        /*011c*/ 	.word	0xffffffff


	//   ....[41]....
        /*0120*/ 	.word	0xffffffff


	//   ....[42]....
        /*0124*/ 	.word	0xffffffff


	//   ....[43]....
        /*0128*/ 	.word	0xffffffff


	//   ....[44]....
        /*012c*/ 	.word	0xffffffff


	//----- nvinfo : EIATTR_COOP_GROUP_INSTR_OFFSETS
	.align		4
.L_252:
        /*0130*/ 	.byte	0x04, 0x28
        /*0132*/ 	.short	(.L_254 - .L_253)


	//   ....[0]....
.L_253:
        /*0134*/ 	.word	0x00001460


	//   ....[1]....
        /*0138*/ 	.word	0x00001470


	//   ....[2]....
        /*013c*/ 	.word	0x00001480


	//   ....[3]....
        /*0140*/ 	.word	0x000015d0


	//   ....[4]....
        /*0144*/ 	.word	0x00001600


	//   ....[5]....
        /*0148*/ 	.word	0x00001630


	//   ....[6]....
        /*014c*/ 	.word	0x00001750


	//   ....[7]....
        /*0150*/ 	.word	0x00001770


	//   ....[8]....
        /*0154*/ 	.word	0x00001780


	//   ....[9]....
        /*0158*/ 	.word	0x000018a0


	//   ....[10]....
        /*015c*/ 	.word	0x000018c0


	//   ....[11]....
        /*0160*/ 	.word	0x000018d0


	//   ....[12]....
        /*0164*/ 	.word	0x000019f0


	//   ....[13]....
        /*0168*/ 	.word	0x00001a10


	//   ....[14]....
        /*016c*/ 	.word	0x00001a20


	//   ....[15]....
        /*0170*/ 	.word	0x000021b0


	//   ....[16]....
        /*0174*/ 	.word	0x00002240


	//   ....[17]....
        /*0178*/ 	.word	0x00002270


	//   ....[18]....
        /*017c*/ 	.word	0x00002390


	//   ....[19]....
        /*0180*/ 	.word	0x000023c0


	//   ....[20]....
        /*0184*/ 	.word	0x000023d0


	//   ....[21]....
        /*0188*/ 	.word	0x000024f0


	//   ....[22]....
        /*018c*/ 	.word	0x00002510


	//   ....[23]....
        /*0190*/ 	.word	0x00002520


	//   ....[24]....
        /*0194*/ 	.word	0x00002640


	//   ....[25]....
        /*0198*/ 	.word	0x00002660


	//   ....[26]....
        /*019c*/ 	.word	0x00002670


	//   ....[27]....
        /*01a0*/ 	.word	0x00002790


	//   ....[28]....
        /*01a4*/ 	.word	0x000027b0


	//   ....[29]....
        /*01a8*/ 	.word	0x000027c0


	//   ....[30]....
        /*01ac*/ 	.word	0x00004d20


	//   ....[31]....
        /*01b0*/ 	.word	0x00004d30


	//   ....[32]....
        /*01b4*/ 	.word	0x00004d40


	//   ....[33]....
        /*01b8*/ 	.word	0x00004e90


	//   ....[34]....
        /*01bc*/ 	.word	0x00004ec0


	//   ....[35]....
        /*01c0*/ 	.word	0x00004ef0


	//   ....[36]....
        /*01c4*/ 	.word	0x00005010


	//   ....[37]....
        /*01c8*/ 	.word	0x00005030


	//   ....[38]....
        /*01cc*/ 	.word	0x00005040


	//   ....[39]....
        /*01d0*/ 	.word	0x00005160


	//   ....[40]....
        /*01d4*/ 	.word	0x00005180


	//   ....[41]....
        /*01d8*/ 	.word	0x00005190


	//   ....[42]....
        /*01dc*/ 	.word	0x000052b0


	//   ....[43]....
        /*01e0*/ 	.word	0x000052d0


	//   ....[44]....
        /*01e4*/ 	.word	0x000052e0


	//----- nvinfo : EIATTR_VRC_CTA_INIT_COUNT
	.align		4
.L_254:
        /*01e8*/ 	.byte	0x02, 0x4a
	.zero		1
	.zero		1


	//----- nvinfo : EIATTR_EXIT_INSTR_OFFSETS
	.align		4
        /*01ec*/ 	.byte	0x04, 0x1c
        /*01ee*/ 	.short	(.L_256 - .L_255)


	//   ....[0]....
.L_255:
        /*01f0*/ 	.word	0x00000080


	//   ....[1]....
        /*01f4*/ 	.word	0x000000d0


	//   ....[2]....
        /*01f8*/ 	.word	0x000059f0


	//   ....[3]....
        /*01fc*/ 	.word	0x00005ae0


	//----- nvinfo : EIATTR_MAX_THREADS
	.align		4
.L_256:
        /*0200*/ 	.byte	0x04, 0x05
        /*0202*/ 	.short	(.L_258 - .L_257)
.L_257:
        /*0204*/ 	.word	0x00000100
        /*0208*/ 	.word	0x00000001
        /*020c*/ 	.word	0x00000001


	//----- nvinfo : EIATTR_CRS_STACK_SIZE
	.align		4
.L_258:
        /*0210*/ 	.byte	0x04, 0x1e
        /*0212*/ 	.short	(.L_260 - .L_259)
.L_259:
        /*0214*/ 	.word	0x00000000


	//----- nvinfo : EIATTR_CBANK_PARAM_SIZE
	.align		4
.L_260:
        /*0218*/ 	.byte	0x03, 0x19
        /*021a*/ 	.short	0x0049


	//----- nvinfo : EIATTR_PARAM_CBANK
	.align		4
        /*021c*/ 	.byte	0x04, 0x0a
        /*021e*/ 	.short	(.L_262 - .L_261)
	.align		4
.L_261:
        /*0220*/ 	.word	index@(.nv.constant0._ZN3cub18CUB_300001_SM_10006detail6reduce28DeviceReduceSingleTileKernelINS2_10policy_hubIN4cuda3std3__45tupleIJblEEEjN6thrust24THRUST_300001_SM_1000_NS8cuda_cub9__find_if7functorIS9_EEE10Policy1000ENSB_12zip_iteratorINS8_IJNSD_26transform_input_iterator_tIbNSC_6detail35transform_pair_of_input_iterators_tIbNSB_6detail15normal_iteratorINSB_10device_ptrIKdEEEESR_NS7_8equal_toIdEEEENS7_10__not_fn_tINS7_10__identityEEEEENSB_17counting_iteratorIlNSB_11use_defaultES10_S10_EEEEEEEPS9_jSF_S9_S9_SW_EEvT0_T1_T2_T3_T4_T6_)
        /*0224*/ 	.short	0x0380
        /*0226*/ 	.short	0x0049


	//----- nvinfo : EIATTR_SW_WAR
	.align		4
.L_262:
        /*0228*/ 	.byte	0x04, 0x36
        /*022a*/ 	.short	(.L_264 - .L_263)
.L_263:
        /*022c*/ 	.word	0x00000008
.L_264:


//--------------------- .nv.info._ZN3cub18CUB_300001_SM_10006detail8for_each13static_kernelINS2_12policy_hub_t12policy_500_tEmN6thrust24THRUST_300001_SM_1000_NS8cuda_cub20__uninitialized_fill7functorINS7_10device_ptrIdEEdEEEEvT0_T1_ --------------------------
	.section	.nv.info._ZN3cub18CUB_300001_SM_10006detail8for_each13static_kernelINS2_12policy_hub_t12policy_500_tEmN6thrust24THRUST_300001_SM_1000_NS8cuda_cub20__uninitialized_fill7functorINS7_10device_ptrIdEEdEEEEvT0_T1_,"",@"SHT_CUDA_INFO"
	.sectionflags	@""
	.align	4


	//----- nvinfo : EIATTR_CUDA_API_VERSION
	.align		4
        /*0000*/ 	.byte	0x04, 0x37
        /*0002*/ 	.short	(.L_266 - .L_265)
.L_265:
        /*0004*/ 	.word	0x00000082


	//----- nvinfo : EIATTR_KPARAM_INFO
	.align		4
.L_266:
        /*0008*/ 	.byte	0x04, 0x17
        /*000a*/ 	.short	(.L_268 - .L_267)
.L_267:
        /*000c*/ 	.word	0x00000000
        /*0010*/ 	.short	0x0001
        /*0012*/ 	.short	0x0008
        /*0014*/ 	.byte	0x00, 0xf0, 0x41, 0x00


	//----- nvinfo : EIATTR_KPARAM_INFO
	.align		4
.L_268:
        /*0018*/ 	.byte	0x04, 0x17
        /*001a*/ 	.short	(.L_270 - .L_269)
.L_269:
        /*001c*/ 	.word	0x00000000
        /*0020*/ 	.short	0x0000
        /*0022*/ 	.short	0x0000
        /*0024*/ 	.byte	0x00, 0xf0, 0x21, 0x00


	//----- nvinfo : EIATTR_SPARSE_MMA_MASK
	.align		4
.L_270:
        /*0028*/ 	.byte	0x03, 0x50
        /*002a*/ 	.short	0x0000


	//----- nvinfo : EIATTR_MAXREG_COUNT
	.align		4
        /*002c*/ 	.byte	0x03, 0x1b
        /*002e*/ 	.short	0x00ff


	//----- nvinfo : EIATTR_MERCURY_ISA_VERSION
	.align		4
        /*0030*/ 	.byte	0x03, 0x5f
        /*0032*/ 	.short	0x0101


	//----- nvinfo : EIATTR_VRC_CTA_INIT_COUNT
	.align		4
        /*0034*/ 	.byte	0x02, 0x4a
	.zero		1
	.zero		1


	//----- nvinfo : EIATTR_EXIT_INSTR_OFFSETS
	.align		4
        /*0038*/ 	.byte	0x04, 0x1c
        /*003a*/ 	.short	(.L_272 - .L_271)


	//   ....[0]....
.L_271:
        /*003c*/ 	.word	0x00000130


	//   ....[1]....
        /*0040*/ 	.word	0x00000230


	//   ....[2]....
        /*0044*/ 	.word	0x00000260


	//----- nvinfo : EIATTR_MAX_THREADS
	.align		4
.L_272:
        /*0048*/ 	.byte	0x04, 0x05
        /*004a*/ 	.short	(.L_274 - .L_273)
.L_273:
        /*004c*/ 	.word	0x00000100
        /*0050*/ 	.word	0x00000001
        /*0054*/ 	.word	0x00000001


	//----- nvinfo : EIATTR_CBANK_PARAM_SIZE
	.align		4
.L_274:
        /*0058*/ 	.byte	0x03, 0x19
        /*005a*/ 	.short	0x0018


	//----- nvinfo : EIATTR_PARAM_CBANK
	.align		4
        /*005c*/ 	.byte	0x04, 0x0a
        /*005e*/ 	.short	(.L_276 - .L_275)
	.align		4
.L_275:
        /*0060*/ 	.word	index@(.nv.constant0._ZN3cub18CUB_300001_SM_10006detail8for_each13static_kernelINS2_12policy_hub_t12policy_500_tEmN6thrust24THRUST_300001_SM_1000_NS8cuda_cub20__uninitialized_fill7functorINS7_10device_ptrIdEEdEEEEvT0_T1_)
        /*0064*/ 	.short	0x0380
        /*0066*/ 	.short	0x0018


	//----- nvinfo : EIATTR_SW_WAR
	.align		4
.L_276:
        /*0068*/ 	.byte	0x04, 0x36
        /*006a*/ 	.short	(.L_278 - .L_277)
.L_277:
        /*006c*/ 	.word	0x00000008
.L_278:


//--------------------- .nv.info._ZN3cub18CUB_300001_SM_10006detail11EmptyKernelIvEEvv --------------------------
	.section	.nv.info._ZN3cub18CUB_300001_SM_10006detail11EmptyKernelIvEEvv,"",@"SHT_CUDA_INFO"
	.sectionflags	@""
	.align	4


	//----- nvinfo : EIATTR_CUDA_API_VERSION
	.align		4
        /*0000*/ 	.byte	0x04, 0x37
        /*0002*/ 	.short	(.L_280 - .L_279)
.L_279:
        /*0004*/ 	.word	0x00000082


	//----- nvinfo : EIATTR_SPARSE_MMA_MASK
	.align		4
.L_280:
        /*0008*/ 	.byte	0x03, 0x50
        /*000a*/ 	.short	0x0000


	//----- nvinfo : EIATTR_MAXREG_COUNT
	.align		4
        /*000c*/ 	.byte	0x03, 0x1b
        /*000e*/ 	.short	0x00ff


	//----- nvinfo : EIATTR_MERCURY_ISA_VERSION
	.align		4
        /*0010*/ 	.byte	0x03, 0x5f
        /*0012*/ 	.short	0x0101


	//----- nvinfo : EIATTR_VRC_CTA_INIT_COUNT
	.align		4
        /*0014*/ 	.byte	0x02, 0x4a
	.zero		1
	.zero		1


	//----- nvinfo : EIATTR_EXIT_INSTR_OFFSETS
	.align		4
        /*0018*/ 	.byte	0x04, 0x1c
        /*001a*/ 	.short	(.L_282 - .L_281)


	//   ....[0]....
.L_281:
        /*001c*/ 	.word	0x00000010


	//----- nvinfo : EIATTR_SW_WAR
	.align		4
.L_282:
        /*0020*/ 	.byte	0x04, 0x36
        /*0022*/ 	.short	(.L_284 - .L_283)
.L_283:
        /*0024*/ 	.word	0x00000008
.L_284:


//--------------------- .nv.info._Z12daxpy_kernelidPKdPd --------------------------
	.section	.nv.info._Z12daxpy_kernelidPKdPd,"",@"SHT_CUDA_INFO"
	.sectionflags	@""
	.align	4


	//----- nvinfo : EIATTR_CUDA_API_VERSION
	.align		4
        /*0000*/ 	.byte	0x04, 0x37
        /*0002*/ 	.short	(.L_286 - .L_285)
.L_285:
        /*0004*/ 	.word	0x00000082


	//----- nvinfo : EIATTR_KPARAM_INFO
	.align		4
.L_286:
        /*0008*/ 	.byte	0x04, 0x17
        /*000a*/ 	.short	(.L_288 - .L_287)
.L_287:
        /*000c*/ 	.word	0x00000000
        /*0010*/ 	.short	0x0003
        /*0012*/ 	.short	0x0018
        /*0014*/ 	.byte	0x00, 0xf5, 0x21, 0x00


	//----- nvinfo : EIATTR_KPARAM_INFO
	.align		4
.L_288:
        /*0018*/ 	.byte	0x04, 0x17
        /*001a*/ 	.short	(.L_290 - .L_289)
.L_289:
        /*001c*/ 	.word	0x00000000
        /*0020*/ 	.short	0x0002
        /*0022*/ 	.short	0x0010
        /*0024*/ 	.byte	0x00, 0xf5, 0x21, 0x00


	//----- nvinfo : EIATTR_KPARAM_INFO
	.align		4
.L_290:
        /*0028*/ 	.byte	0x04, 0x17
        /*002a*/ 	.short	(.L_292 - .L_291)
.L_291:
        /*002c*/ 	.word	0x00000000
        /*0030*/ 	.short	0x0001
        /*0032*/ 	.short	0x0008
        /*0034*/ 	.byte	0x00, 0xf0, 0x21, 0x00


	//----- nvinfo : EIATTR_KPARAM_INFO
	.align		4
.L_292:
        /*0038*/ 	.byte	0x04, 0x17
        /*003a*/ 	.short	(.L_294 - .L_293)
.L_293:
        /*003c*/ 	.word	0x00000000
        /*0040*/ 	.short	0x0000
        /*0042*/ 	.short	0x0000
        /*0044*/ 	.byte	0x00, 0xf0, 0x11, 0x00


	//----- nvinfo : EIATTR_SPARSE_MMA_MASK
	.align		4
.L_294:
        /*0048*/ 	.byte	0x03, 0x50
        /*004a*/ 	.short	0x0000


	//----- nvinfo : EIATTR_MAXREG_COUNT
	.align		4
        /*004c*/ 	.byte	0x03, 0x1b
        /*004e*/ 	.short	0x00ff


	//----- nvinfo : EIATTR_MERCURY_ISA_VERSION
	.align		4
        /*0050*/ 	.byte	0x03, 0x5f
        /*0052*/ 	.short	0x0101


	//----- nvinfo : EIATTR_VRC_CTA_INIT_COUNT
	.align		4
        /*0054*/ 	.byte	0x02, 0x4a
	.zero		1
	.zero		1


	//----- nvinfo : EIATTR_EXIT_INSTR_OFFSETS
	.align		4
        /*0058*/ 	.byte	0x04, 0x1c
        /*005a*/ 	.short	(.L_296 - .L_295)


	//   ....[0]....
.L_295:
        /*005c*/ 	.word	0x00000070


	//   ....[1]....
        /*0060*/ 	.word	0x00000120


	//----- nvinfo : EIATTR_CBANK_PARAM_SIZE
	.align		4
.L_296:
        /*0064*/ 	.byte	0x03, 0x19
        /*0066*/ 	.short	0x0020


	//----- nvinfo : EIATTR_PARAM_CBANK
	.align		4
        /*0068*/ 	.byte	0x04, 0x0a
        /*006a*/ 	.short	(.L_298 - .L_297)
	.align		4
.L_297:
        /*006c*/ 	.word	index@(.nv.constant0._Z12daxpy_kernelidPKdPd)
        /*0070*/ 	.short	0x0380
        /*0072*/ 	.short	0x0020


	//----- nvinfo : EIATTR_SW_WAR
	.align		4
.L_298:
        /*0074*/ 	.byte	0x04, 0x36
        /*0076*/ 	.short	(.L_300 - .L_299)
.L_299:
        /*0078*/ 	.word	0x00000008
.L_300:


//--------------------- .nv.callgraph             --------------------------
	.section	.nv.callgraph,"",@"SHT_CUDA_CALLGRAPH"
	.align	4
	.sectionentsize	8
	.align		4
        /*0000*/ 	.word	0x00000000
	.align		4
        /*0004*/ 	.word	0xffffffff
	.align		4
        /*0008*/ 	.word	0x00000000
	.align		4
        /*000c*/ 	.word	0xfffffffe
	.align		4
        /*0010*/ 	.word	0x00000000
	.align		4
        /*0014*/ 	.word	0xfffffffd
	.align		4
        /*0018*/ 	.word	0x00000000
	.align		4
        /*001c*/ 	.word	0xfffffffc


//--------------------- .nv.constant4             --------------------------
	.section	.nv.constant4,"a",@progbits
	.align	8
	.align		8
.nv.constant4:
        /*0000*/ 	.dword	_ZN34_INTERNAL_202ebf60_4_k_cu_b652a9e24cuda3std3__45__cpo5beginE
	.align		8
        /*0008*/ 	.dword	_ZN34_INTERNAL_202ebf60_4_k_cu_b652a9e24cuda3std3__45__cpo3endE
	.align		8
        /*0010*/ 	.dword	_ZN34_INTERNAL_202ebf60_4_k_cu_b652a9e24cuda3std3__45__cpo6cbeginE
	.align		8
        /*0018*/ 	.dword	_ZN34_INTERNAL_202ebf60_4_k_cu_b652a9e24cuda3std3__45__cpo4cendE
	.align		8
        /*0020*/ 	.dword	_ZN34_INTERNAL_202ebf60_4_k_cu_b652a9e24cuda3std3__45__cpo6rbeginE
	.align		8
        /*0028*/ 	.dword	_ZN34_INTERNAL_202ebf60_4_k_cu_b652a9e24cuda3std3__45__cpo4rendE
	.align		8
        /*0030*/ 	.dword	_ZN34_INTERNAL_202ebf60_4_k_cu_b652a9e24cuda3std3__45__cpo7crbeginE
	.align		8
        /*0038*/ 	.dword	_ZN34_INTERNAL_202ebf60_4_k_cu_b652a9e24cuda3std3__45__cpo5crendE
	.align		8
        /*0040*/ 	.dword	_ZN34_INTERNAL_202ebf60_4_k_cu_b652a9e24cuda3std3__436_GLOBAL__N__202ebf60_4_k_cu_b652a9e26ignoreE
	.align		8
        /*0048*/ 	.dword	_ZN34_INTERNAL_202ebf60_4_k_cu_b652a9e24cuda3std3__419piecewise_constructE
	.align		8
        /*0050*/ 	.dword	_ZN34_INTERNAL_202ebf60_4_k_cu_b652a9e24cuda3std3__48in_placeE
	.align		8
        /*0058*/ 	.dword	_ZN34_INTERNAL_202ebf60_4_k_cu_b652a9e24cuda3std3__420unreachable_sentinelE
	.align		8
        /*0060*/ 	.dword	_ZN34_INTERNAL_202ebf60_4_k_cu_b652a9e24cuda3std3__47nulloptE
	.align		8
        /*0068*/ 	.dword	_ZN34_INTERNAL_202ebf60_4_k_cu_b652a9e24cuda3std3__48unexpectE
	.align		8
        /*0070*/ 	.dword	_ZN34_INTERNAL_202ebf60_4_k_cu_b652a9e24cuda3std6ranges3__45__cpo4swapE
	.align		8
        /*0078*/ 	.dword	_ZN34_INTERNAL_202ebf60_4_k_cu_b652a9e24cuda3std6ranges3__45__cpo9iter_moveE
	.align		8
        /*0080*/ 	.dword	_ZN34_INTERNAL_202ebf60_4_k_cu_b652a9e24cuda3std6ranges3__45__cpo5beginE
	.align		8
        /*0088*/ 	.dword	_ZN34_INTERNAL_202ebf60_4_k_cu_b652a9e24cuda3std6ranges3__45__cpo3endE
	.align		8
        /*0090*/ 	.dword	_ZN34_INTERNAL_202ebf60_4_k_cu_b652a9e24cuda3std6ranges3__45__cpo6cbeginE
	.align		8
        /*0098*/ 	.dword	_ZN34_INTERNAL_202ebf60_4_k_cu_b652a9e24cuda3std6ranges3__45__cpo4cendE
	.align		8
        /*00a0*/ 	.dword	_ZN34_INTERNAL_202ebf60_4_k_cu_b652a9e24cuda3std6ranges3__45__cpo7advanceE
	.align		8
        /*00a8*/ 	.dword	_ZN34_INTERNAL_202ebf60_4_k_cu_b652a9e24cuda3std6ranges3__45__cpo9iter_swapE
	.align		8
        /*00b0*/ 	.dword	_ZN34_INTERNAL_202ebf60_4_k_cu_b652a9e24cuda3std6ranges3__45__cpo4nextE
	.align		8
        /*00b8*/ 	.dword	_ZN34_INTERNAL_202ebf60_4_k_cu_b652a9e24cuda3std6ranges3__45__cpo4prevE
	.align		8
        /*00c0*/ 	.dword	_ZN34_INTERNAL_202ebf60_4_k_cu_b652a9e24cuda3std6ranges3__45__cpo4dataE
	.align		8
        /*00c8*/ 	.dword	_ZN34_INTERNAL_202ebf60_4_k_cu_b652a9e24cuda3std6ranges3__45__cpo5cdataE
	.align		8
        /*00d0*/ 	.dword	_ZN34_INTERNAL_202ebf60_4_k_cu_b652a9e24cuda3std6ranges3__45__cpo4sizeE
	.align		8
        /*00d8*/ 	.dword	_ZN34_INTERNAL_202ebf60_4_k_cu_b652a9e24cuda3std6ranges3__45__cpo5ssizeE
	.align		8
        /*00e0*/ 	.dword	_ZN34_INTERNAL_202ebf60_4_k_cu_b652a9e24cuda3std6ranges3__45__cpo8distanceE
	.align		8
        /*00e8*/ 	.dword	_ZN34_INTERNAL_202ebf60_4_k_cu_b652a9e26thrust24THRUST_300001_SM_1000_NS8cuda_cub3parE
	.align		8
        /*00f0*/ 	.dword	_ZN34_INTERNAL_202ebf60_4_k_cu_b652a9e26thrust24THRUST_300001_SM_1000_NS8cuda_cub10par_nosyncE
	.align		8
        /*00f8*/ 	.dword	_ZN34_INTERNAL_202ebf60_4_k_cu_b652a9e26thrust24THRUST_300001_SM_1000_NS6system6detail10sequential3seqE
	.align		8
        /*0100*/ 	.dword	_ZN34_INTERNAL_202ebf60_4_k_cu_b652a9e26thrust24THRUST_300001_SM_1000_NS12placeholders2_1E
	.align		8
        /*0108*/ 	.dword	_ZN34_INTERNAL_202ebf60_4_k_cu_b652a9e26thrust24THRUST_300001_SM_1000_NS12placeholders2_2E
	.align		8
        /*0110*/ 	.dword	_ZN34_INTERNAL_202ebf60_4_k_cu_b652a9e26thrust24THRUST_300001_SM_1000_NS12placeholders2_3E
	.align		8
        /*0118*/ 	.dword	_ZN34_INTERNAL_202ebf60_4_k_cu_b652a9e26thrust24THRUST_300001_SM_1000_NS12placeholders2_4E
	.align		8
        /*0120*/ 	.dword	_ZN34_INTERNAL_202ebf60_4_k_cu_b652a9e26thrust24THRUST_300001_SM_1000_NS12placeholders2_5E
	.align		8
        /*0128*/ 	.dword	_ZN34_INTERNAL_202ebf60_4_k_cu_b652a9e26thrust24THRUST_300001_SM_1000_NS12placeholders2_6E
	.align		8
        /*0130*/ 	.dword	_ZN34_INTERNAL_202ebf60_4_k_cu_b652a9e26thrust24THRUST_300001_SM_1000_NS12placeholders2_7E
	.align		8
        /*0138*/ 	.dword	_ZN34_INTERNAL_202ebf60_4_k_cu_b652a9e26thrust24THRUST_300001_SM_1000_NS12placeholders2_8E
	.align		8
        /*0140*/ 	.dword	_ZN34_INTERNAL_202ebf60_4_k_cu_b652a9e26thrust24THRUST_300001_SM_1000_NS12placeholders2_9E
	.align		8
        /*0148*/ 	.dword	_ZN34_INTERNAL_202ebf60_4_k_cu_b652a9e26thrust24THRUST_300001_SM_1000_NS12placeholders3_10E
	.align		8
        /*0150*/ 	.dword	_ZN34_INTERNAL_202ebf60_4_k_cu_b652a9e26thrust24THRUST_300001_SM_1000_NS3seqE


//--------------------- .text._ZN3cub18CUB_300001_SM_10006detail6reduce28DeviceReduceSingleTileKernelINS2_10policy_hubIN4cuda3std3__45tupleIJblEEEyN6thrust24THRUST_300001_SM_1000_NS8cuda_cub9__find_if7functorIS9_EEE10Policy1000EPS9_SI_iSF_S9_S9_NS7_10__identityEEEvT0_T1_T2_T3_T4_T6_ --------------------------
	.section	.text._ZN3cub18CUB_300001_SM_10006detail6reduce28DeviceReduceSingleTileKernelINS2_10policy_hubIN4cuda3std3__45tupleIJblEEEyN6thrust24THRUST_300001_SM_1000_NS8cuda_cub9__find_if7functorIS9_EEE10Policy1000EPS9_SI_iSF_S9_S9_NS7_10__identityEEEvT0_T1_T2_T3_T4_T6_,"ax",@progbits
	.align	128
        .global         _ZN3cub18CUB_300001_SM_10006detail6reduce28DeviceReduceSingleTileKernelINS2_10policy_hubIN4cuda3std3__45tupleIJblEEEyN6thrust24THRUST_300001_SM_1000_NS8cuda_cub9__find_if7functorIS9_EEE10Policy1000EPS9_SI_iSF_S9_S9_NS7_10__identityEEEvT0_T1_T2_T3_T4_T6_
        .type           _ZN3cub18CUB_300001_SM_10006detail6reduce28DeviceReduceSingleTileKernelINS2_10policy_hubIN4cuda3std3__45tupleIJblEEEyN6thrust24THRUST_300001_SM_1000_NS8cuda_cub9__find_if7functorIS9_EEE10Policy1000EPS9_SI_iSF_S9_S9_NS7_10__identityEEEvT0_T1_T2_T3_T4_T6_,@function
        .size           _ZN3cub18CUB_300001_SM_10006detail6reduce28DeviceReduceSingleTileKernelINS2_10policy_hubIN4cuda3std3__45tupleIJblEEEyN6thrust24THRUST_300001_SM_1000_NS8cuda_cub9__find_if7functorIS9_EEE10Policy1000EPS9_SI_iSF_S9_S9_NS7_10__identityEEEvT0_T1_T2_T3_T4_T6_,(.L_x_418 - _ZN3cub18CUB_300001_SM_10006detail6reduce28DeviceReduceSingleTileKernelINS2_10policy_hubIN4cuda3std3__45tupleIJblEEEyN6thrust24THRUST_300001_SM_1000_NS8cuda_cub9__find_if7functorIS9_EEE10Policy1000EPS9_SI_iSF_S9_S9_NS7_10__identityEEEvT0_T1_T2_T3_T4_T6_)
        .other          _ZN3cub18CUB_300001_SM_10006detail6reduce28DeviceReduceSingleTileKernelINS2_10policy_hubIN4cuda3std3__45tupleIJblEEEyN6thrust24THRUST_300001_SM_1000_NS8cuda_cub9__find_if7functorIS9_EEE10Policy1000EPS9_SI_iSF_S9_S9_NS7_10__identityEEEvT0_T1_T2_T3_T4_T6_,@"STO_CUDA_ENTRY STV_DEFAULT"
_ZN3cub18CUB_300001_SM_10006detail6reduce28DeviceReduceSingleTileKernelINS2_10policy_hubIN4cuda3std3__45tupleIJblEEEyN6thrust24THRUST_300001_SM_1000_NS8cuda_cub9__find_if7functorIS9_EEE10Policy1000EPS9_SI_iSF_S9_S9_NS7_10__identityEEEvT0_T1_T2_T3_T4_T6_:
.text._ZN3cub18CUB_300001_SM_10006detail6reduce28DeviceReduceSingleTileKernelINS2_10policy_hubIN4cuda3std3__45tupleIJblEEEyN6thrust24THRUST_300001_SM_1000_NS8cuda_cub9__find_if7functorIS9_EEE10Policy1000EPS9_SI_iSF_S9_S9_NS7_10__identityEEEvT0_T1_T2_T3_T4_T6_:
[----:B------:R-:W-:Y:S01]  /*0000*/  LDC R1, c[0x0][0x37c] ;  /* 0x0000df00ff017b82 */ /* 0x000fe20000000800 */
[----:B------:R-:W0:Y:S07]  /*0010*/  LDCU UR4, c[0x0][0x390] ;  /* 0x00007200ff0477ac */ /* 0x000e2e0008000800 */
[----:B------:R-:W1:Y:S01]  /*0020*/  LDC.U8 R0, c[0x0][0x398] ;  /* 0x0000e600ff007b82 */ /* 0x000e620000000000 */
[----:B------:R-:W2:Y:S01]  /*0030*/  LDCU.64 UR8, c[0x0][0x358] ;  /* 0x00006b00ff0877ac */ /* 0x000ea20008000a00 */
[----:B0-----:R-:W-:-:S09]  /*0040*/  UISETP.NE.AND UP0, UPT, UR4, URZ, UPT ;  /* 0x000000ff0400728c */ /* 0x001fd2000bf05270 */
[----:B--2---:R-:W-:Y:S05]  /*0050*/  BRA.U UP0, `(.L_x_0) ;  /* 0x0000000100207547 */ /* 0x004fea000b800000 */
[----:B------:R-:W0:Y:S02]  /*0060*/  S2R R2, SR_TID.X ;  /* 0x0000000000027919 */ /* 0x000e240000002100 */
[----:B0-----:R-:W-:-:S13]  /*0070*/  ISETP.NE.AND P0, PT, R2, RZ, PT ;  /* 0x000000ff0200720c */ /* 0x001fda0003f05270 */
[----:B------:R-:W-:Y:S05]  /*0080*/  @P0 EXIT ;  /* 0x000000000000094d */ /* 0x000fea0003800000 */
[----:B------:R-:W1:Y:S08]  /*0090*/  LDC.64 R2, c[0x0][0x388] ;  /* 0x0000e200ff027b82 */ /* 0x000e700000000a00 */
[----:B------:R-:W0:Y:S01]  /*00a0*/  LDC.64 R4, c[0x0][0x3a0] ;  /* 0x0000e800ff047b82 */ /* 0x000e220000000a00 */
[----:B-1----:R-:W-:Y:S04]  /*00b0*/  STG.E.U8 desc[UR8][R2.64], R0 ;  /* 0x0000000002007986 */ /* 0x002fe8000c101108 */
[----:B0-----:R-:W-:Y:S01]  /*00c0*/  STG.E.64 desc[UR8][R2.64+0x8], R4 ;  /* 0x0000080402007986 */ /* 0x001fe2000c101b08 */
[----:B------:R-:W-:Y:S05]  /*00d0*/  EXIT ;  /* 0x000000000000794d */ /* 0x000fea0003800000 */
.L_x_0:
[----:B------:R-:W-:Y:S01]  /*00e0*/  UISETP.GT.AND UP0, UPT, UR4, 0x3ff, UPT ;  /* 0x000003ff0400788c */ /* 0x000fe2000bf04270 */
[----:B------:R-:W-:Y:S08]  /*00f0*/  BSSY.RECONVERGENT B0, `(.L_x_1) ;  /* 0x00003d8000007945 */ /* 0x000ff00003800200 */
[----:B------:R-:W-:Y:S05]  /*0100*/  BRA.U UP0, `(.L_x_2) ;  /* 0x0000002100e47547 */ /* 0x000fea000b800000 */
[----:B------:R-:W0:Y:S01]  /*0110*/  S2R R5, SR_TID.X ;  /* 0x0000000000057919 */ /* 0x000e220000002100 */
[----:B------:R-:W-:Y:S01]  /*0120*/  BSSY.RECONVERGENT B1, `(.L_x_3) ;  /* 0x000000b000017945 */ /* 0x000fe20003800200 */
[----:B------:R-:W-:Y:S02]  /*0130*/  PRMT R4, RZ, 0x7610, R4 ;  /* 0x00007610ff047816 */ /* 0x000fe40000000004 */
[----:B------:R-:W-:Y:S02]  /*0140*/  CS2R R2, SRZ ;  /* 0x0000000000027805 */ /* 0x000fe4000001ff00 */
[----:B0-----:R-:W-:Y:S01]  /*0150*/  ISETP.GE.AND P0, PT, R5, UR4, PT ;  /* 0x0000000405007c0c */ /* 0x001fe2000bf06270 */
[----:B------:R-:W-:-:S12]  /*0160*/  IMAD.MOV.U32 R9, RZ, RZ, R5 ;  /* 0x000000ffff097224 */ /* 0x000fd800078e0005 */
[----:B------:R-:W-:Y:S05]  /*0170*/  @P0 BRA `(.L_x_4) ;  /* 0x0000000000140947 */ /* 0x000fea0003800000 */
[----:B------:R-:W0:Y:S02]  /*0180*/  LDC.64 R6, c[0x0][0x380] ;  /* 0x0000e000ff067b82 */ /* 0x000e240000000a00 */
[----:B0-----:R-:W-:-:S05]  /*0190*/  IMAD.WIDE.U32 R6, R5, 0x10, R6 ;  /* 0x0000001005067825 */ /* 0x001fca00078e0006 */
[----:B------:R0:W5:Y:S04]  /*01a0*/  LDG.E.U16.CONSTANT R4, desc[UR8][R6.64] ;  /* 0x0000000806047981 */ /* 0x000168000c1e9500 */
[----:B------:R0:W5:Y:S01]  /*01b0*/  LDG.E.64.CONSTANT R2, desc[UR8][R6.64+0x8] ;  /* 0x0000080806027981 */ /* 0x000162000c1e9b00 */
[----:B------:R-:W-:-:S07]  /*01c0*/  VIADD R9, R5, 0x100 ;  /* 0x0000010005097836 */ /* 0x000fce0000000000 */
.L_x_4:
[----:B------:R-:W-:Y:S05]  /*01d0*/  BSYNC.RECONVERGENT B1 ;  /* 0x0000000000017941 */ /* 0x000fea0003800200 */
.L_x_3:
[----:B------:R-:W-:Y:S01]  /*01e0*/  ISETP.GE.AND P0, PT, R9, UR4, PT ;  /* 0x0000000409007c0c */ /* 0x000fe2000bf06270 */
[----:B------:R-:W-:-:S12]  /*01f0*/  BSSY.RECONVERGENT B1, `(.L_x_5) ;  /* 0x0000058000017945 */ /* 0x000fd80003800200 */
[----:B------:R-:W-:Y:S05]  /*0200*/  @P0 BRA `(.L_x_6) ;  /* 0x0000000400580947 */ /* 0x000fea0003800000 */
[----:B------:R-:W-:Y:S01]  /*0210*/  LOP3.LUT R8, RZ, R9, RZ, 0x33, !PT ;  /* 0x00000009ff087212 */ /* 0x000fe200078e33ff */
[----:B0-----:R-:W0:Y:S01]  /*0220*/  LDC.64 R6, c[0x0][0x380] ;  /* 0x0000e000ff067b82 */ /* 0x001e220000000a00 */
[----:B------:R-:W-:Y:S03]  /*0230*/  BSSY.RECONVERGENT B2, `(.L_x_7) ;  /* 0x0000020000027945 */ /* 0x000fe60003800200 */
[----:B------:R-:W-:-:S05]  /*0240*/  VIADD R8, R8, UR4 ;  /* 0x0000000408087c36 */ /* 0x000fca0008000000 */
[C---:B------:R-:W-:Y:S02]  /*0250*/  LOP3.LUT R10, R8.reuse, 0x300, RZ, 0xc0, !PT ;  /* 0x00000300080a7812 */ /* 0x040fe400078ec0ff */
[----:B------:R-:W-:Y:S02]  /*0260*/  ISETP.GE.U32.AND P1, PT, R8, 0x300, PT ;  /* 0x000003000800780c */ /* 0x000fe40003f26070 */
[----:B------:R-:W-:-:S13]  /*0270*/  ISETP.NE.AND P0, PT, R10, 0x300, PT ;  /* 0x000003000a00780c */ /* 0x000fda0003f05270 */
[----:B------:R-:W-:Y:S05]  /*0280*/  @!P0 BRA `(.L_x_8) ;  /* 0x0000000000688947 */ /* 0x000fea0003800000 */
[----:B------:R-:W2:Y:S01]  /*0290*/  LDC.64 R10, c[0x0][0x380] ;  /* 0x0000e000ff0a7b82 */ /* 0x000ea20000000a00 */
[----:B------:R-:W-:-:S04]  /*02a0*/  LEA.HI R8, R8, 0x1, RZ, 0x18 ;  /* 0x0000000108087811 */ /* 0x000fc800078fc0ff */
[----:B------:R-:W-:-:S05]  /*02b0*/  LOP3.LUT R8, R8, 0x3, RZ, 0xc0, !PT ;  /* 0x0000000308087812 */ /* 0x000fca00078ec0ff */
[----:B------:R-:W-:Y:S02]  /*02c0*/  IMAD.MOV R8, RZ, RZ, -R8 ;  /* 0x000000ffff087224 */ /* 0x000fe400078e0a08 */
[----:B--2---:R-:W-:-:S04]  /*02d0*/  IMAD.WIDE.U32 R10, R9, 0x10, R10 ;  /* 0x00000010090a7825 */ /* 0x004fc800078e000a */
[----:B------:R-:W-:Y:S02]  /*02e0*/  IMAD.MOV.U32 R15, RZ, RZ, R10 ;  /* 0x000000ffff0f7224 */ /* 0x000fe400078e000a */
[----:B------:R-:W-:-:S07]  /*02f0*/  IMAD.MOV.U32 R13, RZ, RZ, R11 ;  /* 0x000000ffff0d7224 */ /* 0x000fce00078e000b */
.L_x_9:
[----:B------:R-:W-:-:S05]  /*0300*/  IMAD.MOV.U32 R12, RZ, RZ, R15 ;  /* 0x000000ffff0c7224 */ /* 0x000fca00078e000f */
[----:B------:R-:W2:Y:S04]  /*0310*/  LDG.E.U16.CONSTANT R14, desc[UR8][R12.64] ;  /* 0x000000080c0e7981 */ /* 0x000ea8000c1e9500 */
[----:B------:R3:W4:Y:S01]  /*0320*/  LDG.E.64.CONSTANT R10, desc[UR8][R12.64+0x8] ;  /* 0x000008080c0a7981 */ /* 0x000722000c1e9b00 */
[----:B------:R-:W-:Y:S01]  /*0330*/  VIADD R8, R8, 0x1 ;  /* 0x0000000108087836 */ /* 0x000fe20000000000 */
[----:B-----5:R-:W-:Y:S01]  /*0340*/  LOP3.LUT P2, RZ, R4, 0xff, RZ, 0xc0, !PT ;  /* 0x000000ff04ff7812 */ /* 0x020fe2000784c0ff */
[----:B------:R-:W-:Y:S01]  /*0350*/  VIADD R9, R9, 0x100 ;  /* 0x0000010009097836 */ /* 0x000fe20000000000 */
[----:B------:R-:W-:Y:S02]  /*0360*/  IADD3 R15, P5, PT, R12, 0x1000, RZ ;  /* 0x000010000c0f7810 */ /* 0x000fe40007fbe0ff */
[----:B------:R-:W-:-:S03]  /*0370*/  ISETP.NE.AND P4, PT, R8, RZ, PT ;  /* 0x000000ff0800720c */ /* 0x000fc60003f85270 */
[----:B---3--:R-:W-:Y:S01]  /*0380*/  IMAD.X R13, RZ, RZ, R13, P5 ;  /* 0x000000ffff0d7224 */ /* 0x008fe200028e060d */
[----:B--2---:R-:W-:Y:S02]  /*0390*/  LOP3.LUT P3, RZ, R14, 0xff, RZ, 0xc0, !PT ;  /* 0x000000ff0eff7812 */ /* 0x004fe4000786c0ff */
[----:B----4-:R-:W-:-:S03]  /*03a0*/  ISETP.LT.U32.AND P0, PT, R10, R2, PT ;  /* 0x000000020a00720c */ /* 0x010fc60003f01070 */
[----:B------:R-:W-:Y:S02]  /*03b0*/  @P2 SEL R14, R4, 0x1, !P3 ;  /* 0x00000001040e2807 */ /* 0x000fe40005800000 */
[----:B------:R-:W-:Y:S02]  /*03c0*/  ISETP.LT.AND.EX P0, PT, R11, R3, PT, P0 ;  /* 0x000000030b00720c */ /* 0x000fe40003f01300 */
[----:B------:R-:W-:-:S04]  /*03d0*/  PRMT R4, R14, 0x7610, R4 ;  /* 0x000076100e047816 */ /* 0x000fc80000000004 */
[C---:B------:R-:W-:Y:S02]  /*03e0*/  @P3 SEL R2, R10.reuse, R2, P0 ;  /* 0x000000020a023207 */ /* 0x040fe40000000000 */
[C---:B------:R-:W-:Y:S02]  /*03f0*/  @P3 SEL R3, R11.reuse, R3, P0 ;  /* 0x000000030b033207 */ /* 0x040fe40000000000 */
[----:B------:R-:W-:Y:S02]  /*0400*/  SEL R2, R10, R2, !P2 ;  /* 0x000000020a027207 */ /* 0x000fe40005000000 */
[----:B------:R-:W-:Y:S01]  /*0410*/  SEL R3, R11, R3, !P2 ;  /* 0x000000030b037207 */ /* 0x000fe20005000000 */
[----:B------:R-:W-:Y:S06]  /*0420*/  @P4 BRA `(.L_x_9) ;  /* 0xfffffffc00b44947 */ /* 0x000fec000383ffff */
.L_x_8:
[----:B------:R-:W-:Y:S05]  /*0430*/  BSYNC.RECONVERGENT B2 ;  /* 0x0000000000027941 */ /* 0x000fea0003800200 */
.L_x_7:
[----:B------:R-:W-:Y:S05]  /*0440*/  @!P1 BRA `(.L_x_6) ;  /* 0x0000000000c89947 */ /* 0x000fea0003800000 */
.L_x_10:
[----:B0-----:R-:W-:-:S05]  /*0450*/  IMAD.WIDE R20, R9, 0x10, R6 ;  /* 0x0000001009147825 */ /* 0x001fca00078e0206 */
[----:B------:R-:W2:Y:S04]  /*0460*/  LDG.E.U16.CONSTANT R19, desc[UR8][R20.64] ;  /* 0x0000000814137981 */ /* 0x000ea8000c1e9500 */
[----:B------:R-:W3:Y:S04]  /*0470*/  LDG.E.64.CONSTANT R10, desc[UR8][R20.64+0x8] ;  /* 0x00000808140a7981 */ /* 0x000ee8000c1e9b00 */
[----:B------:R-:W4:Y:S04]  /*0480*/  LDG.E.U16.CONSTANT R22, desc[UR8][R20.64+0x1000] ;  /* 0x0010000814167981 */ /* 0x000f28000c1e9500 */
[----:B------:R-:W4:Y:S04]  /*0490*/  LDG.E.64.CONSTANT R12, desc[UR8][R20.64+0x1008] ;  /* 0x00100808140c7981 */ /* 0x000f28000c1e9b00 */
[----:B------:R-:W4:Y:S04]  /*04a0*/  LDG.E.U16.CONSTANT R18, desc[UR8][R20.64+0x2000] ;  /* 0x0020000814127981 */ /* 0x000f28000c1e9500 */
[----:B------:R-:W4:Y:S04]  /*04b0*/  LDG.E.64.CONSTANT R14, desc[UR8][R20.64+0x2008] ;  /* 0x00200808140e7981 */ /* 0x000f28000c1e9b00 */
[----:B------:R-:W4:Y:S04]  /*04c0*/  LDG.E.U16.CONSTANT R8, desc[UR8][R20.64+0x3000] ;  /* 0x0030000814087981 */ /* 0x000f28000c1e9500 */
[----:B------:R-:W4:Y:S01]  /*04d0*/  LDG.E.64.CONSTANT R16, desc[UR8][R20.64+0x3008] ;  /* 0x0030080814107981 */ /* 0x000f22000c1e9b00 */
[----:B-----5:R-:W-:Y:S01]  /*04e0*/  LOP3.LUT P2, RZ, R4, 0xff, RZ, 0xc0, !PT ;  /* 0x000000ff04ff7812 */ /* 0x020fe2000784c0ff */
[----:B------:R-:W-:-:S02]  /*04f0*/  IMAD.MOV.U32 R23, RZ, RZ, R3 ;  /* 0x000000ffff177224 */ /* 0x000fc400078e0003 */
[----:B------:R-:W-:Y:S01]  /*0500*/  VIADD R9, R9, 0x400 ;  /* 0x0000040009097836 */ /* 0x000fe20000000000 */
[----:B--2---:R-:W-:Y:S02]  /*0510*/  LOP3.LUT P1, RZ, R19, 0xff, RZ, 0xc0, !PT ;  /* 0x000000ff13ff7812 */ /* 0x004fe4000782c0ff */
[----:B---3--:R-:W-:-:S07]  /*0520*/  ISETP.LT.U32.AND P0, PT, R10, R2, PT ;  /* 0x000000020a00720c */ /* 0x008fce0003f01070 */
[----:B------:R-:W-:Y:S02]  /*0530*/  @P2 SEL R19, R4, 0x1, !P1 ;  /* 0x0000000104132807 */ /* 0x000fe40004800000 */
[-C--:B------:R-:W-:Y:S02]  /*0540*/  ISETP.LT.AND.EX P0, PT, R11, R23.reuse, PT, P0 ;  /* 0x000000170b00720c */ /* 0x080fe40003f01300 */
[----:B------:R-:W-:Y:S02]  /*0550*/  LOP3.LUT P3, RZ, R19, 0xff, RZ, 0xc0, !PT ;  /* 0x000000ff13ff7812 */ /* 0x000fe4000786c0ff */
[----:B----4-:R-:W-:Y:S02]  /*0560*/  LOP3.LUT P4, RZ, R22, 0xff, RZ, 0xc0, !PT ;  /* 0x000000ff16ff7812 */ /* 0x010fe4000788c0ff */
[----:B------:R-:W-:Y:S02]  /*0570*/  @P1 SEL R2, R10, R2, P0 ;  /* 0x000000020a021207 */ /* 0x000fe40000000000 */
[----:B------:R-:W-:-:S02]  /*0580*/  @P1 SEL R23, R11, R23, P0 ;  /* 0x000000170b171207 */ /* 0x000fc40000000000 */
[----:B------:R-:W-:Y:S02]  /*0590*/  SEL R3, R10, R2, !P2 ;  /* 0x000000020a037207 */ /* 0x000fe40005000000 */
[----:B------:R-:W-:Y:S02]  /*05a0*/  SEL R11, R11, R23, !P2 ;  /* 0x000000170b0b7207 */ /* 0x000fe40005000000 */
[----:B------:R-:W-:Y:S02]  /*05b0*/  ISETP.LT.U32.AND P0, PT, R12, R3, PT ;  /* 0x000000030c00720c */ /* 0x000fe40003f01070 */
[----:B------:R-:W-:Y:S02]  /*05c0*/  @P3 SEL R22, R19, 0x1, !P4 ;  /* 0x0000000113163807 */ /* 0x000fe40006000000 */
[----:B------:R-:W-:Y:S02]  /*05d0*/  ISETP.LT.AND.EX P0, PT, R13, R11, PT, P0 ;  /* 0x0000000b0d00720c */ /* 0x000fe40003f01300 */
[----:B------:R-:W-:-:S02]  /*05e0*/  LOP3.LUT P2, RZ, R18, 0xff, RZ, 0xc0, !PT ;  /* 0x000000ff12ff7812 */ /* 0x000fc4000784c0ff */
[----:B------:R-:W-:Y:S02]  /*05f0*/  @P4 SEL R3, R12, R3, P0 ;  /* 0x000000030c034207 */ /* 0x000fe40000000000 */
[----:B------:R-:W-:Y:S02]  /*0600*/  LOP3.LUT P1, RZ, R22, 0xff, RZ, 0xc0, !PT ;  /* 0x000000ff16ff7812 */ /* 0x000fe4000782c0ff */
[C---:B------:R-:W-:Y:S02]  /*0610*/  @P4 SEL R11, R13.reuse, R11, P0 ;  /* 0x0000000b0d0b4207 */ /* 0x040fe40000000000 */
[----:B------:R-:W-:Y:S02]  /*0620*/  SEL R3, R12, R3, !P3 ;  /* 0x000000030c037207 */ /* 0x000fe40005800000 */
[----:B------:R-:W-:Y:S02]  /*0630*/  SEL R13, R13, R11, !P3 ;  /* 0x0000000b0d0d7207 */ /* 0x000fe40005800000 */
[----:B------:R-:W-:-:S02]  /*0640*/  ISETP.LT.U32.AND P0, PT, R14, R3, PT ;  /* 0x000000030e00720c */ /* 0x000fc40003f01070 */
[----:B------:R-:W-:Y:S02]  /*0650*/  LOP3.LUT P3, RZ, R8, 0xff, RZ, 0xc0, !PT ;  /* 0x000000ff08ff7812 */ /* 0x000fe4000786c0ff */
[C---:B------:R-:W-:Y:S02]  /*0660*/  ISETP.LT.AND.EX P0, PT, R15.reuse, R13, PT, P0 ;  /* 0x0000000d0f00720c */ /* 0x040fe40003f01300 */
[----:B------:R-:W-:Y:S02]  /*0670*/  @P1 SEL R18, R22, 0x1, !P2 ;  /* 0x0000000116121807 */ /* 0x000fe40005000000 */
[C---:B------:R-:W-:Y:S02]  /*0680*/  @P2 SEL R3, R14.reuse, R3, P0 ;  /* 0x000000030e032207 */ /* 0x040fe40000000000 */
[----:B------:R-:W-:Y:S02]  /*0690*/  @P2 SEL R13, R15, R13, P0 ;  /* 0x0000000d0f0d2207 */ /* 0x000fe40000000000 */
[----:B------:R-:W-:-:S02]  /*06a0*/  SEL R3, R14, R3, !P1 ;  /* 0x000000030e037207 */ /* 0x000fc40004800000 */
[----:B------:R-:W-:Y:S02]  /*06b0*/  LOP3.LUT P2, RZ, R18, 0xff, RZ, 0xc0, !PT ;  /* 0x000000ff12ff7812 */ /* 0x000fe4000784c0ff */
[----:B------:R-:W-:Y:S02]  /*06c0*/  SEL R15, R15, R13, !P1 ;  /* 0x0000000d0f0f7207 */ /* 0x000fe40004800000 */
[----:B------:R-:W-:Y:S02]  /*06d0*/  ISETP.GE.AND P1, PT, R9, UR4, PT ;  /* 0x0000000409007c0c */ /* 0x000fe4000bf26270 */
[----:B------:R-:W-:-:S04]  /*06e0*/  ISETP.LT.U32.AND P0, PT, R16, R3, PT ;  /* 0x000000031000720c */ /* 0x000fc80003f01070 */
[----:B------:R-:W-:-:S03]  /*06f0*/  ISETP.LT.AND.EX P0, PT, R17, R15, PT, P0 ;  /* 0x0000000f1100720c */ /* 0x000fc60003f01300 */
[----:B------:R-:W-:Y:S02]  /*0700*/  @P2 SEL R8, R18, 0x1, !P3 ;  /* 0x0000000112082807 */ /* 0x000fe40005800000 */
[C---:B------:R-:W-:Y:S02]  /*0710*/  @P3 SEL R3, R16.reuse, R3, P0 ;  /* 0x0000000310033207 */ /* 0x040fe40000000000 */
[C---:B------:R-:W-:Y:S02]  /*0720*/  @P3 SEL R15, R17.reuse, R15, P0 ;  /* 0x0000000f110f3207 */ /* 0x040fe40000000000 */
[----:B------:R-:W-:Y:S02]  /*0730*/  SEL R2, R16, R3, !P2 ;  /* 0x0000000310027207 */ /* 0x000fe40005000000 */
[----:B------:R-:W-:Y:S02]  /*0740*/  SEL R3, R17, R15, !P2 ;  /* 0x0000000f11037207 */ /* 0x000fe40005000000 */
[----:B------:R-:W-:Y:S01]  /*0750*/  PRMT R4, R8, 0x7610, R4 ;  /* 0x0000761008047816 */ /* 0x000fe20000000004 */
[----:B------:R-:W-:Y:S06]  /*0760*/  @!P1 BRA `(.L_x_10) ;  /* 0xfffffffc00389947 */ /* 0x000fec000383ffff */
.L_x_6:
[----:B------:R-:W-:Y:S05]  /*0770*/  BSYNC.RECONVERGENT B1 ;  /* 0x0000000000017941 */ /* 0x000fea0003800200 */
.L_x_5:
[----:B------:R-:W-:-:S09]  /*0780*/  UISETP.GE.AND UP0, UPT, UR4, 0x100, UPT ;  /* 0x000001000400788c */ /* 0x000fd2000bf06270 */
[----:B------:R-:W-:Y:S05]  /*0790*/  BRA.U !UP0, `(.L_x_11) ;  /* 0x0000000d08407547 */ /* 0x000fea000b800000 */
[----:B------:R-:W2:Y:S01]  /*07a0*/  S2R R10, SR_LANEID ;  /* 0x00000000000a7919 */ /* 0x000ea20000000000 */
[----:B0----5:R-:W-:Y:S01]  /*07b0*/  LOP3.LUT R6, R4, 0xff, RZ, 0xc0, !PT ;  /* 0x000000ff04067812 */ /* 0x021fe200078ec0ff */
[----:B------:R-:W-:Y:S01]  /*07c0*/  BSSY.RECONVERGENT B1, `(.L_x_12) ;  /* 0x0000016000017945 */ /* 0x000fe20003800200 */
[----:B------:R0:W3:Y:S04]  /*07d0*/  SHFL.DOWN PT, R9, R2, 0x1, 0x1f ;  /* 0x08201f0002097f89 */ /* 0x0000e800000e0000 */
[----:B------:R0:W4:Y:S04]  /*07e0*/  SHFL.DOWN PT, R8, R3, 0x1, 0x1f ;  /* 0x08201f0003087f89 */ /* 0x00012800000e0000 */
[----:B------:R0:W0:Y:S01]  /*07f0*/  SHFL.DOWN PT, R7, R6, 0x1, 0x1f ;  /* 0x08201f0006077f89 */ /* 0x00002200000e0000 */
[----:B--2---:R-:W-:-:S02]  /*0800*/  ISETP.GT.AND P0, PT, R10, 0x1e, PT ;  /* 0x0000001e0a00780c */ /* 0x004fc40003f04270 */
[C---:B------:R-:W-:Y:S02]  /*0810*/  ISETP.GT.AND P3, PT, R10.reuse, 0x1d, PT ;  /* 0x0000001d0a00780c */ /* 0x040fe40003f64270 */
[----:B------:R-:W-:-:S09]  /*0820*/  ISETP.GT.AND P2, PT, R10, 0x1b, PT ;  /* 0x0000001b0a00780c */ /* 0x000fd20003f44270 */
[----:B0--34-:R-:W-:Y:S05]  /*0830*/  @P0 BRA `(.L_x_13) ;  /* 0x0000000000380947 */ /* 0x019fea0003800000 */
[----:B------:R-:W-:Y:S01]  /*0840*/  LOP3.LUT P1, RZ, R7, 0xff, RZ, 0xc0, !PT ;  /* 0x000000ff07ff7812 */ /* 0x000fe2000782c0ff */
[----:B------:R-:W-:Y:S01]  /*0850*/  IMAD.MOV.U32 R11, RZ, RZ, 0x1 ;  /* 0x00000001ff0b7424 */ /* 0x000fe200078e00ff */
[----:B------:R-:W-:-:S04]  /*0860*/  LOP3.LUT P0, R6, R4, 0xff, RZ, 0xc0, !PT ;  /* 0x000000ff04067812 */ /* 0x000fc8000780c0ff */
[----:B------:R-:W-:-:S13]  /*0870*/  PLOP3.LUT P0, PT, P0, P1, PT, 0x2f, 0xf2 ;  /* 0x0000000000f2781c */ /* 0x000fda0000702577 */
[----:B------:R-:W-:Y:S02]  /*0880*/  @!P0 ISETP.LT.U32.AND P1, PT, R9, R2, PT ;  /* 0x000000020900820c */ /* 0x000fe40003f21070 */
[----:B------:R-:W-:Y:S02]  /*0890*/  @P0 ISETP.NE.AND P4, PT, R6, RZ, PT ;  /* 0x000000ff0600020c */ /* 0x000fe40003f85270 */
[----:B------:R-:W-:Y:S02]  /*08a0*/  @!P0 PRMT R4, R11, 0x7610, R4 ;  /* 0x000076100b048816 */ /* 0x000fe40000000004 */
[----:B------:R-:W-:Y:S02]  /*08b0*/  @!P0 ISETP.LT.AND.EX P1, PT, R8, R3, PT, P1 ;  /* 0x000000030800820c */ /* 0x000fe40003f21310 */
[----:B------:R-:W-:Y:S02]  /*08c0*/  @P0 SEL R6, R7, R4, !P4 ;  /* 0x0000000407060207 */ /* 0x000fe40006000000 */
[----:B------:R-:W-:-:S02]  /*08d0*/  @!P0 SEL R2, R9, R2, P1 ;  /* 0x0000000209028207 */ /* 0x000fc40000800000 */
[----:B------:R-:W-:Y:S02]  /*08e0*/  @!P0 SEL R3, R8, R3, P1 ;  /* 0x0000000308038207 */ /* 0x000fe40000800000 */
[----:B------:R-:W-:Y:S02]  /*08f0*/  @P0 PRMT R4, R6, 0x7610, R4 ;  /* 0x0000761006040816 */ /* 0x000fe40000000004 */
[----:B------:R-:W-:Y:S02]  /*0900*/  @P0 SEL R2, R9, R2, !P4 ;  /* 0x0000000209020207 */ /* 0x000fe40006000000 */
[----:B------:R-:W-:-:S07]  /*0910*/  @P0 SEL R3, R8, R3, !P4 ;  /* 0x0000000308030207 */ /* 0x000fce0006000000 */
.L_x_13:
[----:B------:R-:W-:Y:S05]  /*0920*/  BSYNC.RECONVERGENT B1 ;  /* 0x0000000000017941 */ /* 0x000fea0003800200 */
.L_x_12:
[----:B------:R-:W-:Y:S01]  /*0930*/  LOP3.LUT R7, R4, 0xff, RZ, 0xc0, !PT ;  /* 0x000000ff04077812 */ /* 0x000fe200078ec0ff */
[----:B------:R0:W2:Y:S01]  /*0940*/  SHFL.DOWN PT, R9, R2, 0x2, 0x1f ;  /* 0x08401f0002097f89 */ /* 0x0000a200000e0000 */
[----:B------:R-:W-:Y:S01]  /*0950*/  BSSY.RECONVERGENT B1, `(.L_x_14) ;  /* 0x0000015000017945 */ /* 0x000fe20003800200 */
[C---:B------:R-:W-:Y:S02]  /*0960*/  ISETP.GT.AND P5, PT, R10.reuse, 0x17, PT ;  /* 0x000000170a00780c */ /* 0x040fe40003fa4270 */
[----:B------:R0:W3:Y:S01]  /*0970*/  SHFL.DOWN PT, R8, R3, 0x2, 0x1f ;  /* 0x08401f0003087f89 */ /* 0x0000e200000e0000 */
[C---:B------:R-:W-:Y:S02]  /*0980*/  ISETP.GT.AND P4, PT, R10.reuse, 0xf, PT ;  /* 0x0000000f0a00780c */ /* 0x040fe40003f84270 */
[----:B------:R-:W-:Y:S01]  /*0990*/  ISETP.NE.AND P1, PT, R10, RZ, PT ;  /* 0x000000ff0a00720c */ /* 0x000fe20003f25270 */
[----:B------:R-:W4:Y:S01]  /*09a0*/  SHFL.DOWN PT, R7, R7, 0x2, 0x1f ;  /* 0x08401f0007077f89 */ /* 0x000f2200000e0000 */
[----:B------:R-:W-:Y:S11]  /*09b0*/  @P3 BRA `(.L_x_15) ;  /* 0x0000000000383947 */ /* 0x000ff60003800000 */
[----:B----4-:R-:W-:Y:S01]  /*09c0*/  LOP3.LUT P0, RZ, R7, 0xff, RZ, 0xc0, !PT ;  /* 0x000000ff07ff7812 */ /* 0x010fe2000780c0ff */
[----:B------:R-:W-:Y:S01]  /*09d0*/  IMAD.MOV.U32 R10, RZ, RZ, 0x1 ;  /* 0x00000001ff0a7424 */ /* 0x000fe200078e00ff */
[----:B------:R-:W-:-:S04]  /*09e0*/  LOP3.LUT P3, R6, R4, 0xff, RZ, 0xc0, !PT ;  /* 0x000000ff04067812 */ /* 0x000fc8000786c0ff */
[----:B------:R-:W-:-:S13]  /*09f0*/  PLOP3.LUT P0, PT, P3, P0, PT, 0x2f, 0xf2 ;  /* 0x0000000000f2781c */ /* 0x000fda0001f00577 */
[----:B--2---:R-:W-:Y:S02]  /*0a00*/  @!P0 ISETP.LT.U32.AND P3, PT, R9, R2, PT ;  /* 0x000000020900820c */ /* 0x004fe40003f61070 */
[----:B------:R-:W-:Y:S02]  /*0a10*/  @P0 ISETP.NE.AND P6, PT, R6, RZ, PT ;  /* 0x000000ff0600020c */ /* 0x000fe40003fc5270 */
[----:B------:R-:W-:Y:S02]  /*0a20*/  @!P0 PRMT R4, R10, 0x7610, R4 ;  /* 0x000076100a048816 */ /* 0x000fe40000000004 */
[----:B---3--:R-:W-:Y:S02]  /*0a30*/  @!P0 ISETP.LT.AND.EX P3, PT, R8, R3, PT, P3 ;  /* 0x000000030800820c */ /* 0x008fe40003f61330 */
[----:B------:R-:W-:Y:S02]  /*0a40*/  @P0 SEL R6, R7, R4, !P6 ;  /* 0x0000000407060207 */ /* 0x000fe40007000000 */
[----:B0-----:R-:W-:-:S02]  /*0a50*/  @!P0 SEL R2, R9, R2, P3 ;  /* 0x0000000209028207 */ /* 0x001fc40001800000 */
[----:B------:R-:W-:Y:S02]  /*0a60*/  @!P0 SEL R3, R8, R3, P3 ;  /* 0x0000000308038207 */ /* 0x000fe40001800000 */
[----:B------:R-:W-:Y:S02]  /*0a70*/  @P0 PRMT R4, R6, 0x7610, R4 ;  /* 0x0000761006040816 */ /* 0x000fe40000000004 */
[----:B------:R-:W-:Y:S02]  /*0a80*/  @P0 SEL R2, R9, R2, !P6 ;  /* 0x0000000209020207 */ /* 0x000fe40007000000 */
[----:B------:R-:W-:-:S07]  /*0a90*/  @P0 SEL R3, R8, R3, !P6 ;  /* 0x0000000308030207 */ /* 0x000fce0007000000 */
.L_x_15:
[----:B------:R-:W-:Y:S05]  /*0aa0*/  BSYNC.RECONVERGENT B1 ;  /* 0x0000000000017941 */ /* 0x000fea0003800200 */
.L_x_14:
[----:B----4-:R-:W-:Y:S01]  /*0ab0*/  LOP3.LUT R7, R4, 0xff, RZ, 0xc0, !PT ;  /* 0x000000ff04077812 */ /* 0x010fe200078ec0ff */
[----:B--2---:R2:W4:Y:S01]  /*0ac0*/  SHFL.DOWN PT, R9, R2, 0x4, 0x1f ;  /* 0x08801f0002097f89 */ /* 0x00452200000e0000 */
[----:B------:R-:W-:Y:S03]  /*0ad0*/  BSSY.RECONVERGENT B1, `(.L_x_16) ;  /* 0x0000012000017945 */ /* 0x000fe60003800200 */
[----:B---3--:R2:W3:Y:S04]  /*0ae0*/  SHFL.DOWN PT, R8, R3, 0x4, 0x1f ;  /* 0x08801f0003087f89 */ /* 0x0084e800000e0000 */
[----:B------:R-:W0:Y:S01]  /*0af0*/  SHFL.DOWN PT, R7, R7, 0x4, 0x1f ;  /* 0x08801f0007077f89 */ /* 0x000e2200000e0000 */
[----:B------:R-:W-:Y:S05]  /*0b00*/  @P2 BRA `(.L_x_17) ;  /* 0x0000000000382947 */ /* 0x000fea0003800000 */
[----:B0-----:R-:W-:Y:S01]  /*0b10*/  LOP3.LUT P0, RZ, R7, 0xff, RZ, 0xc0, !PT ;  /* 0x000000ff07ff7812 */ /* 0x001fe2000780c0ff */
[----:B------:R-:W-:Y:S01]  /*0b20*/  IMAD.MOV.U32 R10, RZ, RZ, 0x1 ;  /* 0x00000001ff0a7424 */ /* 0x000fe200078e00ff */
[----:B------:R-:W-:-:S04]  /*0b30*/  LOP3.LUT P2, R6, R4, 0xff, RZ, 0xc0, !PT ;  /* 0x000000ff04067812 */ /* 0x000fc8000784c0ff */
[----:B------:R-:W-:-:S13]  /*0b40*/  PLOP3.LUT P0, PT, P2, P0, PT, 0x2f, 0xf2 ;  /* 0x0000000000f2781c */ /* 0x000fda0001700577 */
[----:B----4-:R-:W-:Y:S02]  /*0b50*/  @!P0 ISETP.LT.U32.AND P2, PT, R9, R2, PT ;  /* 0x000000020900820c */ /* 0x010fe40003f41070 */
[----:B------:R-:W-:Y:S02]  /*0b60*/  @P0 ISETP.NE.AND P3, PT, R6, RZ, PT ;  /* 0x000000ff0600020c */ /* 0x000fe40003f65270 */
[----:B------:R-:W-:Y:S02]  /*0b70*/  @!P0 PRMT R4, R10, 0x7610, R4 ;  /* 0x000076100a048816 */ /* 0x000fe40000000004 */
[----:B---3--:R-:W-:Y:S02]  /*0b80*/  @!P0 ISETP.LT.AND.EX P2, PT, R8, R3, PT, P2 ;  /* 0x000000030800820c */ /* 0x008fe40003f41320 */
[----:B------:R-:W-:Y:S02]  /*0b90*/  @P0 SEL R6, R7, R4, !P3 ;  /* 0x0000000407060207 */ /* 0x000fe40005800000 */
[----:B--2---:R-:W-:-:S02]  /*0ba0*/  @!P0 SEL R2, R9, R2, P2 ;  /* 0x0000000209028207 */ /* 0x004fc40001000000 */
[----:B------:R-:W-:Y:S02]  /*0bb0*/  @!P0 SEL R3, R8, R3, P2 ;  /* 0x0000000308038207 */ /* 0x000fe40001000000 */
[----:B------:R-:W-:Y:S02]  /*0bc0*/  @P0 PRMT R4, R6, 0x7610, R4 ;  /* 0x0000761006040816 */ /* 0x000fe40000000004 */
[----:B------:R-:W-:Y:S02]  /*0bd0*/  @P0 SEL R2, R9, R2, !P3 ;  /* 0x0000000209020207 */ /* 0x000fe40005800000 */
[----:B------:R-:W-:-:S07]  /*0be0*/  @P0 SEL R3, R8, R3, !P3 ;  /* 0x0000000308030207 */ /* 0x000fce0005800000 */
.L_x_17:
[----:B------:R-:W-:Y:S05]  /*0bf0*/  BSYNC.RECONVERGENT B1 ;  /* 0x0000000000017941 */ /* 0x000fea0003800200 */
.L_x_16:
[----:B0-----:R-:W-:Y:S01]  /*0c00*/  LOP3.LUT R7, R4, 0xff, RZ, 0xc0, !PT ;  /* 0x000000ff04077812 */ /* 0x001fe200078ec0ff */
[----:B----4-:R0:W4:Y:S01]  /*0c10*/  SHFL.DOWN PT, R9, R2, 0x8, 0x1f ;  /* 0x09001f0002097f89 */ /* 0x01012200000e0000 */
        /* <DEDUP_REMOVED lines=18> */
.L_x_19:
[----:B------:R-:W-:Y:S05]  /*0d40*/  BSYNC.RECONVERGENT B1 ;  /* 0x0000000000017941 */ /* 0x000fea0003800200 */
.L_x_18:
        /* <DEDUP_REMOVED lines=20> */
.L_x_21:
[----:B------:R-:W-:Y:S05]  /*0e90*/  BSYNC.RECONVERGENT B1 ;  /* 0x0000000000017941 */ /* 0x000fea0003800200 */
.L_x_20:
[----:B------:R-:W-:Y:S04]  /*0ea0*/  BSSY.RECONVERGENT B1, `(.L_x_22) ;  /* 0x000000a000017945 */ /* 0x000fe80003800200 */
[----:B------:R-:W-:Y:S05]  /*0eb0*/  @P1 BRA `(.L_x_23) ;  /* 0x0000000000201947 */ /* 0x000fea0003800000 */
[----:B---3--:R-:W3:Y:S01]  /*0ec0*/  S2R R8, SR_CgaCtaId ;  /* 0x0000000000087919 */ /* 0x008ee20000008800 */
[----:B0-----:R-:W-:Y:S02]  /*0ed0*/  MOV R7, 0x400 ;  /* 0x0000040000077802 */ /* 0x001fe40000000f00 */
[----:B------:R-:W-:-:S04]  /*0ee0*/  SHF.R.U32.HI R6, RZ, 0x1, R5 ;  /* 0x00000001ff067819 */ /* 0x000fc80000011605 */
[----:B------:R-:W-:Y:S02]  /*0ef0*/  LOP3.LUT R6, R6, 0x1f0, RZ, 0xc0, !PT ;  /* 0x000001f006067812 */ /* 0x000fe400078ec0ff */
[----:B---3--:R-:W-:-:S05]  /*0f00*/  LEA R7, R8, R7, 0x18 ;  /* 0x0000000708077211 */ /* 0x008fca00078ec0ff */
[----:B------:R-:W-:-:S05]  /*0f10*/  IMAD.IADD R7, R6, 0x1, R7 ;  /* 0x0000000106077824 */ /* 0x000fca00078e0207 */
[----:B------:R0:W-:Y:S04]  /*0f20*/  STS.64 [R7+0x10], R2 ;  /* 0x0000100207007388 */ /* 0x0001e80000000a00 */
[----:B------:R0:W-:Y:S02]  /*0f30*/  STS.U8 [R7+0x8], R4 ;  /* 0x0000080407007388 */ /* 0x0001e40000000000 */
.L_x_23:
[----:B------:R-:W-:Y:S05]  /*0f40*/  BSYNC.RECONVERGENT B1 ;  /* 0x0000000000017941 */ /* 0x000fea0003800200 */
.L_x_22:
[----:B------:R-:W-:Y:S01]  /*0f50*/  BAR.SYNC.DEFER_BLOCKING 0x0 ;  /* 0x0000000000007b1d */ /* 0x000fe20000010000 */
[----:B------:R-:W-:-:S13]  /*0f60*/  ISETP.NE.AND P1, PT, R5, RZ, PT ;  /* 0x000000ff0500720c */ /* 0x000fda0003f25270 */
[----:B------:R-:W-:Y:S05]  /*0f70*/  @P1 BRA `(.L_x_24) ;  /* 0x0000002c00bc1947 */ /* 0x000fea0003800000 */
[----:B------:R-:W5:Y:S01]  /*0f80*/  S2UR UR6, SR_CgaCtaId ;  /* 0x00000000000679c3 */ /* 0x000f620000008800 */
[----:B------:R-:W-:Y:S01]  /*0f90*/  UMOV UR5, 0x400 ;  /* 0x0000040000057882 */ /* 0x000fe20000000000 */
[----:B------:R-:W-:Y:S01]  /*0fa0*/  LOP3.LUT P2, RZ, R4, 0xff, RZ, 0xc0, !PT ;  /* 0x000000ff04ff7812 */ /* 0x000fe2000784c0ff */
[----:B-----5:R-:W-:-:S09]  /*0fb0*/  ULEA UR5, UR6, UR5, 0x18 ;  /* 0x0000000506057291 */ /* 0x020fd2000f8ec0ff */
[----:B------:R-:W5:Y:S04]  /*0fc0*/  LDS.U8 R16, [UR5+0x18] ;  /* 0x00001805ff107984 */ /* 0x000f680008000000 */
[----:B0-----:R-:W0:Y:S04]  /*0fd0*/  LDS.64 R6, [UR5+0x20] ;  /* 0x00002005ff067984 */ /* 0x001e280008000a00 */
[----:B------:R-:W1:Y:S04]  /*0fe0*/  LDS.U8 R17, [UR5+0x28] ;  /* 0x00002805ff117984 */ /* 0x000e680008000000 */
[----:B------:R-:W2:Y:S04]  /*0ff0*/  LDS.64 R12, [UR5+0x30] ;  /* 0x00003005ff0c7984 */ /* 0x000ea80008000a00 */
[----:B------:R-:W2:Y:S04]  /*1000*/  LDS.U8 R18, [UR5+0x38] ;  /* 0x00003805ff127984 */ /* 0x000ea80008000000 */
[----:B------:R-:W2:Y:S04]  /*1010*/  LDS.64 R10, [UR5+0x40] ;  /* 0x00004005ff0a7984 */ /* 0x000ea80008000a00 */
[----:B------:R-:W2:Y:S04]  /*1020*/  LDS.U8 R14, [UR5+0x48] ;  /* 0x00004805ff0e7984 */ /* 0x000ea80008000000 */
[----:B---34-:R-:W3:Y:S01]  /*1030*/  LDS.64 R8, [UR5+0x50] ;  /* 0x00005005ff087984 */ /* 0x018ee20008000a00 */
[----:B-----5:R-:W-:-:S02]  /*1040*/  ISETP.NE.AND P4, PT, R16, RZ, PT ;  /* 0x000000ff1000720c */ /* 0x020fc40003f85270 */
[----:B0-----:R-:W-:Y:S02]  /*1050*/  ISETP.LT.U32.AND P0, PT, R6, R2, PT ;  /* 0x000000020600720c */ /* 0x001fe40003f01070 */
[----:B------:R-:W-:Y:S02]  /*1060*/  @P2 SEL R16, R4, 0x1, !P4 ;  /* 0x0000000104102807 */ /* 0x000fe40006000000 */
[----:B------:R-:W-:Y:S02]  /*1070*/  ISETP.LT.AND.EX P0, PT, R7, R3, PT, P0 ;  /* 0x000000030700720c */ /* 0x000fe40003f01300 */
[----:B------:R-:W-:Y:S02]  /*1080*/  LOP3.LUT P3, RZ, R16, 0xff, RZ, 0xc0, !PT ;  /* 0x000000ff10ff7812 */ /* 0x000fe4000786c0ff */
[----:B-1----:R-:W-:-:S03]  /*1090*/  ISETP.NE.AND P5, PT, R17, RZ, PT ;  /* 0x000000ff1100720c */ /* 0x002fc60003fa5270 */
[C---:B--2---:R-:W-:Y:S02]  /*10a0*/  @P4 SEL R2, R6.reuse, R2, P0 ;  /* 0x0000000206024207 */ /* 0x044fe40000000000 */
[C---:B------:R-:W-:Y:S02]  /*10b0*/  @P4 SEL R3, R7.reuse, R3, P0 ;  /* 0x0000000307034207 */ /* 0x040fe40000000000 */
[----:B------:R-:W-:Y:S02]  /*10c0*/  SEL R5, R6, R2, !P2 ;  /* 0x0000000206057207 */ /* 0x000fe40005000000 */
[----:B------:R-:W-:Y:S02]  /*10d0*/  SEL R15, R7, R3, !P2 ;  /* 0x00000003070f7207 */ /* 0x000fe40005000000 */
[----:B------:R-:W-:Y:S01]  /*10e0*/  ISETP.LT.U32.AND P0, PT, R12, R5, PT ;  /* 0x000000050c00720c */ /* 0x000fe20003f01070 */
[----:B------:R-:W-:Y:S01]  /*10f0*/  LDS.64 R6, [UR5+0x60] ;  /* 0x00006005ff067984 */ /* 0x000fe20008000a00 */
[----:B------:R-:W-:-:S02]  /*1100*/  @P3 SEL R17, R16, 0x1, !P5 ;  /* 0x0000000110113807 */ /* 0x000fc40006800000 */
[----:B------:R-:W-:Y:S01]  /*1110*/  ISETP.LT.AND.EX P0, PT, R13, R15, PT, P0 ;  /* 0x0000000f0d00720c */ /* 0x000fe20003f01300 */
[----:B------:R-:W0:Y:S01]  /*1120*/  LDS.U8 R16, [UR5+0x58] ;  /* 0x00005805ff107984 */ /* 0x000e220008000000 */
[----:B------:R-:W-:Y:S02]  /*1130*/  LOP3.LUT P2, RZ, R17, 0xff, RZ, 0xc0, !PT ;  /* 0x000000ff11ff7812 */ /* 0x000fe4000784c0ff */
[----:B------:R-:W-:Y:S02]  /*1140*/  @P5 SEL R5, R12, R5, P0 ;  /* 0x000000050c055207 */ /* 0x000fe40000000000 */
[----:B------:R-:W-:Y:S02]  /*1150*/  ISETP.NE.AND P4, PT, R18, RZ, PT ;  /* 0x000000ff1200720c */ /* 0x000fe40003f85270 */
[----:B------:R-:W-:Y:S02]  /*1160*/  @P5 SEL R15, R13, R15, P0 ;  /* 0x0000000f0d0f5207 */ /* 0x000fe40000000000 */
[----:B------:R-:W-:-:S02]  /*1170*/  SEL R3, R12, R5, !P3 ;  /* 0x000000050c037207 */ /* 0x000fc40005800000 */
[----:B------:R-:W-:Y:S01]  /*1180*/  SEL R15, R13, R15, !P3 ;  /* 0x0000000f0d0f7207 */ /* 0x000fe20005800000 */
[----:B------:R-:W1:Y:S01]  /*1190*/  LDS.U8 R12, [UR5+0x68] ;  /* 0x00006805ff0c7984 */ /* 0x000e620008000000 */
[----:B------:R-:W-:Y:S02]  /*11a0*/  ISETP.LT.U32.AND P0, PT, R10, R3, PT ;  /* 0x000000030a00720c */ /* 0x000fe40003f01070 */
[----:B------:R-:W-:Y:S01]  /*11b0*/  @P2 SEL R18, R17, 0x1, !P4 ;  /* 0x0000000111122807 */ /* 0x000fe20006000000 */
[----:B------:R-:W2:Y:S01]  /*11c0*/  LDS.64 R4, [UR5+0x70] ;  /* 0x00007005ff047984 */ /* 0x000ea20008000a00 */
[----:B------:R-:W-:Y:S02]  /*11d0*/  ISETP.LT.AND.EX P0, PT, R11, R15, PT, P0 ;  /* 0x0000000f0b00720c */ /* 0x000fe40003f01300 */
[----:B------:R-:W-:Y:S02]  /*11e0*/  LOP3.LUT P5, RZ, R18, 0xff, RZ, 0xc0, !PT ;  /* 0x000000ff12ff7812 */ /* 0x000fe400078ac0ff */
[----:B------:R-:W-:-:S02]  /*11f0*/  @P4 SEL R3, R10, R3, P0 ;  /* 0x000000030a034207 */ /* 0x000fc40000000000 */
[----:B------:R-:W-:Y:S02]  /*1200*/  ISETP.NE.AND P3, PT, R14, RZ, PT ;  /* 0x000000ff0e00720c */ /* 0x000fe40003f65270 */
[C---:B------:R-:W-:Y:S02]  /*1210*/  @P4 SEL R15, R11.reuse, R15, P0 ;  /* 0x0000000f0b0f4207 */ /* 0x040fe40000000000 */
[----:B------:R-:W-:Y:S02]  /*1220*/  SEL R13, R10, R3, !P2 ;  /* 0x000000030a0d7207 */ /* 0x000fe40005000000 */
[----:B------:R-:W-:Y:S01]  /*1230*/  SEL R15, R11, R15, !P2 ;  /* 0x0000000f0b0f7207 */ /* 0x000fe20005000000 */
[----:B------:R-:W4:Y:S01]  /*1240*/  LDS.U8 R10, [UR5+0x78] ;  /* 0x00007805ff0a7984 */ /* 0x000f220008000000 */
[----:B---3--:R-:W-:Y:S02]  /*1250*/  ISETP.LT.U32.AND P0, PT, R8, R13, PT ;  /* 0x0000000d0800720c */ /* 0x008fe40003f01070 */
[----:B------:R-:W-:Y:S01]  /*1260*/  @P5 SEL R14, R18, 0x1, !P3 ;  /* 0x00000001120e5807 */ /* 0x000fe20005800000 */
[----:B------:R-:W3:Y:S01]  /*1270*/  LDS.64 R2, [UR5+0x80] ;  /* 0x00008005ff027984 */ /* 0x000ee20008000a00 */
[----:B------:R-:W-:-:S02]  /*1280*/  ISETP.LT.AND.EX P0, PT, R9, R15, PT, P0 ;  /* 0x0000000f0900720c */ /* 0x000fc40003f01300 */
[----:B------:R-:W-:Y:S02]  /*1290*/  LOP3.LUT P4, RZ, R14, 0xff, RZ, 0xc0, !PT ;  /* 0x000000ff0eff7812 */ /* 0x000fe4000788c0ff */
[----:B------:R-:W-:Y:S02]  /*12a0*/  @P3 SEL R13, R8, R13, P0 ;  /* 0x0000000d080d3207 */ /* 0x000fe40000000000 */
[----:B0-----:R-:W-:Y:S02]  /*12b0*/  ISETP.NE.AND P2, PT, R16, RZ, PT ;  /* 0x000000ff1000720c */ /* 0x001fe40003f45270 */
[C---:B------:R-:W-:Y:S02]  /*12c0*/  @P3 SEL R15, R9.reuse, R15, P0 ;  /* 0x0000000f090f3207 */ /* 0x040fe40000000000 */
[----:B------:R-:W-:Y:S02]  /*12d0*/  SEL R11, R8, R13, !P5 ;  /* 0x0000000d080b7207 */ /* 0x000fe40006800000 */
[----:B------:R-:W-:-:S02]  /*12e0*/  SEL R13, R9, R15, !P5 ;  /* 0x0000000f090d7207 */ /* 0x000fc40006800000 */
[----:B------:R-:W-:Y:S02]  /*12f0*/  ISETP.LT.U32.AND P0, PT, R6, R11, PT ;  /* 0x0000000b0600720c */ /* 0x000fe40003f01070 */
[----:B------:R-:W-:Y:S02]  /*1300*/  @P4 SEL R16, R14, 0x1, !P2 ;  /* 0x000000010e104807 */ /* 0x000fe40005000000 */
[----:B------:R-:W-:Y:S02]  /*1310*/  ISETP.LT.AND.EX P0, PT, R7, R13, PT, P0 ;  /* 0x0000000d0700720c */ /* 0x000fe40003f01300 */
[----:B------:R-:W-:Y:S02]  /*1320*/  LOP3.LUT P5, RZ, R16, 0xff, RZ, 0xc0, !PT ;  /* 0x000000ff10ff7812 */ /* 0x000fe400078ac0ff */
[----:B------:R-:W-:Y:S02]  /*1330*/  @P2 SEL R11, R6, R11, P0 ;  /* 0x0000000b060b2207 */ /* 0x000fe40000000000 */
[----:B-1----:R-:W-:-:S02]  /*1340*/  ISETP.NE.AND P3, PT, R12, RZ, PT ;  /* 0x000000ff0c00720c */ /* 0x002fc40003f65270 */
[C---:B------:R-:W-:Y:S02]  /*1350*/  @P2 SEL R13, R7.reuse, R13, P0 ;  /* 0x0000000d070d2207 */ /* 0x040fe40000000000 */
[----:B------:R-:W-:Y:S02]  /*1360*/  SEL R9, R6, R11, !P4 ;  /* 0x0000000b06097207 */ /* 0x000fe40006000000 */
[----:B------:R-:W-:Y:S02]  /*1370*/  SEL R11, R7, R13, !P4 ;  /* 0x0000000d070b7207 */ /* 0x000fe40006000000 */
[----:B--2---:R-:W-:Y:S02]  /*1380*/  ISETP.LT.U32.AND P0, PT, R4, R9, PT ;  /* 0x000000090400720c */ /* 0x004fe40003f01070 */
[----:B------:R-:W-:Y:S02]  /*1390*/  @P5 SEL R12, R16, 0x1, !P3 ;  /* 0x00000001100c5807 */ /* 0x000fe40005800000 */
[----:B------:R-:W-:-:S02]  /*13a0*/  ISETP.LT.AND.EX P0, PT, R5, R11, PT, P0 ;  /* 0x0000000b0500720c */ /* 0x000fc40003f01300 */
[----:B----4-:R-:W-:Y:S02]  /*13b0*/  ISETP.NE.AND P4, PT, R10, RZ, PT ;  /* 0x000000ff0a00720c */ /* 0x010fe40003f85270 */
[----:B------:R-:W-:Y:S02]  /*13c0*/  @P3 SEL R9, R4, R9, P0 ;  /* 0x0000000904093207 */ /* 0x000fe40000000000 */
[----:B------:R-:W-:Y:S02]  /*13d0*/  LOP3.LUT P2, RZ, R12, 0xff, RZ, 0xc0, !PT ;  /* 0x000000ff0cff7812 */ /* 0x000fe4000784c0ff */
[C---:B------:R-:W-:Y:S02]  /*13e0*/  @P3 SEL R11, R5.reuse, R11, P0 ;  /* 0x0000000b050b3207 */ /* 0x040fe40000000000 */
[----:B------:R-:W-:Y:S02]  /*13f0*/  SEL R7, R4, R9, !P5 ;  /* 0x0000000904077207 */ /* 0x000fe40006800000 */
[----:B------:R-:W-:-:S02]  /*1400*/  SEL R5, R5, R11, !P5 ;  /* 0x0000000b05057207 */ /* 0x000fc40006800000 */
[----:B---3--:R-:W-:-:S04]  /*1410*/  ISETP.LT.U32.AND P0, PT, R2, R7, PT ;  /* 0x000000070200720c */ /* 0x008fc80003f01070 */
[C---:B------:R-:W-:Y:S02]  /*1420*/  ISETP.LT.AND.EX P0, PT, R3.reuse, R5, PT, P0 ;  /* 0x000000050300720c */ /* 0x040fe40003f01300 */
[----:B------:R-:W-:Y:S02]  /*1430*/  @P2 SEL R10, R12, 0x1, !P4 ;  /* 0x000000010c0a2807 */ /* 0x000fe40006000000 */
[----:B------:R-:W-:Y:S02]  /*1440*/  @P4 SEL R7, R2, R7, P0 ;  /* 0x0000000702074207 */ /* 0x000fe40000000000 */
[----:B------:R-:W-:Y:S02]  /*1450*/  @P4 SEL R5, R3, R5, P0 ;  /* 0x0000000503054207 */ /* 0x000fe40000000000 */
[----:B------:R-:W-:Y:S02]  /*1460*/  PRMT R4, R10, 0x7610, R4 ;  /* 0x000076100a047816 */ /* 0x000fe40000000004 */
[----:B------:R-:W-:-:S02]  /*1470*/  SEL R2, R2, R7, !P2 ;  /* 0x0000000702027207 */ /* 0x000fc40005000000 */
[----:B------:R-:W-:Y:S01]  /*1480*/  SEL R3, R3, R5, !P2 ;  /* 0x0000000503037207 */ /* 0x000fe20005000000 */
[----:B------:R-:W-:Y:S06]  /*1490*/  BRA `(.L_x_24) ;  /* 0x0000002800747947 */ /* 0x000fec0003800000 */
.L_x_11:
[----:B------:R-:W2:Y:S01]  /*14a0*/  S2R R13, SR_LANEID ;  /* 0x00000000000d7919 */ /* 0x000ea20000000000 */
[----:B0-----:R-:W-:Y:S01]  /*14b0*/  LOP3.LUT R6, R5, 0x3e0, RZ, 0xc0, !PT ;  /* 0x000003e005067812 */ /* 0x001fe200078ec0ff */
[----:B------:R-:W-:Y:S04]  /*14c0*/  BSSY.RECONVERGENT B1, `(.L_x_25) ;  /* 0x0000022000017945 */ /* 0x000fe80003800200 */
[----:B------:R-:W-:Y:S01]  /*14d0*/  VIADD R7, R6, 0x20 ;  /* 0x0000002006077836 */ /* 0x000fe20000000000 */
[----:B------:R-:W-:-:S04]  /*14e0*/  LOP3.LUT R6, RZ, R6, RZ, 0x33, !PT ;  /* 0x00000006ff067212 */ /* 0x000fc800078e33ff */
[----:B------:R-:W-:Y:S01]  /*14f0*/  ISETP.GT.AND P0, PT, R7, UR4, PT ;  /* 0x0000000407007c0c */ /* 0x000fe2000bf04270 */
[----:B------:R-:W-:-:S05]  /*1500*/  VIADD R6, R6, UR4 ;  /* 0x0000000406067c36 */ /* 0x000fca0008000000 */
[----:B------:R-:W-:-:S05]  /*1510*/  SEL R6, R6, 0x1f, P0 ;  /* 0x0000001f06067807 */ /* 0x000fca0000000000 */
[----:B-----5:R0:W3:Y:S01]  /*1520*/  SHFL.DOWN PT, R8, R3, 0x1, R6 ;  /* 0x0820000003087989 */ /* 0x0200e200000e0006 */
[C---:B--2---:R-:W-:Y:S01]  /*1530*/  VIADD R7, R13.reuse, 0x2 ;  /* 0x000000020d077836 */ /* 0x044fe20000000000 */
[CC--:B------:R-:W-:Y:S01]  /*1540*/  ISETP.GE.AND P0, PT, R13.reuse, R6.reuse, PT ;  /* 0x000000060d00720c */ /* 0x0c0fe20003f06270 */
[C---:B------:R-:W-:Y:S01]  /*1550*/  VIADD R11, R13.reuse, 0x8 ;  /* 0x000000080d0b7836 */ /* 0x040fe20000000000 */
[C---:B------:R-:W-:Y:S01]  /*1560*/  ISETP.NE.AND P1, PT, R13.reuse, RZ, PT ;  /* 0x000000ff0d00720c */ /* 0x040fe20003f25270 */
[----:B------:R-:W-:Y:S01]  /*1570*/  VIADD R9, R13, 0x4 ;  /* 0x000000040d097836 */ /* 0x000fe20000000000 */
[-C--:B------:R-:W-:Y:S02]  /*1580*/  ISETP.GT.AND P5, PT, R7, R6.reuse, PT ;  /* 0x000000060700720c */ /* 0x080fe40003fa4270 */
[----:B------:R-:W-:Y:S02]  /*1590*/  LOP3.LUT R7, R4, 0xff, RZ, 0xc0, !PT ;  /* 0x000000ff04077812 */ /* 0x000fe400078ec0ff */
[----:B------:R-:W-:-:S02]  /*15a0*/  ISETP.GT.AND P2, PT, R11, R6, PT ;  /* 0x000000060b00720c */ /* 0x000fc40003f44270 */
[----:B------:R0:W2:Y:S01]  /*15b0*/  SHFL.DOWN PT, R11, R2, 0x1, R6 ;  /* 0x08200000020b7989 */ /* 0x0000a200000e0006 */
[----:B------:R-:W-:Y:S01]  /*15c0*/  ISETP.GT.AND P3, PT, R9, R6, PT ;  /* 0x000000060900720c */ /* 0x000fe20003f64270 */
[----:B------:R-:W-:Y:S02]  /*15d0*/  VIADD R9, R13, 0x10 ;  /* 0x000000100d097836 */ /* 0x000fe40000000000 */
[----:B------:R0:W4:Y:S01]  /*15e0*/  SHFL.DOWN PT, R7, R7, 0x1, R6 ;  /* 0x0820000007077989 */ /* 0x00012200000e0006 */
[----:B---3--:R-:W-:Y:S09]  /*15f0*/  @P0 BRA `(.L_x_26) ;  /* 0x0000000000380947 */ /* 0x008ff20003800000 */
[----:B----4-:R-:W-:Y:S01]  /*1600*/  LOP3.LUT P0, RZ, R7, 0xff, RZ, 0xc0, !PT ;  /* 0x000000ff07ff7812 */ /* 0x010fe2000780c0ff */
[----:B------:R-:W-:Y:S01]  /*1610*/  IMAD.MOV.U32 R12, RZ, RZ, 0x1 ;  /* 0x00000001ff0c7424 */ /* 0x000fe200078e00ff */
[----:B------:R-:W-:-:S04]  /*1620*/  LOP3.LUT P4, R10, R4, 0xff, RZ, 0xc0, !PT ;  /* 0x000000ff040a7812 */ /* 0x000fc8000788c0ff */
[----:B------:R-:W-:-:S13]  /*1630*/  PLOP3.LUT P0, PT, P4, P0, PT, 0x2f, 0xf2 ;  /* 0x0000000000f2781c */ /* 0x000fda0002700577 */
[----:B--2---:R-:W-:Y:S02]  /*1640*/  @!P0 ISETP.LT.U32.AND P4, PT, R11, R2, PT ;  /* 0x000000020b00820c */ /* 0x004fe40003f81070 */
[----:B------:R-:W-:Y:S02]  /*1650*/  @P0 ISETP.NE.AND P6, PT, R10, RZ, PT ;  /* 0x000000ff0a00020c */ /* 0x000fe40003fc5270 */
[----:B------:R-:W-:Y:S02]  /*1660*/  @!P0 PRMT R4, R12, 0x7610, R4 ;  /* 0x000076100c048816 */ /* 0x000fe40000000004 */
[----:B------:R-:W-:Y:S02]  /*1670*/  @!P0 ISETP.LT.AND.EX P4, PT, R8, R3, PT, P4 ;  /* 0x000000030800820c */ /* 0x000fe40003f81340 */
[----:B------:R-:W-:Y:S02]  /*1680*/  @P0 SEL R7, R7, R4, !P6 ;  /* 0x0000000407070207 */ /* 0x000fe40007000000 */
[----:B0-----:R-:W-:-:S02]  /*1690*/  @!P0 SEL R2, R11, R2, P4 ;  /* 0x000000020b028207 */ /* 0x001fc40002000000 */
[C---:B------:R-:W-:Y:S02]  /*16a0*/  @!P0 SEL R3, R8.reuse, R3, P4 ;  /* 0x0000000308038207 */ /* 0x040fe40002000000 */
[----:B------:R-:W-:Y:S02]  /*16b0*/  @P0 PRMT R4, R7, 0x7610, R4 ;  /* 0x0000761007040816 */ /* 0x000fe40000000004 */
[----:B------:R-:W-:Y:S02]  /*16c0*/  @P0 SEL R2, R11, R2, !P6 ;  /* 0x000000020b020207 */ /* 0x000fe40007000000 */
[----:B------:R-:W-:-:S07]  /*16d0*/  @P0 SEL R3, R8, R3, !P6 ;  /* 0x0000000308030207 */ /* 0x000fce0007000000 */
.L_x_26:
[----:B------:R-:W-:Y:S05]  /*16e0*/  BSYNC.RECONVERGENT B1 ;  /* 0x0000000000017941 */ /* 0x000fea0003800200 */
.L_x_25:
[----:B----4-:R-:W-:Y:S01]  /*16f0*/  LOP3.LUT R7, R4, 0xff, RZ, 0xc0, !PT ;  /* 0x000000ff04077812 */ /* 0x010fe200078ec0ff */
[----:B------:R3:W4:Y:S01]  /*1700*/  SHFL.DOWN PT, R8, R3, 0x2, R6 ;  /* 0x0840000003087989 */ /* 0x00072200000e0006 */
[----:B------:R-:W-:Y:S01]  /*1710*/  ISETP.GT.AND P4, PT, R9, R6, PT ;  /* 0x000000060900720c */ /* 0x000fe20003f84270 */
[----:B------:R-:W-:Y:S02]  /*1720*/  BSSY.RECONVERGENT B1, `(.L_x_27) ;  /* 0x0000012000017945 */ /* 0x000fe40003800200 */
[----:B------:R3:W0:Y:S04]  /*1730*/  SHFL.DOWN PT, R9, R2, 0x2, R6 ;  /* 0x0840000002097989 */ /* 0x00062800000e0006 */
[----:B------:R3:W0:Y:S01]  /*1740*/  SHFL.DOWN PT, R7, R7, 0x2, R6 ;  /* 0x0840000007077989 */ /* 0x00062200000e0006 */
[----:B------:R-:W-:Y:S05]  /*1750*/  @P5 BRA `(.L_x_28) ;  /* 0x0000000000385947 */ /* 0x000fea0003800000 */
[----:B0-----:R-:W-:Y:S01]  /*1760*/  LOP3.LUT P0, RZ, R7, 0xff, RZ, 0xc0, !PT ;  /* 0x000000ff07ff7812 */ /* 0x001fe2000780c0ff */
[----:B--2---:R-:W-:Y:S01]  /*1770*/  IMAD.MOV.U32 R11, RZ, RZ, 0x1 ;  /* 0x00000001ff0b7424 */ /* 0x004fe200078e00ff */
[----:B------:R-:W-:-:S04]  /*1780*/  LOP3.LUT P5, R10, R4, 0xff, RZ, 0xc0, !PT ;  /* 0x000000ff040a7812 */ /* 0x000fc800078ac0ff */
[----:B------:R-:W-:-:S13]  /*1790*/  PLOP3.LUT P0, PT, P5, P0, PT, 0x2f, 0xf2 ;  /* 0x0000000000f2781c */ /* 0x000fda0002f00577 */
[----:B------:R-:W-:Y:S02]  /*17a0*/  @!P0 ISETP.LT.U32.AND P5, PT, R9, R2, PT ;  /* 0x000000020900820c */ /* 0x000fe40003fa1070 */
[----:B------:R-:W-:Y:S02]  /*17b0*/  @P0 ISETP.NE.AND P6, PT, R10, RZ, PT ;  /* 0x000000ff0a00020c */ /* 0x000fe40003fc5270 */
[----:B------:R-:W-:Y:S02]  /*17c0*/  @!P0 PRMT R4, R11, 0x7610, R4 ;  /* 0x000076100b048816 */ /* 0x000fe40000000004 */
[----:B----4-:R-:W-:Y:S02]  /*17d0*/  @!P0 ISETP.LT.AND.EX P5, PT, R8, R3, PT, P5 ;  /* 0x000000030800820c */ /* 0x010fe40003fa1350 */
[----:B------:R-:W-:Y:S02]  /*17e0*/  @P0 SEL R7, R7, R4, !P6 ;  /* 0x0000000407070207 */ /* 0x000fe40007000000 */
[----:B---3--:R-:W-:-:S02]  /*17f0*/  @!P0 SEL R2, R9, R2, P5 ;  /* 0x0000000209028207 */ /* 0x008fc40002800000 */
[C---:B------:R-:W-:Y:S02]  /*1800*/  @!P0 SEL R3, R8.reuse, R3, P5 ;  /* 0x0000000308038207 */ /* 0x040fe40002800000 */
[----:B------:R-:W-:Y:S02]  /*1810*/  @P0 PRMT R4, R7, 0x7610, R4 ;  /* 0x0000761007040816 */ /* 0x000fe40000000004 */
[----:B------:R-:W-:Y:S02]  /*1820*/  @P0 SEL R2, R9, R2, !P6 ;  /* 0x0000000209020207 */ /* 0x000fe40007000000 */
[----:B------:R-:W-:-:S07]  /*1830*/  @P0 SEL R3, R8, R3, !P6 ;  /* 0x0000000308030207 */ /* 0x000fce0007000000 */
.L_x_28:
[----:B------:R-:W-:Y:S05]  /*1840*/  BSYNC.RECONVERGENT B1 ;  /* 0x0000000000017941 */ /* 0x000fea0003800200 */
.L_x_27:
[----:B0-----:R-:W-:Y:S01]  /*1850*/  LOP3.LUT R7, R4, 0xff, RZ, 0xc0, !PT ;  /* 0x000000ff04077812 */ /* 0x001fe200078ec0ff */
[----:B------:R0:W0:Y:S01]  /*1860*/  SHFL.DOWN PT, R9, R2, 0x4, R6 ;  /* 0x0880000002097989 */ /* 0x00002200000e0006 */
[----:B------:R-:W-:Y:S03]  /*1870*/  BSSY.RECONVERGENT B1, `(.L_x_29) ;  /* 0x0000012000017945 */ /* 0x000fe60003800200 */
[----:B----4-:R4:W0:Y:S04]  /*1880*/  SHFL.DOWN PT, R8, R3, 0x4, R6 ;  /* 0x0880000003087989 */ /* 0x01082800000e0006 */
        /* <DEDUP_REMOVED lines=9> */
[----:B------:R-:W-:Y:S02]  /*1920*/  @!P0 ISETP.LT.AND.EX P3, PT, R8, R3, PT, P3 ;  /* 0x000000030800820c */ /* 0x000fe40003f61330 */
[----:B------:R-:W-:Y:S02]  /*1930*/  @P0 SEL R7, R7, R4, !P5 ;  /* 0x0000000407070207 */ /* 0x000fe40006800000 */
[----:B---3--:R-:W-:-:S02]  /*1940*/  @!P0 SEL R2, R9, R2, P3 ;  /* 0x0000000209028207 */ /* 0x008fc40001800000 */
[C---:B----4-:R-:W-:Y:S02]  /*1950*/  @!P0 SEL R3, R8.reuse, R3, P3 ;  /* 0x0000000308038207 */ /* 0x050fe40001800000 */
[----:B------:R-:W-:Y:S02]  /*1960*/  @P0 PRMT R4, R7, 0x7610, R4 ;  /* 0x0000761007040816 */ /* 0x000fe40000000004 */
[----:B------:R-:W-:Y:S02]  /*1970*/  @P0 SEL R2, R9, R2, !P5 ;  /* 0x0000000209020207 */ /* 0x000fe40006800000 */
[----:B------:R-:W-:-:S07]  /*1980*/  @P0 SEL R3, R8, R3, !P5 ;  /* 0x0000000308030207 */ /* 0x000fce0006800000 */
.L_x_30:
[----:B------:R-:W-:Y:S05]  /*1990*/  BSYNC.RECONVERGENT B1 ;  /* 0x0000000000017941 */ /* 0x000fea0003800200 */
.L_x_29:
[----:B0-----:R-:W-:Y:S01]  /*19a0*/  LOP3.LUT R7, R4, 0xff, RZ, 0xc0, !PT ;  /* 0x000000ff04077812 */ /* 0x001fe200078ec0ff */
[----:B------:R0:W0:Y:S01]  /*19b0*/  SHFL.DOWN PT, R9, R2, 0x8, R6 ;  /* 0x0900000002097989 */ /* 0x00002200000e0006 */
[----:B------:R-:W-:Y:S03]  /*19c0*/  BSSY.RECONVERGENT B1, `(.L_x_31) ;  /* 0x0000012000017945 */ /* 0x000fe60003800200 */
        /* <DEDUP_REMOVED lines=17> */
.L_x_32:
[----:B------:R-:W-:Y:S05]  /*1ae0*/  BSYNC.RECONVERGENT B1 ;  /* 0x0000000000017941 */ /* 0x000fea0003800200 */
.L_x_31:
[----:B0-----:R-:W-:Y:S01]  /*1af0*/  LOP3.LUT R7, R4, 0xff, RZ, 0xc0, !PT ;  /* 0x000000ff04077812 */ /* 0x001fe200078ec0ff */
[----:B------:R0:W0:Y:S01]  /*1b00*/  SHFL.DOWN PT, R9, R2, 0x10, R6 ;  /* 0x0a00000002097989 */ /* 0x00002200000e0006 */
[----:B------:R-:W-:Y:S03]  /*1b10*/  BSSY.RECONVERGENT B1, `(.L_x_33) ;  /* 0x0000012000017945 */ /* 0x000fe60003800200 */
[----:B------:R0:W0:Y:S04]  /*1b20*/  SHFL.DOWN PT, R8, R3, 0x10, R6 ;  /* 0x0a00000003087989 */ /* 0x00002800000e0006 */
[----:B------:R0:W0:Y:S01]  /*1b30*/  SHFL.DOWN PT, R7, R7, 0x10, R6 ;  /* 0x0a00000007077989 */ /* 0x00002200000e0006 */
[----:B------:R-:W-:Y:S05]  /*1b40*/  @P4 BRA `(.L_x_34) ;  /* 0x0000000000384947 */ /* 0x000fea0003800000 */
[----:B0-----:R-:W-:Y:S01]  /*1b50*/  LOP3.LUT P0, RZ, R7, 0xff, RZ, 0xc0, !PT ;  /* 0x000000ff07ff7812 */ /* 0x001fe2000780c0ff */
[----:B------:R-:W-:Y:S01]  /*1b60*/  IMAD.MOV.U32 R10, RZ, RZ, 0x1 ;  /* 0x00000001ff0a7424 */ /* 0x000fe200078e00ff */
[----:B---34-:R-:W-:-:S04]  /*1b70*/  LOP3.LUT P2, R6, R4, 0xff, RZ, 0xc0, !PT ;  /* 0x000000ff04067812 */ /* 0x018fc8000784c0ff */
        /* <DEDUP_REMOVED lines=11> */
.L_x_34:
[----:B------:R-:W-:Y:S05]  /*1c30*/  BSYNC.RECONVERGENT B1 ;  /* 0x0000000000017941 */ /* 0x000fea0003800200 */
.L_x_33:
[----:B------:R-:W-:Y:S04]  /*1c40*/  BSSY.RECONVERGENT B1, `(.L_x_35) ;  /* 0x000000a000017945 */ /* 0x000fe80003800200 */
[----:B------:R-:W-:Y:S05]  /*1c50*/  @P1 BRA `(.L_x_36) ;  /* 0x0000000000201947 */ /* 0x000fea0003800000 */
[----:B0-----:R-:W0:Y:S01]  /*1c60*/  S2R R8, SR_CgaCtaId ;  /* 0x0000000000087919 */ /* 0x001e220000008800 */
[----:B------:R-:W-:Y:S02]  /*1c70*/  MOV R7, 0x400 ;  /* 0x0000040000077802 */ /* 0x000fe40000000f00 */
[----:B---34-:R-:W-:-:S04]  /*1c80*/  SHF.R.U32.HI R6, RZ, 0x1, R5 ;  /* 0x00000001ff067819 */ /* 0x018fc80000011605 */
[----:B------:R-:W-:Y:S02]  /*1c90*/  LOP3.LUT R6, R6, 0x1f0, RZ, 0xc0, !PT ;  /* 0x000001f006067812 */ /* 0x000fe400078ec0ff */
[----:B0-----:R-:W-:-:S05]  /*1ca0*/  LEA R7, R8, R7, 0x18 ;  /* 0x0000000708077211 */ /* 0x001fca00078ec0ff */
[----:B------:R-:W-:-:S05]  /*1cb0*/  IMAD.IADD R7, R6, 0x1, R7 ;  /* 0x0000000106077824 */ /* 0x000fca00078e0207 */
[----:B------:R0:W-:Y:S04]  /*1cc0*/  STS.64 [R7+0x10], R2 ;  /* 0x0000100207007388 */ /* 0x0001e80000000a00 */
[----:B------:R0:W-:Y:S02]  /*1cd0*/  STS.U8 [R7+0x8], R4 ;  /* 0x0000080407007388 */ /* 0x0001e40000000000 */
.L_x_36:
[----:B------:R-:W-:Y:S05]  /*1ce0*/  BSYNC.RECONVERGENT B1 ;  /* 0x0000000000017941 */ /* 0x000fea0003800200 */
.L_x_35:
[----:B------:R-:W-:Y:S01]  /*1cf0*/  BAR.SYNC.DEFER_BLOCKING 0x0 ;  /* 0x0000000000007b1d */ /* 0x000fe20000010000 */
[----:B------:R-:W-:-:S13]  /*1d00*/  ISETP.NE.AND P1, PT, R5, RZ, PT ;  /* 0x000000ff0500720c */ /* 0x000fda0003f25270 */
[----:B------:R-:W-:Y:S05]  /*1d10*/  @P1 BRA `(.L_x_24) ;  /* 0x0000002000541947 */ /* 0x000fea0003800000 */
[----:B------:R-:W-:Y:S02]  /*1d20*/  UISETP.GE.AND UP0, UPT, UR4, 0x21, UPT ;  /* 0x000000210400788c */ /* 0x000fe4000bf06270 */
[----:B------:R-:W-:Y:S02]  /*1d30*/  UISETP.GE.AND UP1, UPT, UR4, 0x41, UPT ;  /* 0x000000410400788c */ /* 0x000fe4000bf26270 */
[----:B------:R-:W-:Y:S02]  /*1d40*/  UISETP.GE.AND UP2, UPT, UR4, 0x61, UPT ;  /* 0x000000610400788c */ /* 0x000fe4000bf46270 */
[----:B------:R-:W-:Y:S02]  /*1d50*/  UISETP.GE.AND UP3, UPT, UR4, 0x81, UPT ;  /* 0x000000810400788c */ /* 0x000fe4000bf66270 */
[----:B------:R-:W-:Y:S02]  /*1d60*/  UISETP.GE.AND UP4, UPT, UR4, 0xa1, UPT ;  /* 0x000000a10400788c */ /* 0x000fe4000bf86270 */
[----:B------:R-:W-:-:S02]  /*1d70*/  UISETP.GE.AND UP5, UPT, UR4, 0xc1, UPT ;  /* 0x000000c10400788c */ /* 0x000fc4000bfa6270 */
[----:B------:R-:W-:Y:S01]  /*1d80*/  UISETP.GE.AND UP6, UPT, UR4, 0xe1, UPT ;  /* 0x000000e10400788c */ /* 0x000fe2000bfc6270 */
[----:B------:R-:W-:Y:S10]  /*1d90*/  BRA.U !UP0, `(.L_x_37) ;  /* 0x00000001083c7547 */ /* 0x000ff4000b800000 */
[----:B------:R-:W5:Y:S01]  /*1da0*/  S2UR UR6, SR_CgaCtaId ;  /* 0x00000000000679c3 */ /* 0x000f620000008800 */
[----:B------:R-:W-:Y:S01]  /*1db0*/  UMOV UR5, 0x400 ;  /* 0x0000040000057882 */ /* 0x000fe20000000000 */
[----:B------:R-:W-:Y:S01]  /*1dc0*/  LOP3.LUT P3, RZ, R4, 0xff, RZ, 0xc0, !PT ;  /* 0x000000ff04ff7812 */ /* 0x000fe2000786c0ff */
[----:B-----5:R-:W-:-:S09]  /*1dd0*/  ULEA UR5, UR6, UR5, 0x18 ;  /* 0x0000000506057291 */ /* 0x020fd2000f8ec0ff */
[----:B------:R-:W5:Y:S04]  /*1de0*/  LDS.U8 R5, [UR5+0x18] ;  /* 0x00001805ff057984 */ /* 0x000f680008000000 */
[----:B0--34-:R-:W0:Y:S01]  /*1df0*/  LDS.64 R6, [UR5+0x20] ;  /* 0x00002005ff067984 */ /* 0x019e220008000a00 */
[----:B-----5:R-:W-:Y:S02]  /*1e00*/  ISETP.NE.AND P2, PT, R5, RZ, PT ;  /* 0x000000ff0500720c */ /* 0x020fe40003f45270 */
[----:B0-----:R-:W-:Y:S02]  /*1e10*/  ISETP.LT.U32.AND P0, PT, R6, R2, PT ;  /* 0x000000020600720c */ /* 0x001fe40003f01070 */
[----:B------:R-:W-:Y:S02]  /*1e20*/  @P3 SEL R5, R4, 0x1, !P2 ;  /* 0x0000000104053807 */ /* 0x000fe40005000000 */
[----:B------:R-:W-:-:S02]  /*1e30*/  ISETP.LT.AND.EX P0, PT, R7, R3, PT, P0 ;  /* 0x000000030700720c */ /* 0x000fc40003f01300 */
[----:B------:R-:W-:-:S05]  /*1e40*/  PRMT R4, R5, 0x7610, R4 ;  /* 0x0000761005047816 */ /* 0x000fca0000000004 */
[C---:B------:R-:W-:Y:S02]  /*1e50*/  @P2 SEL R2, R6.reuse, R2, P0 ;  /* 0x0000000206022207 */ /* 0x040fe40000000000 */
[C---:B------:R-:W-:Y:S02]  /*1e60*/  @P2 SEL R3, R7.reuse, R3, P0 ;  /* 0x0000000307032207 */ /* 0x040fe40000000000 */
[----:B------:R-:W-:Y:S02]  /*1e70*/  SEL R2, R6, R2, !P3 ;  /* 0x0000000206027207 */ /* 0x000fe40005800000 */
[----:B------:R-:W-:-:S07]  /*1e80*/  SEL R3, R7, R3, !P3 ;  /* 0x0000000307037207 */ /* 0x000fce0005800000 */
.L_x_37:
[----:B------:R-:W-:Y:S05]  /*1e90*/  BRA.U !UP1, `(.L_x_38) ;  /* 0x00000001093c7547 */ /* 0x000fea000b800000 */
        /* <DEDUP_REMOVED lines=15> */
.L_x_38:
        /* <DEDUP_REMOVED lines=16> */
.L_x_39:
        /* <DEDUP_REMOVED lines=16> */
.L_x_40:
        /* <DEDUP_REMOVED lines=16> */
.L_x_41:
        /* <DEDUP_REMOVED lines=16> */
.L_x_42:
        /* <DEDUP_REMOVED lines=15> */
[----:B------:R-:W-:Y:S01]  /*2480*/  SEL R3, R7, R3, !P3 ;  /* 0x0000000307037207 */ /* 0x000fe20005800000 */
[----:B------:R-:W-:Y:S06]  /*2490*/  BRA `(.L_x_24) ;  /* 0x0000001800747947 */ /* 0x000fec0003800000 */
.L_x_2:
[----:B------:R-:W0:Y:S01]  /*24a0*/  S2R R5, SR_TID.X ;  /* 0x0000000000057919 */ /* 0x000e220000002100 */
[----:B------:R-:W0:Y:S02]  /*24b0*/  LDC.64 R6, c[0x0][0x380] ;  /* 0x0000e000ff067b82 */ /* 0x000e240000000a00 */
[----:B0-----:R-:W-:-:S05]  /*24c0*/  IMAD.WIDE.U32 R6, R5, 0x10, R6 ;  /* 0x0000001005067825 */ /* 0x001fca00078e0006 */
[----:B------:R-:W2:Y:S04]  /*24d0*/  LDG.E.U16.CONSTANT R16, desc[UR8][R6.64] ;  /* 0x0000000806107981 */ /* 0x000ea8000c1e9500 */
[----:B------:R-:W3:Y:S04]  /*24e0*/  LDG.E.64.CONSTANT R12, desc[UR8][R6.64+0x8] ;  /* 0x00000808060c7981 */ /* 0x000ee8000c1e9b00 */
[----:B------:R-:W3:Y:S04]  /*24f0*/  LDG.E.64.CONSTANT R10, desc[UR8][R6.64+0x1008] ;  /* 0x00100808060a7981 */ /* 0x000ee8000c1e9b00 */
[----:B------:R-:W4:Y:S04]  /*2500*/  LDG.E.U16.CONSTANT R4, desc[UR8][R6.64+0x1000] ;  /* 0x0010000806047981 */ /* 0x000f28000c1e9500 */
[----:B------:R-:W5:Y:S04]  /*2510*/  LDG.E.U16.CONSTANT R14, desc[UR8][R6.64+0x2000] ;  /* 0x00200008060e7981 */ /* 0x000f68000c1e9500 */
[----:B------:R-:W5:Y:S04]  /*2520*/  LDG.E.64.CONSTANT R8, desc[UR8][R6.64+0x2008] ;  /* 0x0020080806087981 */ /* 0x000f68000c1e9b00 */
[----:B------:R-:W5:Y:S04]  /*2530*/  LDG.E.U16.CONSTANT R15, desc[UR8][R6.64+0x3000] ;  /* 0x00300008060f7981 */ /* 0x000f68000c1e9500 */
[----:B------:R-:W5:Y:S01]  /*2540*/  LDG.E.64.CONSTANT R2, desc[UR8][R6.64+0x3008] ;  /* 0x0030080806027981 */ /* 0x000f62000c1e9b00 */
[----:B------:R-:W-:Y:S01]  /*2550*/  UISETP.GE.U32.AND UP0, UPT, UR4, 0x800, UPT ;  /* 0x000008000400788c */ /* 0x000fe2000bf06070 */
[----:B--2---:R-:W-:-:S02]  /*2560*/  LOP3.LUT P1, RZ, R16, 0xff, RZ, 0xc0, !PT ;  /* 0x000000ff10ff7812 */ /* 0x004fc4000782c0ff */
[----:B---3--:R-:W-:-:S04]  /*2570*/  ISETP.LT.U32.AND P0, PT, R10, R12, PT ;  /* 0x0000000c0a00720c */ /* 0x008fc80003f01070 */
[CC--:B------:R-:W-:Y:S02]  /*2580*/  ISETP.LT.AND.EX P0, PT, R11.reuse, R13.reuse, PT, P0 ;  /* 0x0000000d0b00720c */ /* 0x0c0fe40003f01300 */
[----:B----4-:R-:W-:Y:S02]  /*2590*/  LOP3.LUT P2, RZ, R4, 0xff, RZ, 0xc0, !PT ;  /* 0x000000ff04ff7812 */ /* 0x010fe4000784c0ff */
[----:B------:R-:W-:Y:S02]  /*25a0*/  SEL R17, R10, R12, P0 ;  /* 0x0000000c0a117207 */ /* 0x000fe40000000000 */
[----:B------:R-:W-:Y:S02]  /*25b0*/  SEL R19, R11, R13, P0 ;  /* 0x0000000d0b137207 */ /* 0x000fe40000000000 */
[----:B------:R-:W-:Y:S02]  /*25c0*/  @P1 SEL R4, R16, 0x1, !P2 ;  /* 0x0000000110041807 */ /* 0x000fe40005000000 */
[----:B------:R-:W-:-:S02]  /*25d0*/  SEL R17, R12, R17, !P2 ;  /* 0x000000110c117207 */ /* 0x000fc40005000000 */
[----:B------:R-:W-:Y:S02]  /*25e0*/  SEL R19, R13, R19, !P2 ;  /* 0x000000130d137207 */ /* 0x000fe40005000000 */
[----:B-----5:R-:W-:Y:S02]  /*25f0*/  LOP3.LUT P3, RZ, R14, 0xff, RZ, 0xc0, !PT ;  /* 0x000000ff0eff7812 */ /* 0x020fe4000786c0ff */
[----:B------:R-:W-:Y:S02]  /*2600*/  LOP3.LUT P2, RZ, R4, 0xff, RZ, 0xc0, !PT ;  /* 0x000000ff04ff7812 */ /* 0x000fe4000784c0ff */
[----:B------:R-:W-:Y:S02]  /*2610*/  SEL R13, R10, R17, !P1 ;  /* 0x000000110a0d7207 */ /* 0x000fe40004800000 */
[----:B------:R-:W-:Y:S02]  /*2620*/  SEL R17, R11, R19, !P1 ;  /* 0x000000130b117207 */ /* 0x000fe40004800000 */
[----:B------:R-:W-:-:S02]  /*2630*/  ISETP.LT.U32.AND P0, PT, R8, R13, PT ;  /* 0x0000000d0800720c */ /* 0x000fc40003f01070 */
[----:B------:R-:W-:Y:S02]  /*2640*/  LOP3.LUT P4, RZ, R15, 0xff, RZ, 0xc0, !PT ;  /* 0x000000ff0fff7812 */ /* 0x000fe4000788c0ff */
[----:B------:R-:W-:-:S03]  /*2650*/  ISETP.LT.AND.EX P0, PT, R9, R17, PT, P0 ;  /* 0x000000110900720c */ /* 0x000fc60003f01300 */
[----:B------:R-:W-:Y:S02]  /*2660*/  @P2 SEL R14, R4, 0x1, !P3 ;  /* 0x00000001040e2807 */ /* 0x000fe40005800000 */
[C---:B------:R-:W-:Y:S02]  /*2670*/  @P3 SEL R13, R8.reuse, R13, P0 ;  /* 0x0000000d080d3207 */ /* 0x040fe40000000000 */
[C---:B------:R-:W-:Y:S02]  /*2680*/  @P3 SEL R17, R9.reuse, R17, P0 ;  /* 0x0000001109113207 */ /* 0x040fe40000000000 */
[----:B------:R-:W-:Y:S02]  /*2690*/  SEL R11, R8, R13, !P2 ;  /* 0x0000000d080b7207 */ /* 0x000fe40005000000 */
[----:B------:R-:W-:Y:S02]  /*26a0*/  LOP3.LUT P1, RZ, R14, 0xff, RZ, 0xc0, !PT ;  /* 0x000000ff0eff7812 */ /* 0x000fe4000782c0ff */
[----:B------:R-:W-:-:S02]  /*26b0*/  SEL R9, R9, R17, !P2 ;  /* 0x0000001109097207 */ /* 0x000fc40005000000 */
[----:B------:R-:W-:-:S04]  /*26c0*/  ISETP.LT.U32.AND P0, PT, R2, R11, PT ;  /* 0x0000000b0200720c */ /* 0x000fc80003f01070 */
[----:B------:R-:W-:-:S04]  /*26d0*/  ISETP.LT.AND.EX P0, PT, R3, R9, PT, P0 ;  /* 0x000000090300720c */ /* 0x000fc80003f01300 */
[C---:B------:R-:W-:Y:S02]  /*26e0*/  @P4 SEL R9, R3.reuse, R9, P0 ;  /* 0x0000000903094207 */ /* 0x040fe40000000000 */
[----:B------:R-:W-:Y:S02]  /*26f0*/  @P4 SEL R11, R2, R11, P0 ;  /* 0x0000000b020b4207 */ /* 0x000fe40000000000 */
[----:B------:R-:W-:Y:S02]  /*2700*/  @P1 SEL R15, R14, 0x1, !P4 ;  /* 0x000000010e0f1807 */ /* 0x000fe40006000000 */
[----:B------:R-:W-:Y:S01]  /*2710*/  SEL R3, R3, R9, !P1 ;  /* 0x0000000903037207 */ /* 0x000fe20004800000 */
[----:B------:R-:W-:Y:S01]  /*2720*/  IMAD.MOV.U32 R9, RZ, RZ, 0x400 ;  /* 0x00000400ff097424 */ /* 0x000fe200078e00ff */
[----:B------:R-:W-:Y:S02]  /*2730*/  SEL R2, R2, R11, !P1 ;  /* 0x0000000b02027207 */ /* 0x000fe40004800000 */
[----:B------:R-:W-:Y:S01]  /*2740*/  PRMT R4, R15, 0x7610, R4 ;  /* 0x000076100f047816 */ /* 0x000fe20000000004 */
[----:B------:R-:W-:Y:S06]  /*2750*/  BRA.U !UP0, `(.L_x_43) ;  /* 0x0000000108e47547 */ /* 0x000fec000b800000 */
[----:B------:R-:W-:Y:S01]  /*2760*/  IMAD.MOV.U32 R9, RZ, RZ, 0x400 ;  /* 0x00000400ff097424 */ /* 0x000fe200078e00ff */
[----:B------:R-:W0:Y:S01]  /*2770*/  LDCU UR5, c[0x0][0x390] ;  /* 0x00007200ff0577ac */ /* 0x000e220008000800 */
[----:B------:R-:W-:-:S12]  /*2780*/  UIADD3 UR6, UPT, UPT, UR4, -0x400, URZ ;  /* 0xfffffc0004067890 */ /* 0x000fd8000fffe0ff */
.L_x_45:
[----:B------:R-:W-:-:S05]  /*2790*/  IMAD.WIDE R20, R9, 0x10, R6 ;  /* 0x0000001009147825 */ /* 0x000fca00078e0206 */
[----:B------:R-:W2:Y:S04]  /*27a0*/  LDG.E.U16.CONSTANT R19, desc[UR8][R20.64] ;  /* 0x0000000814137981 */ /* 0x000ea8000c1e9500 */
[----:B------:R-:W3:Y:S04]  /*27b0*/  LDG.E.64.CONSTANT R10, desc[UR8][R20.64+0x8] ;  /* 0x00000808140a7981 */ /* 0x000ee8000c1e9b00 */
[----:B------:R-:W4:Y:S04]  /*27c0*/  LDG.E.U16.CONSTANT R22, desc[UR8][R20.64+0x1000] ;  /* 0x0010000814167981 */ /* 0x000f28000c1e9500 */
[----:B------:R-:W5:Y:S04]  /*27d0*/  LDG.E.64.CONSTANT R12, desc[UR8][R20.64+0x1008] ;  /* 0x00100808140c7981 */ /* 0x000f68000c1e9b00 */
[----:B------:R-:W5:Y:S04]  /*27e0*/  LDG.E.U16.CONSTANT R8, desc[UR8][R20.64+0x2000] ;  /* 0x0020000814087981 */ /* 0x000f68000c1e9500 */
[----:B------:R-:W5:Y:S04]  /*27f0*/  LDG.E.64.CONSTANT R14, desc[UR8][R20.64+0x2008] ;  /* 0x00200808140e7981 */ /* 0x000f68000c1e9b00 */
[----:B------:R-:W5:Y:S04]  /*2800*/  LDG.E.U16.CONSTANT R18, desc[UR8][R20.64+0x3000] ;  /* 0x0030000814127981 */ /* 0x000f68000c1e9500 */
[----:B------:R-:W5:Y:S01]  /*2810*/  LDG.E.64.CONSTANT R16, desc[UR8][R20.64+0x3008] ;  /* 0x0030080814107981 */ /* 0x000f62000c1e9b00 */
[----:B------:R-:W-:Y:S01]  /*2820*/  LOP3.LUT P2, RZ, R4, 0xff, RZ, 0xc0, !PT ;  /* 0x000000ff04ff7812 */ /* 0x000fe2000784c0ff */
[----:B------:R-:W-:Y:S01]  /*2830*/  IMAD.MOV.U32 R23, RZ, RZ, R3 ;  /* 0x000000ffff177224 */ /* 0x000fe200078e0003 */
[----:B0-----:R-:W-:Y:S01]  /*2840*/  UMOV UR4, UR5 ;  /* 0x0000000500047c82 */ /* 0x001fe20008000000 */
[----:B--2---:R-:W-:-:S02]  /*2850*/  LOP3.LUT P1, RZ, R19, 0xff, RZ, 0xc0, !PT ;  /* 0x000000ff13ff7812 */ /* 0x004fc4000782c0ff */
[----:B---3--:R-:W-:-:S08]  /*2860*/  ISETP.LT.U32.AND P0, PT, R10, R2, PT ;  /* 0x000000020a00720c */ /* 0x008fd00003f01070 */
        /* <DEDUP_REMOVED lines=8> */
[----:B-----5:R-:W-:Y:S02]  /*28f0*/  ISETP.LT.U32.AND P0, PT, R12, R3, PT ;  /* 0x000000030c00720c */ /* 0x020fe40003f01070 */
        /* <DEDUP_REMOVED lines=9> */
[----:B------:R-:W-:Y:S02]  /*2990*/  IADD3 R2, PT, PT, -R9, UR4, RZ ;  /* 0x0000000409027c10 */ /* 0x000fe4000fffe1ff */
[C---:B------:R-:W-:Y:S02]  /*29a0*/  ISETP.LT.AND.EX P0, PT, R15.reuse, R13, PT, P0 ;  /* 0x0000000d0f00720c */ /* 0x040fe40003f01300 */
[----:B------:R-:W-:Y:S02]  /*29b0*/  @P1 SEL R8, R22, 0x1, !P2 ;  /* 0x0000000116081807 */ /* 0x000fe40005000000 */
[----:B------:R-:W-:Y:S02]  /*29c0*/  @P2 SEL R3, R14, R3, P0 ;  /* 0x000000030e032207 */ /* 0x000fe40000000000 */
[----:B------:R-:W-:Y:S02]  /*29d0*/  @P2 SEL R13, R15, R13, P0 ;  /* 0x0000000d0f0d2207 */ /* 0x000fe40000000000 */
[----:B------:R-:W-:-:S02]  /*29e0*/  LOP3.LUT P3, RZ, R18, 0xff, RZ, 0xc0, !PT ;  /* 0x000000ff12ff7812 */ /* 0x000fc4000786c0ff */
[----:B------:R-:W-:Y:S02]  /*29f0*/  SEL R3, R14, R3, !P1 ;  /* 0x000000030e037207 */ /* 0x000fe40004800000 */
[----:B------:R-:W-:Y:S02]  /*2a00*/  LOP3.LUT P2, RZ, R8, 0xff, RZ, 0xc0, !PT ;  /* 0x000000ff08ff7812 */ /* 0x000fe4000784c0ff */
[----:B------:R-:W-:Y:S02]  /*2a10*/  SEL R15, R15, R13, !P1 ;  /* 0x0000000d0f0f7207 */ /* 0x000fe40004800000 */
[----:B------:R-:W-:Y:S02]  /*2a20*/  ISETP.GE.AND P1, PT, R2, 0x400, PT ;  /* 0x000004000200780c */ /* 0x000fe40003f26270 */
        /* <DEDUP_REMOVED lines=9> */
[----:B------:R-:W-:-:S05]  /*2ac0*/  VIADD R9, R9, 0x400 ;  /* 0x0000040009097836 */ /* 0x000fca0000000000 */
[----:B------:R-:W-:-:S13]  /*2ad0*/  ISETP.GT.AND P0, PT, R9, UR6, PT ;  /* 0x0000000609007c0c */ /* 0x000fda000bf04270 */
[----:B------:R-:W-:Y:S05]  /*2ae0*/  @!P0 BRA `(.L_x_45) ;  /* 0xfffffffc00288947 */ /* 0x000fea000383ffff */
.L_x_43:
[----:B------:R-:W-:-:S13]  /*2af0*/  ISETP.GE.AND P0, PT, R9, UR4, PT ;  /* 0x0000000409007c0c */ /* 0x000fda000bf06270 */
[----:B------:R-:W-:Y:S05]  /*2b00*/  @P0 BRA `(.L_x_44) ;  /* 0x00000004009c0947 */ /* 0x000fea0003800000 */
[----:B------:R-:W-:Y:S01]  /*2b10*/  IADD3 R19, PT, PT, -R9, UR4, RZ ;  /* 0x0000000409137c10 */ /* 0x000fe2000fffe1ff */
[----:B------:R-:W-:Y:S03]  /*2b20*/  BSSY.RECONVERGENT B1, `(.L_x_44) ;  /* 0x0000065000017945 */ /* 0x000fe60003800200 */
[----:B------:R-:W-:-:S13]  /*2b30*/  ISETP.GE.AND P0, PT, R5, R19, PT ;  /* 0x000000130500720c */ /* 0x000fda0003f06270 */
[----:B------:R-:W-:Y:S05]  /*2b40*/  @P0 BRA `(.L_x_46) ;  /* 0x0000000400880947 */ /* 0x000fea0003800000 */
[----:B------:R-:W-:Y:S01]  /*2b50*/  LOP3.LUT R6, RZ, R5, RZ, 0x33, !PT ;  /* 0x00000005ff067212 */ /* 0x000fe200078e33ff */
[----:B------:R-:W-:Y:S01]  /*2b60*/  BSSY.RECONVERGENT B2, `(.L_x_47) ;  /* 0x000001f000027945 */ /* 0x000fe20003800200 */
[----:B------:R-:W-:Y:S02]  /*2b70*/  IMAD.MOV.U32 R18, RZ, RZ, R5 ;  /* 0x000000ffff127224 */ /* 0x000fe400078e0005 */
[----:B------:R-:W-:-:S04]  /*2b80*/  IADD3 R8, PT, PT, -R9, UR4, R6 ;  /* 0x0000000409087c10 */ /* 0x000fc8000fffe106 */
[C---:B------:R-:W-:Y:S02]  /*2b90*/  LOP3.LUT R6, R8.reuse, 0x300, RZ, 0xc0, !PT ;  /* 0x0000030008067812 */ /* 0x040fe400078ec0ff */
[----:B------:R-:W-:Y:S02]  /*2ba0*/  ISETP.GE.U32.AND P2, PT, R8, 0x300, PT ;  /* 0x000003000800780c */ /* 0x000fe40003f46070 */
[----:B------:R-:W-:-:S13]  /*2bb0*/  ISETP.NE.AND P0, PT, R6, 0x300, PT ;  /* 0x000003000600780c */ /* 0x000fda0003f05270 */
[----:B------:R-:W-:Y:S05]  /*2bc0*/  @!P0 BRA `(.L_x_48) ;  /* 0x0000000000608947 */ /* 0x000fea0003800000 */
[----:B------:R-:W0:Y:S01]  /*2bd0*/  LDC.64 R6, c[0x0][0x380] ;  /* 0x0000e000ff067b82 */ /* 0x000e220000000a00 */
[----:B------:R-:W-:Y:S01]  /*2be0*/  LEA.HI R8, R8, 0x1, RZ, 0x18 ;  /* 0x0000000108087811 */ /* 0x000fe200078fc0ff */
[----:B------:R-:W-:Y:S02]  /*2bf0*/  IMAD.IADD R15, R5, 0x1, R9 ;  /* 0x00000001050f7824 */ /* 0x000fe400078e0209 */
[----:B------:R-:W-:Y:S01]  /*2c00*/  IMAD.MOV.U32 R18, RZ, RZ, R5 ;  /* 0x000000ffff127224 */ /* 0x000fe200078e0005 */
[----:B------:R-:W-:-:S05]  /*2c10*/  LOP3.LUT R8, R8, 0x3, RZ, 0xc0, !PT ;  /* 0x0000000308087812 */ /* 0x000fca00078ec0ff */
[----:B------:R-:W-:-:S07]  /*2c20*/  IMAD.MOV R8, RZ, RZ, -R8 ;  /* 0x000000ffff087224 */ /* 0x000fce00078e0a08 */
.L_x_49:
[----:B0-----:R-:W-:-:S05]  /*2c30*/  IMAD.WIDE.U32 R10, R15, 0x10, R6 ;  /* 0x000000100f0a7825 */ /* 0x001fca00078e0006 */
[----:B------:R-:W2:Y:S04]  /*2c40*/  LDG.E.U16.CONSTANT R14, desc[UR8][R10.64] ;  /* 0x000000080a0e7981 */ /* 0x000ea8000c1e9500 */
[----:B------:R-:W3:Y:S01]  /*2c50*/  LDG.E.64.CONSTANT R12, desc[UR8][R10.64+0x8] ;  /* 0x000008080a0c7981 */ /* 0x000ee2000c1e9b00 */
[----:B------:R-:W-:Y:S01]  /*2c60*/  VIADD R8, R8, 0x1 ;  /* 0x0000000108087836 */ /* 0x000fe20000000000 */
[----:B------:R-:W-:Y:S01]  /*2c70*/  LOP3.LUT P3, RZ, R4, 0xff, RZ, 0xc0, !PT ;  /* 0x000000ff04ff7812 */ /* 0x000fe2000786c0ff */
[----:B------:R-:W-:Y:S02]  /*2c80*/  VIADD R18, R18, 0x100 ;  /* 0x0000010012127836 */ /* 0x000fe40000000000 */
[----:B------:R-:W-:Y:S01]  /*2c90*/  VIADD R15, R15, 0x100 ;  /* 0x000001000f0f7836 */ /* 0x000fe20000000000 */
[----:B--2---:R-:W-:-:S02]  /*2ca0*/  LOP3.LUT P1, RZ, R14, 0xff, RZ, 0xc0, !PT ;  /* 0x000000ff0eff7812 */ /* 0x004fc4000782c0ff */
[----:B---3--:R-:W-:-:S07]  /*2cb0*/  ISETP.LT.U32.AND P0, PT, R12, R2, PT ;  /* 0x000000020c00720c */ /* 0x008fce0003f01070 */
[----:B------:R-:W-:Y:S02]  /*2cc0*/  @P3 SEL R14, R4, 0x1, !P1 ;  /* 0x00000001040e3807 */ /* 0x000fe40004800000 */
[CC--:B------:R-:W-:Y:S02]  /*2cd0*/  ISETP.LT.AND.EX P0, PT, R13.reuse, R3.reuse, PT, P0 ;  /* 0x000000030d00720c */ /* 0x0c0fe40003f01300 */
[----:B------:R-:W-:Y:S02]  /*2ce0*/  PRMT R4, R14, 0x7610, R4 ;  /* 0x000076100e047816 */ /* 0x000fe40000000004 */
[----:B------:R-:W-:Y:S02]  /*2cf0*/  @P1 SEL R2, R12, R2, P0 ;  /* 0x000000020c021207 */ /* 0x000fe40000000000 */
[----:B------:R-:W-:Y:S02]  /*2d00*/  @P1 SEL R3, R13, R3, P0 ;  /* 0x000000030d031207 */ /* 0x000fe40000000000 */
[----:B------:R-:W-:-:S02]  /*2d10*/  ISETP.NE.AND P0, PT, R8, RZ, PT ;  /* 0x000000ff0800720c */ /* 0x000fc40003f05270 */
[----:B------:R-:W-:Y:S02]  /*2d20*/  SEL R2, R12, R2, !P3 ;  /* 0x000000020c027207 */ /* 0x000fe40005800000 */
[----:B------:R-:W-:-:S09]  /*2d30*/  SEL R3, R13, R3, !P3 ;  /* 0x000000030d037207 */ /* 0x000fd20005800000 */
[----:B------:R-:W-:Y:S05]  /*2d40*/  @P0 BRA `(.L_x_49) ;  /* 0xfffffffc00b80947 */ /* 0x000fea000383ffff */
.L_x_48:
[----:B------:R-:W-:Y:S05]  /*2d50*/  BSYNC.RECONVERGENT B2 ;  /* 0x0000000000027941 */ /* 0x000fea0003800200 */
.L_x_47:
[----:B------:R-:W-:Y:S05]  /*2d60*/  @!P2 BRA `(.L_x_46) ;  /* 0x000000040000a947 */ /* 0x000fea0003800000 */
[----:B------:R-:W0:Y:S01]  /*2d70*/  LDCU.64 UR6, c[0x0][0x380] ;  /* 0x00007000ff0677ac */ /* 0x000e220008000a00 */
[----:B------:R-:W2:Y:S01]  /*2d80*/  LDC.64 R6, c[0x0][0x380] ;  /* 0x0000e000ff067b82 */ /* 0x000ea20000000a00 */
[C---:B------:R-:W-:Y:S01]  /*2d90*/  IADD3 R13, P0, PT, R18.reuse, R9, RZ ;  /* 0x00000009120d7210 */ /* 0x040fe20007f1e0ff */
[----:B------:R-:W-:-:S04]  /*2da0*/  IMAD.IADD R21, R18, 0x1, R9 ;  /* 0x0000000112157824 */ /* 0x000fc800078e0209 */
[----:B------:R-:W-:Y:S01]  /*2db0*/  IMAD.X R8, RZ, RZ, RZ, P0 ;  /* 0x000000ffff087224 */ /* 0x000fe200000e06ff */
[----:B0-----:R-:W-:-:S04]  /*2dc0*/  LEA R10, P1, R13, UR6, 0x4 ;  /* 0x000000060d0a7c11 */ /* 0x001fc8000f8220ff */
[----:B------:R-:W-:Y:S02]  /*2dd0*/  IADD3 R10, P0, PT, R10, 0x3008, RZ ;  /* 0x000030080a0a7810 */ /* 0x000fe40007f1e0ff */
[----:B------:R-:W-:-:S05]  /*2de0*/  LEA.HI.X R13, R13, UR7, R8, 0x4, P1 ;  /* 0x000000070d0d7c11 */ /* 0x000fca00088f2408 */
[----:B------:R-:W-:-:S07]  /*2df0*/  IMAD.X R13, RZ, RZ, R13, P0 ;  /* 0x000000ffff0d7224 */ /* 0x000fce00000e060d */
.L_x_50:
[----:B--2---:R-:W-:-:S05]  /*2e00*/  IMAD.WIDE.U32 R8, R21, 0x10, R6 ;  /* 0x0000001015087825 */ /* 0x004fca00078e0006 */
[----:B------:R-:W2:Y:S04]  /*2e10*/  LDG.E.U16.CONSTANT R23, desc[UR8][R8.64] ;  /* 0x0000000808177981 */ /* 0x000ea8000c1e9500 */
[----:B------:R0:W3:Y:S02]  /*2e20*/  LDG.E.64.CONSTANT R14, desc[UR8][R8.64+0x8] ;  /* 0x00000808080e7981 */ /* 0x0000e4000c1e9b00 */
[----:B0-----:R-:W-:Y:S02]  /*2e30*/  IMAD.MOV.U32 R8, RZ, RZ, R10 ;  /* 0x000000ffff087224 */ /* 0x001fe400078e000a */
[----:B------:R-:W-:-:S05]  /*2e40*/  IMAD.MOV.U32 R9, RZ, RZ, R13 ;  /* 0x000000ffff097224 */ /* 0x000fca00078e000d */
[----:B------:R-:W4:Y:S04]  /*2e50*/  LDG.E.U16.CONSTANT R24, desc[UR8][R8.64+-0x2008] ;  /* 0xffdff80808187981 */ /* 0x000f28000c1e9500 */
[----:B------:R-:W5:Y:S04]  /*2e60*/  LDG.E.64.CONSTANT R12, desc[UR8][R8.64+-0x2000] ;  /* 0xffe00008080c7981 */ /* 0x000f68000c1e9b00 */
[----:B------:R-:W5:Y:S04]  /*2e70*/  LDG.E.U16.CONSTANT R20, desc[UR8][R8.64+-0x1008] ;  /* 0xffeff80808147981 */ /* 0x000f68000c1e9500 */
[----:B------:R-:W5:Y:S04]  /*2e80*/  LDG.E.64.CONSTANT R10, desc[UR8][R8.64+-0x1000] ;  /* 0xfff00008080a7981 */ /* 0x000f68000c1e9b00 */
[----:B------:R-:W5:Y:S04]  /*2e90*/  LDG.E.U16.CONSTANT R22, desc[UR8][R8.64+-0x8] ;  /* 0xfffff80808167981 */ /* 0x000f68000c1e9500 */
[----:B------:R-:W5:Y:S01]  /*2ea0*/  LDG.E.64.CONSTANT R16, desc[UR8][R8.64] ;  /* 0x0000000808107981 */ /* 0x000f62000c1e9b00 */
[----:B------:R-:W-:Y:S01]  /*2eb0*/  LOP3.LUT P2, RZ, R4, 0xff, RZ, 0xc0, !PT ;  /* 0x000000ff04ff7812 */ /* 0x000fe2000784c0ff */
[----:B------:R-:W-:-:S02]  /*2ec0*/  IMAD.MOV.U32 R25, RZ, RZ, R3 ;  /* 0x000000ffff197224 */ /* 0x000fc400078e0003 */
[----:B------:R-:W-:Y:S02]  /*2ed0*/  VIADD R18, R18, 0x400 ;  /* 0x0000040012127836 */ /* 0x000fe40000000000 */
[----:B------:R-:W-:Y:S01]  /*2ee0*/  VIADD R21, R21, 0x400 ;  /* 0x0000040015157836 */ /* 0x000fe20000000000 */
[----:B--2---:R-:W-:Y:S02]  /*2ef0*/  LOP3.LUT P1, RZ, R23, 0xff, RZ, 0xc0, !PT ;  /* 0x000000ff17ff7812 */ /* 0x004fe4000782c0ff */
[----:B---3--:R-:W-:-:S05]  /*2f00*/  ISETP.LT.U32.AND P0, PT, R14, R2, PT ;  /* 0x000000020e00720c */ /* 0x008fca0003f01070 */
[----:B------:R-:W-:Y:S02]  /*2f10*/  @P2 SEL R23, R4, 0x1, !P1 ;  /* 0x0000000104172807 */ /* 0x000fe40004800000 */
[-C--:B------:R-:W-:Y:S02]  /*2f20*/  ISETP.LT.AND.EX P0, PT, R15, R25.reuse, PT, P0 ;  /* 0x000000190f00720c */ /* 0x080fe40003f01300 */
[----:B------:R-:W-:Y:S02]  /*2f30*/  LOP3.LUT P3, RZ, R23, 0xff, RZ, 0xc0, !PT ;  /* 0x000000ff17ff7812 */ /* 0x000fe4000786c0ff */
[C---:B------:R-:W-:Y:S02]  /*2f40*/  @P1 SEL R2, R14.reuse, R2, P0 ;  /* 0x000000020e021207 */ /* 0x040fe40000000000 */
[----:B------:R-:W-:Y:S02]  /*2f50*/  @P1 SEL R25, R15, R25, P0 ;  /* 0x000000190f191207 */ /* 0x000fe40000000000 */
[----:B------:R-:W-:-:S02]  /*2f60*/  SEL R3, R14, R2, !P2 ;  /* 0x000000020e037207 */ /* 0x000fc40005000000 */
[----:B------:R-:W-:Y:S02]  /*2f70*/  SEL R15, R15, R25, !P2 ;  /* 0x000000190f0f7207 */ /* 0x000fe40005000000 */
[----:B----4-:R-:W-:Y:S02]  /*2f80*/  LOP3.LUT P4, RZ, R24, 0xff, RZ, 0xc0, !PT ;  /* 0x000000ff18ff7812 */ /* 0x010fe4000788c0ff */
[----:B-----5:R-:W-:Y:S02]  /*2f90*/  ISETP.LT.U32.AND P0, PT, R12, R3, PT ;  /* 0x000000030c00720c */ /* 0x020fe40003f01070 */
[----:B------:R-:W-:Y:S02]  /*2fa0*/  @P3 SEL R24, R23, 0x1, !P4 ;  /* 0x0000000117183807 */ /* 0x000fe40006000000 */
[----:B------:R-:W-:Y:S02]  /*2fb0*/  ISETP.LT.AND.EX P0, PT, R13, R15, PT, P0 ;  /* 0x0000000f0d00720c */ /* 0x000fe40003f01300 */
[----:B------:R-:W-:-:S02]  /*2fc0*/  LOP3.LUT P2, RZ, R20, 0xff, RZ, 0xc0, !PT ;  /* 0x000000ff14ff7812 */ /* 0x000fc4000784c0ff */
[----:B------:R-:W-:-:S03]  /*2fd0*/  LOP3.LUT P1, RZ, R24, 0xff, RZ, 0xc0, !PT ;  /* 0x000000ff18ff7812 */ /* 0x000fc6000782c0ff */
[C---:B------:R-:W-:Y:S02]  /*2fe0*/  @P4 SEL R3, R12.reuse, R3, P0 ;  /* 0x000000030c034207 */ /* 0x040fe40000000000 */
[C---:B------:R-:W-:Y:S02]  /*2ff0*/  @P4 SEL R15, R13.reuse, R15, P0 ;  /* 0x0000000f0d0f4207 */ /* 0x040fe40000000000 */
[----:B------:R-:W-:Y:S02]  /*3000*/  SEL R3, R12, R3, !P3 ;  /* 0x000000030c037207 */ /* 0x000fe40005800000 */
[----:B------:R-:W-:Y:S02]  /*3010*/  SEL R13, R13, R15, !P3 ;  /* 0x0000000f0d0d7207 */ /* 0x000fe40005800000 */
[----:B------:R-:W-:Y:S02]  /*3020*/  ISETP.LT.U32.AND P0, PT, R10, R3, PT ;  /* 0x000000030a00720c */ /* 0x000fe40003f01070 */
[----:B------:R-:W-:-:S02]  /*3030*/  LOP3.LUT P3, RZ, R22, 0xff, RZ, 0xc0, !PT ;  /* 0x000000ff16ff7812 */ /* 0x000fc4000786c0ff */
[C---:B------:R-:W-:Y:S02]  /*3040*/  ISETP.LT.AND.EX P0, PT, R11.reuse, R13, PT, P0 ;  /* 0x0000000d0b00720c */ /* 0x040fe40003f01300 */
[----:B------:R-:W-:Y:S02]  /*3050*/  @P1 SEL R20, R24, 0x1, !P2 ;  /* 0x0000000118141807 */ /* 0x000fe40005000000 */
[C---:B------:R-:W-:Y:S02]  /*3060*/  @P2 SEL R3, R10.reuse, R3, P0 ;  /* 0x000000030a032207 */ /* 0x040fe40000000000 */
[----:B------:R-:W-:Y:S02]  /*3070*/  @P2 SEL R13, R11, R13, P0 ;  /* 0x0000000d0b0d2207 */ /* 0x000fe40000000000 */
[----:B------:R-:W-:Y:S02]  /*3080*/  SEL R3, R10, R3, !P1 ;  /* 0x000000030a037207 */ /* 0x000fe40004800000 */
[----:B------:R-:W-:-:S02]  /*3090*/  LOP3.LUT P2, RZ, R20, 0xff, RZ, 0xc0, !PT ;  /* 0x000000ff14ff7812 */ /* 0x000fc4000784c0ff */
[----:B------:R-:W-:Y:S02]  /*30a0*/  SEL R11, R11, R13, !P1 ;  /* 0x0000000d0b0b7207 */ /* 0x000fe40004800000 */
[----:B------:R-:W-:Y:S02]  /*30b0*/  ISETP.GE.AND P1, PT, R18, R19, PT ;  /* 0x000000131200720c */ /* 0x000fe40003f26270 */
[----:B------:R-:W-:Y:S02]  /*30c0*/  ISETP.LT.U32.AND P0, PT, R16, R3, PT ;  /* 0x000000031000720c */ /* 0x000fe40003f01070 */
[----:B------:R-:W-:Y:S02]  /*30d0*/  IADD3 R10, P4, PT, R8, 0x4000, RZ ;  /* 0x00004000080a7810 */ /* 0x000fe40007f9e0ff */
[----:B------:R-:W-:-:S03]  /*30e0*/  ISETP.LT.AND.EX P0, PT, R17, R11, PT, P0 ;  /* 0x0000000b1100720c */ /* 0x000fc60003f01300 */
[----:B------:R-:W-:Y:S01]  /*30f0*/  @P2 SEL R22, R20, 0x1, !P3 ;  /* 0x0000000114162807 */ /* 0x000fe20005800000 */
[----:B------:R-:W-:Y:S01]  /*3100*/  IMAD.X R13, RZ, RZ, R9, P4 ;  /* 0x000000ffff0d7224 */ /* 0x000fe200020e0609 */
[C---:B------:R-:W-:Y:S02]  /*3110*/  @P3 SEL R3, R16.reuse, R3, P0 ;  /* 0x0000000310033207 */ /* 0x040fe40000000000 */
[C---:B------:R-:W-:Y:S02]  /*3120*/  @P3 SEL R11, R17.reuse, R11, P0 ;  /* 0x0000000b110b3207 */ /* 0x040fe40000000000 */
[----:B------:R-:W-:Y:S02]  /*3130*/  SEL R2, R16, R3, !P2 ;  /* 0x0000000310027207 */ /* 0x000fe40005000000 */
[----:B------:R-:W-:Y:S02]  /*3140*/  SEL R3, R17, R11, !P2 ;  /* 0x0000000b11037207 */ /* 0x000fe40005000000 */
[----:B------:R-:W-:Y:S01]  /*3150*/  PRMT R4, R22, 0x7610, R4 ;  /* 0x0000761016047816 */ /* 0x000fe20000000004 */
[----:B------:R-:W-:Y:S06]  /*3160*/  @!P1 BRA `(.L_x_50) ;  /* 0xfffffffc00249947 */ /* 0x000fec000383ffff */
.L_x_46:
[----:B------:R-:W-:Y:S05]  /*3170*/  BSYNC.RECONVERGENT B1 ;  /* 0x0000000000017941 */ /* 0x000fea0003800200 */
.L_x_44:
[----:B------:R-:W0:Y:S01]  /*3180*/  S2R R10, SR_LANEID ;  /* 0x00000000000a7919 */ /* 0x000e220000000000 */
[----:B------:R-:W-:Y:S01]  /*3190*/  LOP3.LUT R7, R4, 0xff, RZ, 0xc0, !PT ;  /* 0x000000ff04077812 */ /* 0x000fe200078ec0ff */
[----:B------:R-:W-:Y:S01]  /*31a0*/  BSSY.RECONVERGENT B1, `(.L_x_51) ;  /* 0x0000016000017945 */ /* 0x000fe20003800200 */
[----:B------:R2:W3:Y:S04]  /*31b0*/  SHFL.DOWN PT, R9, R2, 0x1, 0x1f ;  /* 0x08201f0002097f89 */ /* 0x0004e800000e0000 */
[----:B------:R2:W4:Y:S04]  /*31c0*/  SHFL.DOWN PT, R8, R3, 0x1, 0x1f ;  /* 0x08201f0003087f89 */ /* 0x00052800000e0000 */
[----:B------:R-:W1:Y:S01]  /*31d0*/  SHFL.DOWN PT, R7, R7, 0x1, 0x1f ;  /* 0x08201f0007077f89 */ /* 0x000e6200000e0000 */
[----:B0-----:R-:W-:-:S02]  /*31e0*/  ISETP.GT.AND P0, PT, R10, 0x1e, PT ;  /* 0x0000001e0a00780c */ /* 0x001fc40003f04270 */
[C---:B------:R-:W-:Y:S02]  /*31f0*/  ISETP.GT.AND P5, PT, R10.reuse, 0x1d, PT ;  /* 0x0000001d0a00780c */ /* 0x040fe40003fa4270 */
[----:B------:R-:W-:-:S09]  /*3200*/  ISETP.GT.AND P2, PT, R10, 0x1b, PT ;  /* 0x0000001b0a00780c */ /* 0x000fd20003f44270 */
[----:B-1234-:R-:W-:Y:S05]  /*3210*/  @P0 BRA `(.L_x_52) ;  /* 0x0000000000380947 */ /* 0x01efea0003800000 */
        /* <DEDUP_REMOVED lines=14> */
.L_x_52:
[----:B------:R-:W-:Y:S05]  /*3300*/  BSYNC.RECONVERGENT B1 ;  /* 0x0000000000017941 */ /* 0x000fea0003800200 */
.L_x_51:
[----:B------:R-:W-:Y:S01]  /*3310*/  LOP3.LUT R7, R4, 0xff, RZ, 0xc0, !PT ;  /* 0x000000ff04077812 */ /* 0x000fe200078ec0ff */
[----:B------:R0:W1:Y:S01]  /*3320*/  SHFL.DOWN PT, R9, R2, 0x2, 0x1f ;  /* 0x08401f0002097f89 */ /* 0x00006200000e0000 */
[----:B------:R-:W-:Y:S01]  /*3330*/  BSSY.RECONVERGENT B1, `(.L_x_53) ;  /* 0x0000015000017945 */ /* 0x000fe20003800200 */
[C---:B------:R-:W-:Y:S02]  /*3340*/  ISETP.GT.AND P4, PT, R10.reuse, 0x17, PT ;  /* 0x000000170a00780c */ /* 0x040fe40003f84270 */
[----:B------:R0:W2:Y:S01]  /*3350*/  SHFL.DOWN PT, R8, R3, 0x2, 0x1f ;  /* 0x08401f0003087f89 */ /* 0x0000a200000e0000 */
[C---:B------:R-:W-:Y:S02]  /*3360*/  ISETP.GT.AND P3, PT, R10.reuse, 0xf, PT ;  /* 0x0000000f0a00780c */ /* 0x040fe40003f64270 */
[----:B------:R-:W-:Y:S01]  /*3370*/  ISETP.NE.AND P1, PT, R10, RZ, PT ;  /* 0x000000ff0a00720c */ /* 0x000fe20003f25270 */
[----:B------:R-:W3:Y:S01]  /*3380*/  SHFL.DOWN PT, R7, R7, 0x2, 0x1f ;  /* 0x08401f0007077f89 */ /* 0x000ee200000e0000 */
[----:B------:R-:W-:Y:S11]  /*3390*/  @P5 BRA `(.L_x_54) ;  /* 0x0000000000385947 */ /* 0x000ff60003800000 */
[----:B---3--:R-:W-:Y:S01]  /*33a0*/  LOP3.LUT P0, RZ, R7, 0xff, RZ, 0xc0, !PT ;  /* 0x000000ff07ff7812 */ /* 0x008fe2000780c0ff */
[----:B------:R-:W-:Y:S01]  /*33b0*/  IMAD.MOV.U32 R10, RZ, RZ, 0x1 ;  /* 0x00000001ff0a7424 */ /* 0x000fe200078e00ff */
[----:B------:R-:W-:-:S04]  /*33c0*/  LOP3.LUT P5, R6, R4, 0xff, RZ, 0xc0, !PT ;  /* 0x000000ff04067812 */ /* 0x000fc800078ac0ff */
[----:B------:R-:W-:-:S13]  /*33d0*/  PLOP3.LUT P0, PT, P5, P0, PT, 0x2f, 0xf2 ;  /* 0x0000000000f2781c */ /* 0x000fda0002f00577 */
[----:B-1----:R-:W-:Y:S02]  /*33e0*/  @!P0 ISETP.LT.U32.AND P5, PT, R9, R2, PT ;  /* 0x000000020900820c */ /* 0x002fe40003fa1070 */
[----:B------:R-:W-:Y:S02]  /*33f0*/  @P0 ISETP.NE.AND P6, PT, R6, RZ, PT ;  /* 0x000000ff0600020c */ /* 0x000fe40003fc5270 */
[----:B------:R-:W-:Y:S02]  /*3400*/  @!P0 PRMT R4, R10, 0x7610, R4 ;  /* 0x000076100a048816 */ /* 0x000fe40000000004 */
[----:B--2---:R-:W-:Y:S02]  /*3410*/  @!P0 ISETP.LT.AND.EX P5, PT, R8, R3, PT, P5 ;  /* 0x000000030800820c */ /* 0x004fe40003fa1350 */
[----:B------:R-:W-:Y:S02]  /*3420*/  @P0 SEL R6, R7, R4, !P6 ;  /* 0x0000000407060207 */ /* 0x000fe40007000000 */
[----:B0-----:R-:W-:-:S02]  /*3430*/  @!P0 SEL R2, R9, R2, P5 ;  /* 0x0000000209028207 */ /* 0x001fc40002800000 */
[----:B------:R-:W-:Y:S02]  /*3440*/  @!P0 SEL R3, R8, R3, P5 ;  /* 0x0000000308038207 */ /* 0x000fe40002800000 */
[----:B------:R-:W-:Y:S02]  /*3450*/  @P0 PRMT R4, R6, 0x7610, R4 ;  /* 0x0000761006040816 */ /* 0x000fe40000000004 */
[----:B------:R-:W-:Y:S02]  /*3460*/  @P0 SEL R2, R9, R2, !P6 ;  /* 0x0000000209020207 */ /* 0x000fe40007000000 */
[----:B------:R-:W-:-:S07]  /*3470*/  @P0 SEL R3, R8, R3, !P6 ;  /* 0x0000000308030207 */ /* 0x000fce0007000000 */
.L_x_54:
[----:B------:R-:W-:Y:S05]  /*3480*/  BSYNC.RECONVERGENT B1 ;  /* 0x0000000000017941 */ /* 0x000fea0003800200 */
.L_x_53:
[----:B---3--:R-:W-:Y:S01]  /*3490*/  LOP3.LUT R7, R4, 0xff, RZ, 0xc0, !PT ;  /* 0x000000ff04077812 */ /* 0x008fe200078ec0ff */
[----:B-1----:R1:W3:Y:S01]  /*34a0*/  SHFL.DOWN PT, R9, R2, 0x4, 0x1f ;  /* 0x08801f0002097f89 */ /* 0x0022e200000e0000 */
[----:B------:R-:W-:Y:S03]  /*34b0*/  BSSY.RECONVERGENT B1, `(.L_x_55) ;  /* 0x0000012000017945 */ /* 0x000fe60003800200 */
[----:B--2---:R1:W2:Y:S04]  /*34c0*/  SHFL.DOWN PT, R8, R3, 0x4, 0x1f ;  /* 0x08801f0003087f89 */ /* 0x0042a800000e0000 */
[----:B------:R-:W4:Y:S01]  /*34d0*/  SHFL.DOWN PT, R7, R7, 0x4, 0x1f ;  /* 0x08801f0007077f89 */ /* 0x000f2200000e0000 */
[----:B------:R-:W-:Y:S05]  /*34e0*/  @P2 BRA `(.L_x_56) ;  /* 0x0000000000382947 */ /* 0x000fea0003800000 */
[----:B----4-:R-:W-:Y:S01]  /*34f0*/  LOP3.LUT P0, RZ, R7, 0xff, RZ, 0xc0, !PT ;  /* 0x000000ff07ff7812 */ /* 0x010fe2000780c0ff */
[----:B------:R-:W-:Y:S01]  /*3500*/  IMAD.MOV.U32 R10, RZ, RZ, 0x1 ;  /* 0x00000001ff0a7424 */ /* 0x000fe200078e00ff */
[----:B------:R-:W-:-:S04]  /*3510*/  LOP3.LUT P2, R6, R4, 0xff, RZ, 0xc0, !PT ;  /* 0x000000ff04067812 */ /* 0x000fc8000784c0ff */
[----:B------:R-:W-:-:S13]  /*3520*/  PLOP3.LUT P0, PT, P2, P0, PT, 0x2f, 0xf2 ;  /* 0x0000000000f2781c */ /* 0x000fda0001700577 */
[----:B---3--:R-:W-:Y:S02]  /*3530*/  @!P0 ISETP.LT.U32.AND P2, PT, R9, R2, PT ;  /* 0x000000020900820c */ /* 0x008fe40003f41070 */
[----:B------:R-:W-:Y:S02]  /*3540*/  @P0 ISETP.NE.AND P5, PT, R6, RZ, PT ;  /* 0x000000ff0600020c */ /* 0x000fe40003fa5270 */
[----:B------:R-:W-:Y:S02]  /*3550*/  @!P0 PRMT R4, R10, 0x7610, R4 ;  /* 0x000076100a048816 */ /* 0x000fe40000000004 */
[----:B--2---:R-:W-:Y:S02]  /*3560*/  @!P0 ISETP.LT.AND.EX P2, PT, R8, R3, PT, P2 ;  /* 0x000000030800820c */ /* 0x004fe40003f41320 */
[----:B------:R-:W-:Y:S02]  /*3570*/  @P0 SEL R6, R7, R4, !P5 ;  /* 0x0000000407060207 */ /* 0x000fe40006800000 */
[----:B01----:R-:W-:-:S02]  /*3580*/  @!P0 SEL R2, R9, R2, P2 ;  /* 0x0000000209028207 */ /* 0x003fc40001000000 */
[----:B------:R-:W-:Y:S02]  /*3590*/  @!P0 SEL R3, R8, R3, P2 ;  /* 0x0000000308038207 */ /* 0x000fe40001000000 */
[----:B------:R-:W-:Y:S02]  /*35a0*/  @P0 PRMT R4, R6, 0x7610, R4 ;  /* 0x0000761006040816 */ /* 0x000fe40000000004 */
[----:B------:R-:W-:Y:S02]  /*35b0*/  @P0 SEL R2, R9, R2, !P5 ;  /* 0x0000000209020207 */ /* 0x000fe40006800000 */
[----:B------:R-:W-:-:S07]  /*35c0*/  @P0 SEL R3, R8, R3, !P5 ;  /* 0x0000000308030207 */ /* 0x000fce0006800000 */
.L_x_56:
[----:B------:R-:W-:Y:S05]  /*35d0*/  BSYNC.RECONVERGENT B1 ;  /* 0x0000000000017941 */ /* 0x000fea0003800200 */
.L_x_55:
[----:B----4-:R-:W-:Y:S01]  /*35e0*/  LOP3.LUT R7, R4, 0xff, RZ, 0xc0, !PT ;  /* 0x000000ff04077812 */ /* 0x010fe200078ec0ff */
[----:B---3--:R3:W4:Y:S01]  /*35f0*/  SHFL.DOWN PT, R9, R2, 0x8, 0x1f ;  /* 0x09001f0002097f89 */ /* 0x00872200000e0000 */
[----:B------:R-:W-:Y:S03]  /*3600*/  BSSY.RECONVERGENT B1, `(.L_x_57) ;  /* 0x0000012000017945 */ /* 0x000fe60003800200 */
[----:B--2---:R3:W2:Y:S04]  /*3610*/  SHFL.DOWN PT, R8, R3, 0x8, 0x1f ;  /* 0x09001f0003087f89 */ /* 0x0046a800000e0000 */
        /* <DEDUP_REMOVED lines=9> */
[----:B--2---:R-:W-:Y:S02]  /*36b0*/  @!P0 ISETP.LT.AND.EX P2, PT, R8, R3, PT, P2 ;  /* 0x000000030800820c */ /* 0x004fe40003f41320 */
[----:B------:R-:W-:Y:S02]  /*36c0*/  @P0 SEL R6, R7, R4, !P4 ;  /* 0x0000000407060207 */ /* 0x000fe40006000000 */
[----:B-1-3--:R-:W-:-:S02]  /*36d0*/  @!P0 SEL R2, R9, R2, P2 ;  /* 0x0000000209028207 */ /* 0x00afc40001000000 */
[----:B------:R-:W-:Y:S02]  /*36e0*/  @!P0 SEL R3, R8, R3, P2 ;  /* 0x0000000308038207 */ /* 0x000fe40001000000 */
[----:B------:R-:W-:Y:S02]  /*36f0*/  @P0 PRMT R4, R6, 0x7610, R4 ;  /* 0x0000761006040816 */ /* 0x000fe40000000004 */
[----:B------:R-:W-:Y:S02]  /*3700*/  @P0 SEL R2, R9, R2, !P4 ;  /* 0x0000000209020207 */ /* 0x000fe40006000000 */
[----:B------:R-:W-:-:S07]  /*3710*/  @P0 SEL R3, R8, R3, !P4 ;  /* 0x0000000308030207 */ /* 0x000fce0006000000 */
.L_x_58:
[----:B------:R-:W-:Y:S05]  /*3720*/  BSYNC.RECONVERGENT B1 ;  /* 0x0000000000017941 */ /* 0x000fea0003800200 */
.L_x_57:
[----:B0-----:R-:W-:Y:S01]  /*3730*/  LOP3.LUT R7, R4, 0xff, RZ, 0xc0, !PT ;  /* 0x000000ff04077812 */ /* 0x001fe200078ec0ff */
[----:B----4-:R0:W4:Y:S01]  /*3740*/  SHFL.DOWN PT, R9, R2, 0x10, 0x1f ;  /* 0x0a001f0002097f89 */ /* 0x01012200000e0000 */
        /* <DEDUP_REMOVED lines=18> */
.L_x_60:
[----:B------:R-:W-:Y:S05]  /*3870*/  BSYNC.RECONVERGENT B1 ;  /* 0x0000000000017941 */ /* 0x000fea0003800200 */
.L_x_59:
[----:B------:R-:W-:Y:S04]  /*3880*/  BSSY.RECONVERGENT B1, `(.L_x_61) ;  /* 0x000000a000017945 */ /* 0x000fe80003800200 */
[----:B------:R-:W-:Y:S05]  /*3890*/  @P1 BRA `(.L_x_62) ;  /* 0x0000000000201947 */ /* 0x000fea0003800000 */
[----:B--2---:R-:W2:Y:S01]  /*38a0*/  S2R R8, SR_CgaCtaId ;  /* 0x0000000000087919 */ /* 0x004ea20000008800 */
[----:B0-----:R-:W-:Y:S02]  /*38b0*/  MOV R7, 0x400 ;  /* 0x0000040000077802 */ /* 0x001fe40000000f00 */
[----:B------:R-:W-:-:S04]  /*38c0*/  SHF.R.U32.HI R6, RZ, 0x1, R5 ;  /* 0x00000001ff067819 */ /* 0x000fc80000011605 */
[----:B------:R-:W-:Y:S02]  /*38d0*/  LOP3.LUT R6, R6, 0x1f0, RZ, 0xc0, !PT ;  /* 0x000001f006067812 */ /* 0x000fe400078ec0ff */
[----:B--2---:R-:W-:-:S05]  /*38e0*/  LEA R7, R8, R7, 0x18 ;  /* 0x0000000708077211 */ /* 0x004fca00078ec0ff */
[----:B------:R-:W-:-:S05]  /*38f0*/  IMAD.IADD R7, R6, 0x1, R7 ;  /* 0x0000000106077824 */ /* 0x000fca00078e0207 */
[----:B------:R0:W-:Y:S04]  /*3900*/  STS.64 [R7+0x10], R2 ;  /* 0x0000100207007388 */ /* 0x0001e80000000a00 */
[----:B------:R0:W-:Y:S02]  /*3910*/  STS.U8 [R7+0x8], R4 ;  /* 0x0000080407007388 */ /* 0x0001e40000000000 */
.L_x_62:
[----:B------:R-:W-:Y:S05]  /*3920*/  BSYNC.RECONVERGENT B1 ;  /* 0x0000000000017941 */ /* 0x000fea0003800200 */
.L_x_61:
        /* <DEDUP_REMOVED lines=10> */
[----:B------:R-:W3:Y:S04]  /*39d0*/  LDS.64 R12, [UR5+0x30] ;  /* 0x00003005ff0c7984 */ /* 0x000ee80008000a00 */
[----:B------:R-:W3:Y:S04]  /*39e0*/  LDS.U8 R18, [UR5+0x38] ;  /* 0x00003805ff127984 */ /* 0x000ee80008000000 */
[----:B------:R-:W3:Y:S04]  /*39f0*/  LDS.64 R10, [UR5+0x40] ;  /* 0x00004005ff0a7984 */ /* 0x000ee80008000a00 */
[----:B------:R-:W3:Y:S04]  /*3a00*/  LDS.U8 R14, [UR5+0x48] ;  /* 0x00004805ff0e7984 */ /* 0x000ee80008000000 */
[----:B--2-4-:R-:W2:Y:S01]  /*3a10*/  LDS.64 R8, [UR5+0x50] ;  /* 0x00005005ff087984 */ /* 0x014ea20008000a00 */
[----:B-----5:R-:W-:-:S02]  /*3a20*/  ISETP.NE.AND P2, PT, R16, RZ, PT ;  /* 0x000000ff1000720c */ /* 0x020fc40003f45270 */
[----:B0-----:R-:W-:Y:S02]  /*3a30*/  ISETP.LT.U32.AND P0, PT, R6, R2, PT ;  /* 0x000000020600720c */ /* 0x001fe40003f01070 */
[----:B------:R-:W-:Y:S02]  /*3a40*/  @P4 SEL R16, R4, 0x1, !P2 ;  /* 0x0000000104104807 */ /* 0x000fe40005000000 */
[----:B------:R-:W-:Y:S02]  /*3a50*/  ISETP.LT.AND.EX P0, PT, R7, R3, PT, P0 ;  /* 0x000000030700720c */ /* 0x000fe40003f01300 */
[----:B------:R-:W-:Y:S02]  /*3a60*/  LOP3.LUT P3, RZ, R16, 0xff, RZ, 0xc0, !PT ;  /* 0x000000ff10ff7812 */ /* 0x000fe4000786c0ff */
[----:B-1----:R-:W-:-:S03]  /*3a70*/  ISETP.NE.AND P5, PT, R17, RZ, PT ;  /* 0x000000ff1100720c */ /* 0x002fc60003fa5270 */
[C---:B---3--:R-:W-:Y:S02]  /*3a80*/  @P2 SEL R2, R6.reuse, R2, P0 ;  /* 0x0000000206022207 */ /* 0x048fe40000000000 */
        /* <DEDUP_REMOVED lines=17> */
[----:B------:R-:W3:Y:S01]  /*3ba0*/  LDS.64 R4, [UR5+0x70] ;  /* 0x00007005ff047984 */ /* 0x000ee20008000a00 */
        /* <DEDUP_REMOVED lines=8> */
[----:B--2---:R-:W-:Y:S02]  /*3c30*/  ISETP.LT.U32.AND P0, PT, R8, R13, PT ;  /* 0x0000000d0800720c */ /* 0x004fe40003f01070 */
[----:B------:R-:W-:Y:S01]  /*3c40*/  @P5 SEL R14, R18, 0x1, !P3 ;  /* 0x00000001120e5807 */ /* 0x000fe20005800000 */
[----:B------:R-:W2:Y:S01]  /*3c50*/  LDS.64 R2, [UR5+0x80] ;  /* 0x00008005ff027984 */ /* 0x000ea20008000a00 */
        /* <DEDUP_REMOVED lines=16> */
[----:B---3--:R-:W-:Y:S02]  /*3d60*/  ISETP.LT.U32.AND P0, PT, R4, R9, PT ;  /* 0x000000090400720c */ /* 0x008fe40003f01070 */
        /* <DEDUP_REMOVED lines=8> */
[----:B--2---:R-:W-:-:S04]  /*3df0*/  ISETP.LT.U32.AND P0, PT, R2, R7, PT ;  /* 0x000000070200720c */ /* 0x004fc80003f01070 */
[C---:B------:R-:W-:Y:S02]  /*3e00*/  ISETP.LT.AND.EX P0, PT, R3.reuse, R5, PT, P0 ;  /* 0x000000050300720c */ /* 0x040fe40003f01300 */
[----:B------:R-:W-:Y:S02]  /*3e10*/  @P2 SEL R10, R12, 0x1, !P4 ;  /* 0x000000010c0a2807 */ /* 0x000fe40006000000 */
[----:B------:R-:W-:Y:S02]  /*3e20*/  @P4 SEL R7, R2, R7, P0 ;  /* 0x0000000702074207 */ /* 0x000fe40000000000 */
[----:B------:R-:W-:Y:S02]  /*3e30*/  @P4 SEL R5, R3, R5, P0 ;  /* 0x0000000503054207 */ /* 0x000fe40000000000 */
[----:B------:R-:W-:Y:S02]  /*3e40*/  PRMT R4, R10, 0x7610, R4 ;  /* 0x000076100a047816 */ /* 0x000fe40000000004 */
[----:B------:R-:W-:-:S02]  /*3e50*/  SEL R2, R2, R7, !P2 ;  /* 0x0000000702027207 */ /* 0x000fc40005000000 */
[----:B------:R-:W-:-:S07]  /*3e60*/  SEL R3, R3, R5, !P2 ;  /* 0x0000000503037207 */ /* 0x000fce0005000000 */
.L_x_24:
[----:B------:R-:W-:Y:S05]  /*3e70*/  BSYNC.RECONVERGENT B0 ;  /* 0x0000000000007941 */ /* 0x000fea0003800200 */
.L_x_1:
[----:B------:R-:W-:Y:S05]  /*3e80*/  @P1 EXIT ;  /* 0x000000000000194d */ /* 0x000fea0003800000 */
[----:B0-234-:R-:W0:Y:S01]  /*3e90*/  LDC.64 R8, c[0x0][0x3a0] ;  /* 0x0000e800ff087b82 */ /* 0x01de220000000a00 */
[----:B------:R-:W-:Y:S02]  /*3ea0*/  PRMT R7, R4, 0x7610, R7 ;  /* 0x0000761004077816 */ /* 0x000fe40000000007 */
[----:B-1----:R-:W-:Y:S02]  /*3eb0*/  ISETP.NE.AND P1, PT, R0, RZ, PT ;  /* 0x000000ff0000720c */ /* 0x002fe40003f25270 */
[----:B------:R-:W-:-:S03]  /*3ec0*/  LOP3.LUT P2, RZ, R7, 0xff, RZ, 0xc0, !PT ;  /* 0x000000ff07ff7812 */ /* 0x000fc6000784c0ff */
[----:B------:R-:W1:Y:S08]  /*3ed0*/  LDC.64 R4, c[0x0][0x388] ;  /* 0x0000e200ff047b82 */ /* 0x000e700000000a00 */
[----:B------:R-:W-:Y:S02]  /*3ee0*/  @P1 SEL R7, R0, 0x1, !P2 ;  /* 0x0000000100071807 */ /* 0x000fe40005000000 */
[----:B0-----:R-:W-:-:S04]  /*3ef0*/  ISETP.LT.U32.AND P0, PT, R2, R8, PT ;  /* 0x000000080200720c */ /* 0x001fc80003f01070 */
[----:B------:R-:W-:-:S04]  /*3f00*/  ISETP.LT.AND.EX P0, PT, R3, R9, PT, P0 ;  /* 0x000000090300720c */ /* 0x000fc80003f01300 */
[C---:B------:R-:W-:Y:S01]  /*3f10*/  @P2 SEL R8, R2.reuse, R8, P0 ;  /* 0x0000000802082207 */ /* 0x040fe20000000000 */
[----:B-1----:R-:W-:Y:S01]  /*3f20*/  STG.E.U8 desc[UR8][R4.64], R7 ;  /* 0x0000000704007986 */ /* 0x002fe2000c101108 */
[C---:B------:R-:W-:Y:S02]  /*3f30*/  @P2 SEL R9, R3.reuse, R9, P0 ;  /* 0x0000000903092207 */ /* 0x040fe40000000000 */
[----:B------:R-:W-:Y:S02]  /*3f40*/  SEL R2, R2, R8, !P1 ;  /* 0x0000000802027207 */ /* 0x000fe40004800000 */
[----:B------:R-:W-:-:S05]  /*3f50*/  SEL R3, R3, R9, !P1 ;  /* 0x0000000903037207 */ /* 0x000fca0004800000 */
[----:B------:R-:W-:Y:S01]  /*3f60*/  STG.E.64 desc[UR8][R4.64+0x8], R2 ;  /* 0x0000080204007986 */ /* 0x000fe2000c101b08 */
[----:B------:R-:W-:Y:S05]  /*3f70*/  EXIT ;  /* 0x000000000000794d */ /* 0x000fea0003800000 */
.L_x_63:
[----:B------:R-:W-:-:S00]  /*3f80*/  BRA `(.L_x_63) ;  /* 0xfffffffc00fc7947 */ /* 0x000fc0000383ffff */
[----:B------:R-:W-:-:S00]  /*3f90*/  NOP ;  /* 0x0000000000007918 */ /* 0x000fc00000000000 */
        /* <DEDUP_REMOVED lines=14> */
.L_x_418:


//--------------------- .text._ZN3cub18CUB_300001_SM_10006detail6reduce18DeviceReduceKernelINS2_10policy_hubIN4cuda3std3__45tupleIJblEEEyN6thrust24THRUST_300001_SM_1000_NS8cuda_cub9__find_if7functorIS9_EEE10Policy1000ENSB_12zip_iteratorINS8_IJNSD_26transform_input_iterator_tIbNSC_6detail35transform_pair_of_input_iterators_tIbNSB_6detail15normal_iteratorINSB_10device_ptrIKdEEEESR_NS7_8equal_toIdEEEENS7_10__not_fn_tINS7_10__identityEEEEENSB_17counting_iteratorIlNSB_11use_defaultES10_S10_EEEEEEEySF_S9_SW_EEvT0_PT3_T1_NS0_13GridEvenShareIS17_EET2_T4_ --------------------------
	.section	.text._ZN3cub18CUB_300001_SM_10006detail6reduce18DeviceReduceKernelINS2_10policy_hubIN4cuda3std3__45tupleIJblEEEyN6thrust24THRUST_300001_SM_1000_NS8cuda_cub9__find_if7functorIS9_EEE10Policy1000ENSB_12zip_iteratorINS8_IJNSD_26transform_input_iterator_tIbNSC_6detail35transform_pair_of_input_iterators_tIbNSB_6detail15normal_iteratorINSB_10device_ptrIKdEEEESR_NS7_8equal_toIdEEEENS7_10__not_fn_tINS7_10__identityEEEEENSB_17counting_iteratorIlNSB_11use_defaultES10_S10_EEEEEEEySF_S9_SW_EEvT0_PT3_T1_NS0_13GridEvenShareIS17_EET2_T4_,"ax",@progbits
	.align	128
        .global         _ZN3cub18CUB_300001_SM_10006detail6reduce18DeviceReduceKernelINS2_10policy_hubIN4cuda3std3__45tupleIJblEEEyN6thrust24THRUST_300001_SM_1000_NS8cuda_cub9__find_if7functorIS9_EEE10Policy1000ENSB_12zip_iteratorINS8_IJNSD_26transform_input_iterator_tIbNSC_6detail35transform_pair_of_input_iterators_tIbNSB_6detail15normal_iteratorINSB_10device_ptrIKdEEEESR_NS7_8equal_toIdEEEENS7_10__not_fn_tINS7_10__identityEEEEENSB_17counting_iteratorIlNSB_11use_defaultES10_S10_EEEEEEEySF_S9_SW_EEvT0_PT3_T1_NS0_13GridEvenShareIS17_EET2_T4_
        .type           _ZN3cub18CUB_300001_SM_10006detail6reduce18DeviceReduceKernelINS2_10policy_hubIN4cuda3std3__45tupleIJblEEEyN6thrust24THRUST_300001_SM_1000_NS8cuda_cub9__find_if7functorIS9_EEE10Policy1000ENSB_12zip_iteratorINS8_IJNSD_26transform_input_iterator_tIbNSC_6detail35transform_pair_of_input_iterators_tIbNSB_6detail15normal_iteratorINSB_10device_ptrIKdEEEESR_NS7_8equal_toIdEEEENS7_10__not_fn_tINS7_10__identityEEEEENSB_17counting_iteratorIlNSB_11use_defaultES10_S10_EEEEEEEySF_S9_SW_EEvT0_PT3_T1_NS0_13GridEvenShareIS17_EET2_T4_,@function
        .size           _ZN3cub18CUB_300001_SM_10006detail6reduce18DeviceReduceKernelINS2_10policy_hubIN4cuda3std3__45tupleIJblEEEyN6thrust24THRUST_300001_SM_1000_NS8cuda_cub9__find_if7functorIS9_EEE10Policy1000ENSB_12zip_iteratorINS8_IJNSD_26transform_input_iterator_tIbNSC_6detail35transform_pair_of_input_iterators_tIbNSB_6detail15normal_iteratorINSB_10device_ptrIKdEEEESR_NS7_8equal_toIdEEEENS7_10__not_fn_tINS7_10__identityEEEEENSB_17counting_iteratorIlNSB_11use_defaultES10_S10_EEEEEEEySF_S9_SW_EEvT0_PT3_T1_NS0_13GridEvenShareIS17_EET2_T4_,(.L_x_419 - _ZN3cub18CUB_300001_SM_10006detail6reduce18DeviceReduceKernelINS2_10policy_hubIN4cuda3std3__45tupleIJblEEEyN6thrust24THRUST_300001_SM_1000_NS8cuda_cub9__find_if7functorIS9_EEE10Policy1000ENSB_12zip_iteratorINS8_IJNSD_26transform_input_iterator_tIbNSC_6detail35transform_pair_of_input_iterators_tIbNSB_6detail15normal_iteratorINSB_10device_ptrIKdEEEESR_NS7_8equal_toIdEEEENS7_10__not_fn_tINS7_10__identityEEEEENSB_17counting_iteratorIlNSB_11use_defaultES10_S10_EEEEEEEySF_S9_SW_EEvT0_PT3_T1_NS0_13GridEvenShareIS17_EET2_T4_)
        .other          _ZN3cub18CUB_300001_SM_10006detail6reduce18DeviceReduceKernelINS2_10policy_hubIN4cuda3std3__45tupleIJblEEEyN6thrust24THRUST_300001_SM_1000_NS8cuda_cub9__find_if7functorIS9_EEE10Policy1000ENSB_12zip_iteratorINS8_IJNSD_26transform_input_iterator_tIbNSC_6detail35transform_pair_of_input_iterators_tIbNSB_6detail15normal_iteratorINSB_10device_ptrIKdEEEESR_NS7_8equal_toIdEEEENS7_10__not_fn_tINS7_10__identityEEEEENSB_17counting_iteratorIlNSB_11use_defaultES10_S10_EEEEEEEySF_S9_SW_EEvT0_PT3_T1_NS0_13GridEvenShareIS17_EET2_T4_,@"STO_CUDA_ENTRY STV_DEFAULT"
_ZN3cub18CUB_300001_SM_10006detail6reduce18DeviceReduceKernelINS2_10policy_hubIN4cuda3std3__45tupleIJblEEEyN6thrust24THRUST_300001_SM_1000_NS8cuda_cub9__find_if7functorIS9_EEE10Policy1000ENSB_12zip_iteratorINS8_IJNSD_26transform_input_iterator_tIbNSC_6detail35transform_pair_of_input_iterators_tIbNSB_6detail15normal_iteratorINSB_10device_ptrIKdEEEESR_NS7_8equal_toIdEEEENS7_10__not_fn_tINS7_10__identityEEEEENSB_17counting_iteratorIlNSB_11use_defaultES10_S10_EEEEEEEySF_S9_SW_EEvT0_PT3_T1_NS0_13GridEvenShareIS17_EET2_T4_:
.text._ZN3cub18CUB_300001_SM_10006detail6reduce18DeviceReduceKernelINS2_10policy_hubIN4cuda3std3__45tupleIJblEEEyN6thrust24THRUST_300001_SM_1000_NS8cuda_cub9__find_if7functorIS9_EEE10Policy1000ENSB_12zip_iteratorINS8_IJNSD_26transform_input_iterator_tIbNSC_6detail35transform_pair_of_input_iterators_tIbNSB_6detail15normal_iteratorINSB_10device_ptrIKdEEEESR_NS7_8equal_toIdEEEENS7_10__not_fn_tINS7_10__identityEEEEENSB_17counting_iteratorIlNSB_11use_defaultES10_S10_EEEEEEEySF_S9_SW_EEvT0_PT3_T1_NS0_13GridEvenShareIS17_EET2_T4_:
[----:B------:R-:W-:Y:S01]  /*0000*/  LDC R1, c[0x0][0x37c] ;  /* 0x0000df00ff017b82 */ /* 0x000fe20000000800 */
[----:B------:R-:W0:Y:S01]  /*0010*/  S2R R25, SR_CTAID.X ;  /* 0x0000000000197919 */ /* 0x000e220000002500 */
[----:B------:R-:W1:Y:S01]  /*0020*/  LDCU.64 UR6, c[0x0][0x3d8] ;  /* 0x00007b00ff0677ac */ /* 0x000e620008000a00 */
[----:B------:R-:W-:Y:S01]  /*0030*/  BSSY.RECONVERGENT B0, `(.L_x_64) ;  /* 0x00005e3000007945 */ /* 0x000fe20003800200 */
[----:B------:R-:W2:Y:S01]  /*0040*/  LDCU UR5, c[0x0][0x3e0] ;  /* 0x00007c00ff0577ac */ /* 0x000ea20008000800 */
[----:B------:R-:W3:Y:S01]  /*0050*/  LDCU.64 UR12, c[0x0][0x358] ;  /* 0x00006b00ff0c77ac */ /* 0x000ee20008000a00 */
[----:B-1----:R-:W-:Y:S02]  /*0060*/  IMAD.U32 R8, RZ, RZ, UR6 ;  /* 0x00000006ff087e24 */ /* 0x002fe4000f8e00ff */
[----:B------:R-:W-:Y:S01]  /*0070*/  IMAD.U32 R9, RZ, RZ, UR7 ;  /* 0x00000007ff097e24 */ /* 0x000fe2000f8e00ff */
[----:B--2---:R-:W-:-:S04]  /*0080*/  USHF.L.U32 UR5, UR5, 0xa, URZ ;  /* 0x0000000a05057899 */ /* 0x004fc800080006ff */
[----:B------:R-:W-:Y:S01]  /*0090*/  USHF.R.S32.HI UR4, URZ, 0x1f, UR5 ;  /* 0x0000001fff047899 */ /* 0x000fe20008011405 */
[----:B0-----:R-:W-:-:S05]  /*00a0*/  IMAD.SHL.U32 R3, R25, 0x400, RZ ;  /* 0x0000040019037824 */ /* 0x001fca00078e00ff */
[----:B------:R-:W-:-:S04]  /*00b0*/  IADD3 R2, P1, PT, -R3, R8, RZ ;  /* 0x0000000803027210 */ /* 0x000fc80007f3e1ff */
[----:B------:R-:W-:Y:S02]  /*00c0*/  ISETP.GT.U32.AND P0, PT, R2, 0x3ff, PT ;  /* 0x000003ff0200780c */ /* 0x000fe40003f04070 */
[----:B------:R-:W-:-:S04]  /*00d0*/  IADD3.X R24, PT, PT, R9, -0x1, RZ, P1, !PT ;  /* 0xffffffff09187810 */ /* 0x000fc80000ffe4ff */
[----:B------:R-:W-:-:S13]  /*00e0*/  ISETP.GT.U32.AND.EX P0, PT, R24, RZ, PT, P0 ;  /* 0x000000ff1800720c */ /* 0x000fda0003f04100 */
[----:B---3--:R-:W-:Y:S05]  /*00f0*/  @P0 BRA `(.L_x_65) ;  /* 0x0000003000d00947 */ /* 0x008fea0003800000 */
[----:B------:R-:W0:Y:S01]  /*0100*/  S2R R0, SR_TID.X ;  /* 0x0000000000007919 */ /* 0x000e220000002100 */
[----:B------:R-:W1:Y:S01]  /*0110*/  LDC.64 R6, c[0x0][0x380] ;  /* 0x0000e000ff067b82 */ /* 0x000e620000000a00 */
[----:B------:R-:W-:Y:S01]  /*0120*/  IMAD.IADD R5, R8, 0x1, -R3 ;  /* 0x0000000108057824 */ /* 0x000fe200078e0a03 */
[----:B------:R-:W2:Y:S06]  /*0130*/  LDCU.64 UR8, c[0x0][0x3a0] ;  /* 0x00007400ff0877ac */ /* 0x000eac0008000a00 */
[----:B------:R-:W3:Y:S01]  /*0140*/  LDC.64 R10, c[0x0][0x388] ;  /* 0x0000e200ff0a7b82 */ /* 0x000ee20000000a00 */
[----:B------:R-:W-:Y:S01]  /*0150*/  IMAD.MOV.U32 R24, RZ, RZ, RZ ;  /* 0x000000ffff187224 */ /* 0x000fe200078e00ff */
[----:B------:R-:W4:Y:S01]  /*0160*/  LDCU.128 UR4, c[0x0][0x380] ;  /* 0x00007000ff0477ac */ /* 0x000f220008000c00 */
[----:B0-----:R-:W-:-:S13]  /*0170*/  ISETP.GE.AND P1, PT, R0, R5, PT ;  /* 0x000000050000720c */ /* 0x001fda0003f26270 */
[----:B------:R-:W-:Y:S01]  /*0180*/  @!P1 IMAD.IADD R9, R3, 0x1, R0 ;  /* 0x0000000103099824 */ /* 0x000fe200078e0200 */
[----:B------:R-:W0:Y:S03]  /*0190*/  @!P1 LDC.64 R12, c[0x0][0x3a0] ;  /* 0x0000e800ff0c9b82 */ /* 0x000e260000000a00 */
[----:B-1----:R-:W-:-:S04]  /*01a0*/  @!P1 IMAD.WIDE.U32 R6, R9, 0x8, R6 ;  /* 0x0000000809069825 */ /* 0x002fc800078e0006 */
[----:B---3--:R-:W-:Y:S02]  /*01b0*/  @!P1 IMAD.WIDE.U32 R10, R9, 0x8, R10 ;  /* 0x00000008090a9825 */ /* 0x008fe400078e000a */
[----:B------:R-:W3:Y:S04]  /*01c0*/  @!P1 LDG.E.64 R6, desc[UR12][R6.64] ;  /* 0x0000000c06069981 */ /* 0x000ee8000c1e1b00 */
[----:B------:R-:W3:Y:S01]  /*01d0*/  @!P1 LDG.E.64 R10, desc[UR12][R10.64] ;  /* 0x0000000c0a0a9981 */ /* 0x000ee2000c1e1b00 */
[----:B------:R-:W-:Y:S01]  /*01e0*/  IMAD.MOV.U32 R2, RZ, RZ, R0 ;  /* 0x000000ffff027224 */ /* 0x000fe200078e0000 */
[----:B------:R-:W-:Y:S01]  /*01f0*/  PRMT R22, RZ, 0x7610, R22 ;  /* 0x00007610ff167816 */ /* 0x000fe20000000016 */
[----:B------:R-:W-:Y:S01]  /*0200*/  @!P1 VIADD R2, R0, 0x100 ;  /* 0x0000010000029836 */ /* 0x000fe20000000000 */
[----:B------:R-:W-:Y:S01]  /*0210*/  BSSY.RECONVERGENT B1, `(.L_x_66) ;  /* 0x000014d000017945 */ /* 0x000fe20003800200 */
[----:B------:R-:W-:-:S03]  /*0220*/  IMAD.MOV.U32 R23, RZ, RZ, RZ ;  /* 0x000000ffff177224 */ /* 0x000fc600078e00ff */
[----:B------:R-:W-:Y:S02]  /*0230*/  ISETP.GE.AND P2, PT, R2, R5, PT ;  /* 0x000000050200720c */ /* 0x000fe40003f46270 */
[----:B0-----:R-:W-:-:S05]  /*0240*/  @!P1 IADD3 R24, P3, PT, R9, R12, RZ ;  /* 0x0000000c09189210 */ /* 0x001fca0007f7e0ff */
[----:B------:R-:W-:Y:S01]  /*0250*/  @!P1 IMAD.X R23, RZ, RZ, R13, P3 ;  /* 0x000000ffff179224 */ /* 0x000fe200018e060d */
[----:B---3--:R-:W-:-:S06]  /*0260*/  @!P1 DSETP.NEU.AND P0, PT, R6, R10, PT ;  /* 0x0000000a0600922a */ /* 0x008fcc0003f0d000 */
[----:B------:R-:W-:-:S04]  /*0270*/  @!P1 SEL R4, RZ, 0x1, !P0 ;  /* 0x00000001ff049807 */ /* 0x000fc80004000000 */
[----:B------:R-:W-:Y:S01]  /*0280*/  @!P1 PRMT R22, R4, 0x7610, R22 ;  /* 0x0000761004169816 */ /* 0x000fe20000000016 */
[----:B--2-4-:R-:W-:Y:S06]  /*0290*/  @P2 BRA `(.L_x_67) ;  /* 0x0000001400102947 */ /* 0x014fec0003800000 */
[----:B------:R-:W-:Y:S01]  /*02a0*/  LOP3.LUT R7, RZ, R2, RZ, 0x33, !PT ;  /* 0x00000002ff077212 */ /* 0x000fe200078e33ff */
[----:B------:R-:W-:Y:S04]  /*02b0*/  BSSY.RECONVERGENT B2, `(.L_x_68) ;  /* 0x00000a0000027945 */ /* 0x000fe80003800200 */
[----:B------:R-:W-:-:S04]  /*02c0*/  IMAD.IADD R4, R7, 0x1, R8 ;  /* 0x0000000107047824 */ /* 0x000fc800078e0208 */
[----:B------:R-:W-:-:S05]  /*02d0*/  IMAD.IADD R18, R4, 0x1, -R3 ;  /* 0x0000000104127824 */ /* 0x000fca00078e0a03 */
[C---:B------:R-:W-:Y:S02]  /*02e0*/  ISETP.GE.U32.AND P0, PT, R18.reuse, 0x700, PT ;  /* 0x000007001200780c */ /* 0x040fe40003f06070 */
[----:B------:R-:W-:-:S04]  /*02f0*/  LEA.HI R18, R18, 0x1, RZ, 0x18 ;  /* 0x0000000112127811 */ /* 0x000fc800078fc0ff */
[----:B------:R-:W-:-:S07]  /*0300*/  LOP3.LUT R19, R18, 0x7, RZ, 0xc0, !PT ;  /* 0x0000000712137812 */ /* 0x000fce00078ec0ff */
[----:B------:R-:W-:Y:S05]  /*0310*/  @!P0 BRA `(.L_x_69) ;  /* 0x0000000800648947 */ /* 0x000fea0003800000 */
[----:B------:R-:W-:Y:S01]  /*0320*/  LOP3.LUT R21, R18, 0x1fffff8, RZ, 0xc0, !PT ;  /* 0x01fffff812157812 */ /* 0x000fe200078ec0ff */
[----:B------:R-:W-:Y:S01]  /*0330*/  BSSY.RECONVERGENT B3, `(.L_x_70) ;  /* 0x0000096000037945 */ /* 0x000fe20003800200 */
[----:B------:R-:W-:-:S03]  /*0340*/  VIADD R20, R2, 0x400 ;  /* 0x0000040002147836 */ /* 0x000fc60000000000 */
[----:B------:R-:W-:-:S07]  /*0350*/  IMAD.MOV R21, RZ, RZ, -R21 ;  /* 0x000000ffff157224 */ /* 0x000fce00078e0a15 */
.L_x_71:
[----:B------:R-:W-:-:S05]  /*0360*/  VIADD R2, R20, 0xfffffc00 ;  /* 0xfffffc0014027836 */ /* 0x000fca0000000000 */
[----:B------:R-:W-:-:S04]  /*0370*/  IADD3 R27, P0, PT, R3, R2, RZ ;  /* 0x00000002031b7210 */ /* 0x000fc80007f1e0ff */
[----:B------:R-:W-:Y:S01]  /*0380*/  LEA.HI.X.SX32 R2, R2, RZ, 0x1, P0 ;  /* 0x000000ff02027211 */ /* 0x000fe200000f0eff */
[----:B------:R-:W-:-:S03]  /*0390*/  IMAD.SHL.U32 R8, R27, 0x8, RZ ;  /* 0x000000081b087824 */ /* 0x000fc600078e00ff */
[----:B------:R-:W-:Y:S02]  /*03a0*/  SHF.L.U64.HI R9, R27, 0x3, R2 ;  /* 0x000000031b097819 */ /* 0x000fe40000010202 */
[C---:B------:R-:W-:Y:S02]  /*03b0*/  IADD3 R6, P0, PT, R8.reuse, UR4, RZ ;  /* 0x0000000408067c10 */ /* 0x040fe4000ff1e0ff */
[----:B------:R-:W-:Y:S02]  /*03c0*/  IADD3 R8, P1, PT, R8, UR6, RZ ;  /* 0x0000000608087c10 */ /* 0x000fe4000ff3e0ff */
[C---:B------:R-:W-:Y:S02]  /*03d0*/  IADD3.X R7, PT, PT, R9.reuse, UR5, RZ, P0, !PT ;  /* 0x0000000509077c10 */ /* 0x040fe400087fe4ff */
[----:B------:R-:W-:-:S03]  /*03e0*/  IADD3.X R9, PT, PT, R9, UR7, RZ, P1, !PT ;  /* 0x0000000709097c10 */ /* 0x000fc60008ffe4ff */
[----:B------:R-:W2:Y:S04]  /*03f0*/  LDG.E.64 R10, desc[UR12][R6.64] ;  /* 0x0000000c060a7981 */ /* 0x000ea8000c1e1b00 */
[----:B------:R-:W2:Y:S04]  /*0400*/  LDG.E.64 R12, desc[UR12][R8.64] ;  /* 0x0000000c080c7981 */ /* 0x000ea8000c1e1b00 */
[----:B------:R-:W3:Y:S04]  /*0410*/  LDG.E.64 R14, desc[UR12][R6.64+0x800] ;  /* 0x0008000c060e7981 */ /* 0x000ee8000c1e1b00 */
[----:B------:R-:W3:Y:S01]  /*0420*/  LDG.E.64 R16, desc[UR12][R8.64+0x800] ;  /* 0x0008000c08107981 */ /* 0x000ee2000c1e1b00 */
[----:B------:R-:W-:Y:S01]  /*0430*/  LOP3.LUT P5, RZ, R22, 0xff, RZ, 0xc0, !PT ;  /* 0x000000ff16ff7812 */ /* 0x000fe200078ac0ff */
[----:B--2---:R-:W-:-:S12]  /*0440*/  DSETP.NEU.AND P0, PT, R10, R12, PT ;  /* 0x0000000c0a00722a */ /* 0x004fd80003f0d000 */
[----:B------:R-:W-:Y:S01]  /*0450*/  DSETP.NEU.AND P1, PT, R10, R12, P5 ;  /* 0x0000000c0a00722a */ /* 0x000fe20002f2d000 */
[----:B------:R-:W2:Y:S04]  /*0460*/  LDG.E.64 R12, desc[UR12][R6.64+0x1000] ;  /* 0x0010000c060c7981 */ /* 0x000ea8000c1e1b00 */
[----:B------:R-:W2:Y:S01]  /*0470*/  LDG.E.64 R10, desc[UR12][R8.64+0x1000] ;  /* 0x0010000c080a7981 */ /* 0x000ea2000c1e1b00 */
[----:B------:R-:W-:Y:S01]  /*0480*/  @!P5 SEL R22, RZ, 0x1, !P0 ;  /* 0x00000001ff16d807 */ /* 0x000fe20004000000 */
[----:B---3--:R-:W-:-:S03]  /*0490*/  DSETP.NEU.AND P0, PT, R14, R16, PT ;  /* 0x000000100e00722a */ /* 0x008fc60003f0d000 */
[----:B------:R-:W-:-:S04]  /*04a0*/  SEL R22, R22, 0x1, !P1 ;  /* 0x0000000116167807 */ /* 0x000fc80004800000 */
[----:B------:R-:W-:-:S13]  /*04b0*/  LOP3.LUT P4, RZ, R22, 0xff, RZ, 0xc0, !PT ;  /* 0x000000ff16ff7812 */ /* 0x000fda000788c0ff */
[----:B------:R-:W-:Y:S01]  /*04c0*/  DSETP.NEU.AND P3, PT, R14, R16, P4 ;  /* 0x000000100e00722a */ /* 0x000fe2000276d000 */
[----:B------:R-:W-:Y:S01]  /*04d0*/  @!P4 SEL R22, RZ, 0x1, !P0 ;  /* 0x00000001ff16c807 */ /* 0x000fe20004000000 */
[----:B------:R-:W3:Y:S01]  /*04e0*/  LDG.E.64 R14, desc[UR12][R8.64+0x2000] ;  /* 0x0020000c080e7981 */ /* 0x000ee2000c1e1b00 */
[----:B------:R-:W-:-:S03]  /*04f0*/  IADD3 R27, P0, PT, R27, UR8, RZ ;  /* 0x000000081b1b7c10 */ /* 0x000fc6000ff1e0ff */
[----:B------:R-:W-:Y:S02]  /*0500*/  SEL R16, R22, 0x1, !P3 ;  /* 0x0000000116107807 */ /* 0x000fe40005800000 */
[----:B------:R-:W-:Y:S02]  /*0510*/  IADD3.X R22, PT, PT, R2, UR9, RZ, P0, !PT ;  /* 0x0000000902167c10 */ /* 0x000fe400087fe4ff */
[----:B------:R-:W-:Y:S02]  /*0520*/  LOP3.LUT P2, RZ, R16, 0xff, RZ, 0xc0, !PT ;  /* 0x000000ff10ff7812 */ /* 0x000fe4000784c0ff */
[----:B------:R-:W-:-:S04]  /*0530*/  ISETP.LT.U32.AND P0, PT, R27, R24, PT ;  /* 0x000000181b00720c */ /* 0x000fc80003f01070 */
[----:B------:R-:W-:-:S04]  /*0540*/  ISETP.LT.AND.EX P0, PT, R22, R23, PT, P0 ;  /* 0x000000171600720c */ /* 0x000fc80003f01300 */
[CC--:B------:R-:W-:Y:S02]  /*0550*/  SEL R17, R27.reuse, R24.reuse, P0 ;  /* 0x000000181b117207 */ /* 0x0c0fe40000000000 */
[----:B------:R-:W-:Y:S02]  /*0560*/  SEL R2, R22, R23, P0 ;  /* 0x0000001716027207 */ /* 0x000fe40000000000 */
[----:B------:R-:W-:Y:S02]  /*0570*/  @!P1 SEL R17, R27, R24, !P5 ;  /* 0x000000181b119207 */ /* 0x000fe40006800000 */
[----:B------:R-:W3:Y:S01]  /*0580*/  LDG.E.64 R26, desc[UR12][R6.64+0x2000] ;  /* 0x0020000c061a7981 */ /* 0x000ee2000c1e1b00 */
[C-C-:B--2---:R-:W-:Y:S02]  /*0590*/  DSETP.NEU.AND P6, PT, R12.reuse, R10.reuse, PT ;  /* 0x0000000a0c00722a */ /* 0x144fe40003fcd000 */
[----:B------:R-:W-:Y:S01]  /*05a0*/  DSETP.NEU.AND P0, PT, R12, R10, P2 ;  /* 0x0000000a0c00722a */ /* 0x000fe2000170d000 */
[----:B------:R-:W2:Y:S04]  /*05b0*/  LDG.E.64 R12, desc[UR12][R6.64+0x1800] ;  /* 0x0018000c060c7981 */ /* 0x000ea8000c1e1b00 */
[----:B------:R-:W2:Y:S01]  /*05c0*/  LDG.E.64 R10, desc[UR12][R8.64+0x1800] ;  /* 0x0018000c080a7981 */ /* 0x000ea2000c1e1b00 */
[----:B------:R-:W-:Y:S01]  /*05d0*/  VIADD R24, R20, 0xfffffd00 ;  /* 0xfffffd0014187836 */ /* 0x000fe20000000000 */
[----:B------:R-:W-:-:S02]  /*05e0*/  @!P2 SEL R16, RZ, 0x1, !P6 ;  /* 0x00000001ff10a807 */ /* 0x000fc40007000000 */
[----:B------:R-:W-:Y:S02]  /*05f0*/  @!P1 SEL R2, R22, R23, !P5 ;  /* 0x0000001716029207 */ /* 0x000fe40006800000 */
[----:B------:R-:W-:Y:S02]  /*0600*/  SHF.R.S32.HI R22, RZ, 0x1f, R24 ;  /* 0x0000001fff167819 */ /* 0x000fe40000011418 */
[----:B------:R-:W-:Y:S02]  /*0610*/  IADD3 R24, P1, P5, R24, UR8, R3 ;  /* 0x0000000818187c10 */ /* 0x000fe4000fd3e003 */
[----:B------:R-:W-:Y:S02]  /*0620*/  SEL R16, R16, 0x1, !P0 ;  /* 0x0000000110107807 */ /* 0x000fe40004000000 */
[----:B------:R-:W-:Y:S02]  /*0630*/  IADD3.X R29, PT, PT, R22, UR9, RZ, P1, P5 ;  /* 0x00000009161d7c10 */ /* 0x000fe40008fea4ff */
[----:B------:R-:W-:-:S02]  /*0640*/  LOP3.LUT P5, RZ, R16, 0xff, RZ, 0xc0, !PT ;  /* 0x000000ff10ff7812 */ /* 0x000fc400078ac0ff */
[----:B------:R-:W-:-:S04]  /*0650*/  ISETP.LT.U32.AND P1, PT, R24, R17, PT ;  /* 0x000000111800720c */ /* 0x000fc80003f21070 */
[----:B------:R-:W-:-:S04]  /*0660*/  ISETP.LT.AND.EX P1, PT, R29, R2, PT, P1 ;  /* 0x000000021d00720c */ /* 0x000fc80003f21310 */
[CC--:B------:R-:W-:Y:S02]  /*0670*/  SEL R22, R24.reuse, R17.reuse, P1 ;  /* 0x0000001118167207 */ /* 0x0c0fe40000800000 */
[CC--:B------:R-:W-:Y:S02]  /*0680*/  SEL R23, R29.reuse, R2.reuse, P1 ;  /* 0x000000021d177207 */ /* 0x0c0fe40000800000 */
[----:B------:R-:W-:Y:S02]  /*0690*/  @!P3 SEL R23, R29, R2, !P4 ;  /* 0x000000021d17b207 */ /* 0x000fe40006000000 */
[----:B------:R-:W-:Y:S01]  /*06a0*/  @!P3 SEL R22, R24, R17, !P4 ;  /* 0x000000111816b207 */ /* 0x000fe20006000000 */
[C-C-:B--2---:R-:W-:Y:S02]  /*06b0*/  DSETP.NEU.AND P6, PT, R12.reuse, R10.reuse, PT ;  /* 0x0000000a0c00722a */ /* 0x144fe40003fcd000 */
[----:B------:R-:W-:Y:S01]  /*06c0*/  DSETP.NEU.AND P1, PT, R12, R10, P5 ;  /* 0x0000000a0c00722a */ /* 0x000fe20002f2d000 */
[----:B------:R-:W-:-:S03]  /*06d0*/  VIADD R10, R20, 0xfffffe00 ;  /* 0xfffffe00140a7836 */ /* 0x000fc60000000000 */
[----:B------:R-:W-:Y:S02]  /*06e0*/  @!P5 SEL R16, RZ, 0x1, !P6 ;  /* 0x00000001ff10d807 */ /* 0x000fe40007000000 */
[----:B------:R-:W-:Y:S02]  /*06f0*/  SHF.R.S32.HI R11, RZ, 0x1f, R10 ;  /* 0x0000001fff0b7819 */ /* 0x000fe4000001140a */
[----:B------:R-:W-:Y:S02]  /*0700*/  SEL R2, R16, 0x1, !P1 ;  /* 0x0000000110027807 */ /* 0x000fe40004800000 */
[----:B------:R-:W-:Y:S01]  /*0710*/  IADD3 R13, P3, P6, R10, UR8, R3 ;  /* 0x000000080a0d7c10 */ /* 0x000fe2000fe7e003 */
[----:B------:R-:W2:Y:S01]  /*0720*/  LDG.E.64 R16, desc[UR12][R6.64+0x2800] ;  /* 0x0028000c06107981 */ /* 0x000ea2000c1e1b00 */
[----:B------:R-:W-:Y:S02]  /*0730*/  LOP3.LUT P4, RZ, R2, 0xff, RZ, 0xc0, !PT ;  /* 0x000000ff02ff7812 */ /* 0x000fe4000788c0ff */
[----:B------:R-:W-:-:S02]  /*0740*/  IADD3.X R28, PT, PT, R11, UR9, RZ, P3, P6 ;  /* 0x000000090b1c7c10 */ /* 0x000fc40009fec4ff */
[----:B------:R-:W-:Y:S01]  /*0750*/  ISETP.LT.U32.AND P3, PT, R13, R22, PT ;  /* 0x000000160d00720c */ /* 0x000fe20003f61070 */
[----:B------:R-:W2:Y:S03]  /*0760*/  LDG.E.64 R10, desc[UR12][R8.64+0x2800] ;  /* 0x0028000c080a7981 */ /* 0x000ea6000c1e1b00 */
[----:B------:R-:W-:Y:S01]  /*0770*/  ISETP.LT.AND.EX P3, PT, R28, R23, PT, P3 ;  /* 0x000000171c00720c */ /* 0x000fe20003f61330 */
[----:B---3--:R-:W-:-:S03]  /*0780*/  DSETP.NEU.AND P6, PT, R26, R14, PT ;  /* 0x0000000e1a00722a */ /* 0x008fc60003fcd000 */
[CC--:B------:R-:W-:Y:S02]  /*0790*/  SEL R12, R13.reuse, R22.reuse, P3 ;  /* 0x000000160d0c7207 */ /* 0x0c0fe40001800000 */
[-C--:B------:R-:W-:Y:S01]  /*07a0*/  SEL R24, R28, R23.reuse, P3 ;  /* 0x000000171c187207 */ /* 0x080fe20001800000 */
[----:B------:R-:W-:Y:S01]  /*07b0*/  DSETP.NEU.AND P3, PT, R26, R14, P4 ;  /* 0x0000000e1a00722a */ /* 0x000fe2000276d000 */
[----:B------:R-:W-:Y:S01]  /*07c0*/  VIADD R14, R20, 0xffffff00 ;  /* 0xffffff00140e7836 */ /* 0x000fe20000000000 */
[----:B------:R-:W-:Y:S01]  /*07d0*/  @!P0 SEL R12, R13, R22, !P2 ;  /* 0x000000160d0c8207 */ /* 0x000fe20005000000 */
[----:B------:R-:W3:Y:S01]  /*07e0*/  LDG.E.64 R26, desc[UR12][R8.64+0x3800] ;  /* 0x0038000c081a7981 */ /* 0x000ee2000c1e1b00 */
[----:B------:R-:W-:Y:S02]  /*07f0*/  @!P0 SEL R24, R28, R23, !P2 ;  /* 0x000000171c188207 */ /* 0x000fe40005000000 */
[----:B------:R-:W-:Y:S01]  /*0800*/  SHF.R.S32.HI R29, RZ, 0x1f, R14 ;  /* 0x0000001fff1d7819 */ /* 0x000fe2000001140e */
[----:B------:R-:W3:Y:S01]  /*0810*/  LDG.E.64 R22, desc[UR12][R6.64+0x3800] ;  /* 0x0038000c06167981 */ /* 0x000ee2000c1e1b00 */
[----:B------:R-:W-:-:S03]  /*0820*/  IADD3 R13, P0, P2, R14, UR8, R3 ;  /* 0x000000080e0d7c10 */ /* 0x000fc6000fa1e003 */
[----:B------:R0:W4:Y:S01]  /*0830*/  LDG.E.64 R14, desc[UR12][R8.64+0x3000] ;  /* 0x0030000c080e7981 */ /* 0x000122000c1e1b00 */
[----:B------:R-:W-:Y:S02]  /*0840*/  IADD3.X R29, PT, PT, R29, UR9, RZ, P0, P2 ;  /* 0x000000091d1d7c10 */ /* 0x000fe400087e44ff */
[----:B------:R-:W-:-:S04]  /*0850*/  ISETP.LT.U32.AND P0, PT, R13, R12, PT ;  /* 0x0000000c0d00720c */ /* 0x000fc80003f01070 */
[----:B------:R-:W-:-:S04]  /*0860*/  ISETP.LT.AND.EX P0, PT, R29, R24, PT, P0 ;  /* 0x000000181d00720c */ /* 0x000fc80003f01300 */
[CC--:B------:R-:W-:Y:S02]  /*0870*/  SEL R28, R13.reuse, R12.reuse, P0 ;  /* 0x0000000c0d1c7207 */ /* 0x0c0fe40000000000 */
[----:B------:R-:W-:Y:S02]  /*0880*/  @!P1 SEL R28, R13, R12, !P5 ;  /* 0x0000000c0d1c9207 */ /* 0x000fe40006800000 */
[----:B------:R1:W4:Y:S01]  /*0890*/  LDG.E.64 R12, desc[UR12][R6.64+0x3000] ;  /* 0x0030000c060c7981 */ /* 0x000322000c1e1b00 */
[----:B------:R-:W-:-:S04]  /*08a0*/  @!P4 SEL R2, RZ, 0x1, !P6 ;  /* 0x00000001ff02c807 */ /* 0x000fc80007000000 */
[----:B0-----:R-:W-:-:S04]  /*08b0*/  SEL R8, R2, 0x1, !P3 ;  /* 0x0000000102087807 */ /* 0x001fc80005800000 */
[----:B------:R-:W-:Y:S02]  /*08c0*/  LOP3.LUT P2, RZ, R8, 0xff, RZ, 0xc0, !PT ;  /* 0x000000ff08ff7812 */ /* 0x000fe4000784c0ff */
[CC--:B------:R-:W-:Y:S02]  /*08d0*/  SEL R2, R29.reuse, R24.reuse, P0 ;  /* 0x000000181d027207 */ /* 0x0c0fe40000000000 */
[----:B------:R-:W-:Y:S01]  /*08e0*/  @!P1 SEL R2, R29, R24, !P5 ;  /* 0x000000181d029207 */ /* 0x000fe20006800000 */
[----:B------:R-:W-:Y:S01]  /*08f0*/  VIADD R21, R21, 0x8 ;  /* 0x0000000815157836 */ /* 0x000fe20000000000 */
[----:B--2---:R-:W-:-:S07]  /*0900*/  DSETP.NEU.AND P5, PT, R16, R10, PT ;  /* 0x0000000a1000722a */ /* 0x004fce0003fad000 */
[----:B------:R-:W-:Y:S01]  /*0910*/  DSETP.NEU.AND P1, PT, R16, R10, P2 ;  /* 0x0000000a1000722a */ /* 0x000fe2000172d000 */
[----:B------:R-:W-:Y:S02]  /*0920*/  SHF.R.S32.HI R10, RZ, 0x1f, R20 ;  /* 0x0000001fff0a7819 */ /* 0x000fe40000011414 */
[----:B------:R-:W-:Y:S02]  /*0930*/  IADD3 R11, P0, P6, R20, UR8, R3 ;  /* 0x00000008140b7c10 */ /* 0x000fe4000fe1e003 */
[----:B------:R-:W-:Y:S02]  /*0940*/  @!P2 SEL R8, RZ, 0x1, !P5 ;  /* 0x00000001ff08a807 */ /* 0x000fe40006800000 */
[----:B------:R-:W-:Y:S02]  /*0950*/  IADD3.X R17, PT, PT, R10, UR9, RZ, P0, P6 ;  /* 0x000000090a117c10 */ /* 0x000fe400087ec4ff */
[----:B------:R-:W-:Y:S01]  /*0960*/  ISETP.LT.U32.AND P0, PT, R11, R28, PT ;  /* 0x0000001c0b00720c */ /* 0x000fe20003f01070 */
[----:B------:R-:W-:Y:S01]  /*0970*/  VIADD R10, R20, 0x100 ;  /* 0x00000100140a7836 */ /* 0x000fe20000000000 */
[----:B------:R-:W-:-:S02]  /*0980*/  SEL R8, R8, 0x1, !P1 ;  /* 0x0000000108087807 */ /* 0x000fc40004800000 */
[----:B------:R-:W-:Y:S02]  /*0990*/  ISETP.LT.AND.EX P0, PT, R17, R2, PT, P0 ;  /* 0x000000021100720c */ /* 0x000fe40003f01300 */
[----:B------:R-:W-:Y:S02]  /*09a0*/  LOP3.LUT P5, RZ, R8, 0xff, RZ, 0xc0, !PT ;  /* 0x000000ff08ff7812 */ /* 0x000fe400078ac0ff */
[CC--:B-1----:R-:W-:Y:S02]  /*09b0*/  SEL R6, R11.reuse, R28.reuse, P0 ;  /* 0x0000001c0b067207 */ /* 0x0c2fe40000000000 */
[----:B------:R-:W-:Y:S02]  /*09c0*/  @!P3 SEL R6, R11, R28, !P4 ;  /* 0x0000001c0b06b207 */ /* 0x000fe40006000000 */
[----:B------:R-:W-:Y:S02]  /*09d0*/  SEL R7, R17, R2, P0 ;  /* 0x0000000211077207 */ /* 0x000fe40000000000 */
[----:B------:R-:W-:-:S02]  /*09e0*/  SHF.R.S32.HI R9, RZ, 0x1f, R10 ;  /* 0x0000001fff097819 */ /* 0x000fc4000001140a */
[----:B------:R-:W-:Y:S02]  /*09f0*/  IADD3 R11, P0, P6, R10, UR8, R3 ;  /* 0x000000080a0b7c10 */ /* 0x000fe4000fe1e003 */
[----:B------:R-:W-:Y:S02]  /*0a00*/  @!P3 SEL R7, R17, R2, !P4 ;  /* 0x000000021107b207 */ /* 0x000fe40006000000 */
[----:B------:R-:W-:Y:S02]  /*0a10*/  IADD3.X R16, PT, PT, R9, UR9, RZ, P0, P6 ;  /* 0x0000000909107c10 */ /* 0x000fe400087ec4ff */
[----:B------:R-:W-:Y:S01]  /*0a20*/  ISETP.LT.U32.AND P0, PT, R11, R6, PT ;  /* 0x000000060b00720c */ /* 0x000fe20003f01070 */
[----:B------:R-:W-:Y:S01]  /*0a30*/  VIADD R10, R20, 0x200 ;  /* 0x00000200140a7836 */ /* 0x000fe20000000000 */
[C-C-:B----4-:R-:W-:Y:S02]  /*0a40*/  DSETP.NEU.AND P4, PT, R12.reuse, R14.reuse, PT ;  /* 0x0000000e0c00722a */ /* 0x150fe40003f8d000 */
[----:B------:R-:W-:Y:S01]  /*0a50*/  ISETP.LT.AND.EX P0, PT, R16, R7, PT, P0 ;  /* 0x000000071000720c */ /* 0x000fe20003f01300 */
[----:B------:R-:W-:Y:S01]  /*0a60*/  DSETP.NEU.AND P3, PT, R12, R14, P5 ;  /* 0x0000000e0c00722a */ /* 0x000fe20002f6d000 */
[----:B------:R-:W-:-:S02]  /*0a70*/  SHF.R.S32.HI R12, RZ, 0x1f, R10 ;  /* 0x0000001fff0c7819 */ /* 0x000fc4000001140a */
[CC--:B------:R-:W-:Y:S02]  /*0a80*/  SEL R2, R11.reuse, R6.reuse, P0 ;  /* 0x000000060b027207 */ /* 0x0c0fe40000000000 */
[----:B------:R-:W-:Y:S02]  /*0a90*/  @!P5 SEL R8, RZ, 0x1, !P4 ;  /* 0x00000001ff08d807 */ /* 0x000fe40006000000 */
[----:B------:R-:W-:Y:S02]  /*0aa0*/  SEL R9, R16, R7, P0 ;  /* 0x0000000710097207 */ /* 0x000fe40000000000 */
[----:B------:R-:W-:Y:S02]  /*0ab0*/  IADD3 R13, P0, P4, R10, UR8, R3 ;  /* 0x000000080a0d7c10 */ /* 0x000fe4000fc1e003 */
[----:B------:R-:W-:Y:S02]  /*0ac0*/  @!P1 SEL R2, R11, R6, !P2 ;  /* 0x000000060b029207 */ /* 0x000fe40005000000 */
[----:B------:R-:W-:-:S02]  /*0ad0*/  SEL R8, R8, 0x1, !P3 ;  /* 0x0000000108087807 */ /* 0x000fc40005800000 */
[----:B------:R-:W-:Y:S02]  /*0ae0*/  IADD3.X R12, PT, PT, R12, UR9, RZ, P0, P4 ;  /* 0x000000090c0c7c10 */ /* 0x000fe400087e84ff */
[----:B------:R-:W-:Y:S02]  /*0af0*/  @!P1 SEL R9, R16, R7, !P2 ;  /* 0x0000000710099207 */ /* 0x000fe40005000000 */
[----:B------:R-:W-:Y:S01]  /*0b00*/  ISETP.LT.U32.AND P0, PT, R13, R2, PT ;  /* 0x000000020d00720c */ /* 0x000fe20003f01070 */
[----:B------:R-:W-:Y:S01]  /*0b10*/  VIADD R6, R20, 0x300 ;  /* 0x0000030014067836 */ /* 0x000fe20000000000 */
[----:B------:R-:W-:Y:S02]  /*0b20*/  LOP3.LUT P1, RZ, R8, 0xff, RZ, 0xc0, !PT ;  /* 0x000000ff08ff7812 */ /* 0x000fe4000782c0ff */
[----:B------:R-:W-:Y:S02]  /*0b30*/  ISETP.LT.AND.EX P0, PT, R12, R9, PT, P0 ;  /* 0x000000090c00720c */ /* 0x000fe40003f01300 */
[----:B------:R-:W-:-:S02]  /*0b40*/  SHF.R.S32.HI R7, RZ, 0x1f, R6 ;  /* 0x0000001fff077819 */ /* 0x000fc40000011406 */
[CC--:B------:R-:W-:Y:S02]  /*0b50*/  SEL R11, R13.reuse, R2.reuse, P0 ;  /* 0x000000020d0b7207 */ /* 0x0c0fe40000000000 */
[-C--:B------:R-:W-:Y:S02]  /*0b60*/  SEL R10, R12, R9.reuse, P0 ;  /* 0x000000090c0a7207 */ /* 0x080fe40000000000 */
[----:B------:R-:W-:Y:S02]  /*0b70*/  IADD3 R6, P0, P4, R6, UR8, R3 ;  /* 0x0000000806067c10 */ /* 0x000fe4000fc1e003 */
[----:B------:R-:W-:Y:S02]  /*0b80*/  @!P3 SEL R11, R13, R2, !P5 ;  /* 0x000000020d0bb207 */ /* 0x000fe40006800000 */
[----:B------:R-:W-:Y:S01]  /*0b90*/  IADD3.X R7, PT, PT, R7, UR9, RZ, P0, P4 ;  /* 0x0000000907077c10 */ /* 0x000fe200087e84ff */
[C-C-:B---3--:R-:W-:Y:S01]  /*0ba0*/  DSETP.NEU.AND P2, PT, R22.reuse, R26.reuse, P1 ;  /* 0x0000001a1600722a */ /* 0x148fe20000f4d000 */
[----:B------:R-:W-:Y:S01]  /*0bb0*/  @!P3 SEL R10, R12, R9, !P5 ;  /* 0x000000090c0ab207 */ /* 0x000fe20006800000 */
[----:B------:R-:W-:Y:S01]  /*0bc0*/  DSETP.NEU.AND P3, PT, R22, R26, PT ;  /* 0x0000001a1600722a */ /* 0x000fe20003f6d000 */
[----:B------:R-:W-:-:S02]  /*0bd0*/  ISETP.NE.AND P4, PT, R21, RZ, PT ;  /* 0x000000ff1500720c */ /* 0x000fc40003f85270 */
[----:B------:R-:W-:-:S03]  /*0be0*/  ISETP.LT.U32.AND P0, PT, R6, R11, PT ;  /* 0x0000000b0600720c */ /* 0x000fc60003f01070 */
[----:B------:R-:W-:Y:S02]  /*0bf0*/  @!P1 SEL R8, RZ, 0x1, !P3 ;  /* 0x00000001ff089807 */ /* 0x000fe40005800000 */
[CC--:B------:R-:W-:Y:S02]  /*0c00*/  ISETP.LT.AND.EX P0, PT, R7.reuse, R10.reuse, PT, P0 ;  /* 0x0000000a0700720c */ /* 0x0c0fe40003f01300 */
[----:B------:R-:W-:Y:S01]  /*0c10*/  SEL R8, R8, 0x1, !P2 ;  /* 0x0000000108087807 */ /* 0x000fe20005000000 */
[----:B------:R-:W-:Y:S01]  /*0c20*/  VIADD R20, R20, 0x800 ;  /* 0x0000080014147836 */ /* 0x000fe20000000000 */
[CC--:B------:R-:W-:Y:S02]  /*0c30*/  SEL R24, R6.reuse, R11.reuse, P0 ;  /* 0x0000000b06187207 */ /* 0x0c0fe40000000000 */
[----:B------:R-:W-:Y:S02]  /*0c40*/  SEL R23, R7, R10, P0 ;  /* 0x0000000a07177207 */ /* 0x000fe40000000000 */
[----:B------:R-:W-:-:S02]  /*0c50*/  @!P2 SEL R24, R6, R11, !P1 ;  /* 0x0000000b0618a207 */ /* 0x000fc40004800000 */
[----:B------:R-:W-:Y:S02]  /*0c60*/  @!P2 SEL R23, R7, R10, !P1 ;  /* 0x0000000a0717a207 */ /* 0x000fe40004800000 */
[----:B------:R-:W-:Y:S01]  /*0c70*/  PRMT R22, R8, 0x7610, R22 ;  /* 0x0000761008167816 */ /* 0x000fe20000000016 */
[----:B------:R-:W-:Y:S06]  /*0c80*/  @P4 BRA `(.L_x_71) ;  /* 0xfffffff400b44947 */ /* 0x000fec000383ffff */
[----:B------:R-:W-:Y:S05]  /*0c90*/  BSYNC.RECONVERGENT B3 ;  /* 0x0000000000037941 */ /* 0x000fea0003800200 */
.L_x_70:
[----:B------:R-:W-:-:S07]  /*0ca0*/  VIADD R2, R20, 0xfffffc00 ;  /* 0xfffffc0014027836 */ /* 0x000fce0000000000 */
.L_x_69:
[----:B------:R-:W-:Y:S05]  /*0cb0*/  BSYNC.RECONVERGENT B2 ;  /* 0x0000000000027941 */ /* 0x000fea0003800200 */
.L_x_68:
[----:B------:R-:W-:-:S13]  /*0cc0*/  ISETP.NE.AND P0, PT, R19, RZ, PT ;  /* 0x000000ff1300720c */ /* 0x000fda0003f05270 */
[----:B------:R-:W-:Y:S05]  /*0cd0*/  @!P0 BRA `(.L_x_67) ;  /* 0x0000000800808947 */ /* 0x000fea0003800000 */
[----:B------:R-:W-:Y:S01]  /*0ce0*/  ISETP.GE.U32.AND P0, PT, R19, 0x4, PT ;  /* 0x000000041300780c */ /* 0x000fe20003f06070 */
[----:B------:R-:W-:Y:S01]  /*0cf0*/  BSSY.RECONVERGENT B2, `(.L_x_72) ;  /* 0x0000051000027945 */ /* 0x000fe20003800200 */
[----:B------:R-:W-:-:S11]  /*0d00*/  LOP3.LUT P1, R26, R18, 0x3, RZ, 0xc0, !PT ;  /* 0x00000003121a7812 */ /* 0x000fd6000782c0ff */
[----:B------:R-:W-:Y:S05]  /*0d10*/  @!P0 BRA `(.L_x_73) ;  /* 0x0000000400388947 */ /* 0x000fea0003800000 */
[----:B------:R-:W0:Y:S01]  /*0d20*/  LDCU.128 UR16, c[0x0][0x380] ;  /* 0x00007000ff1077ac */ /* 0x000e220008000c00 */
[----:B------:R-:W-:Y:S02]  /*0d30*/  IADD3 R27, P0, PT, R3, R2, RZ ;  /* 0x00000002031b7210 */ /* 0x000fe40007f1e0ff */
[----:B------:R-:W-:Y:S01]  /*0d40*/  LOP3.LUT P3, RZ, R22, 0xff, RZ, 0xc0, !PT ;  /* 0x000000ff16ff7812 */ /* 0x000fe2000786c0ff */
[----:B------:R-:W1:Y:S01]  /*0d50*/  LDCU.64 UR10, c[0x0][0x3a0] ;  /* 0x00007400ff0a77ac */ /* 0x000e620008000a00 */
[----:B------:R-:W-:Y:S01]  /*0d60*/  LEA.HI.X.SX32 R28, R2, RZ, 0x1, P0 ;  /* 0x000000ff021c7211 */ /* 0x000fe200000f0eff */
[----:B------:R-:W-:-:S03]  /*0d70*/  IMAD.SHL.U32 R6, R27, 0x8, RZ ;  /* 0x000000081b067824 */ /* 0x000fc600078e00ff */
[----:B------:R-:W-:Y:S02]  /*0d80*/  SHF.L.U64.HI R7, R27, 0x3, R28 ;  /* 0x000000031b077819 */ /* 0x000fe4000001021c */
[C---:B0-----:R-:W-:Y:S02]  /*0d90*/  IADD3 R18, P0, PT, R6.reuse, UR16, RZ ;  /* 0x0000001006127c10 */ /* 0x041fe4000ff1e0ff */
[----:B------:R-:W-:Y:S02]  /*0da0*/  IADD3 R6, P2, PT, R6, UR18, RZ ;  /* 0x0000001206067c10 */ /* 0x000fe4000ff5e0ff */
[C---:B------:R-:W-:Y:S02]  /*0db0*/  IADD3.X R19, PT, PT, R7.reuse, UR17, RZ, P0, !PT ;  /* 0x0000001107137c10 */ /* 0x040fe400087fe4ff */
[----:B------:R-:W-:-:S03]  /*0dc0*/  IADD3.X R7, PT, PT, R7, UR19, RZ, P2, !PT ;  /* 0x0000001307077c10 */ /* 0x000fc600097fe4ff */
[----:B------:R-:W2:Y:S04]  /*0dd0*/  LDG.E.64 R14, desc[UR12][R18.64] ;  /* 0x0000000c120e7981 */ /* 0x000ea8000c1e1b00 */
[----:B------:R-:W2:Y:S04]  /*0de0*/  LDG.E.64 R12, desc[UR12][R6.64] ;  /* 0x0000000c060c7981 */ /* 0x000ea8000c1e1b00 */
[----:B------:R-:W3:Y:S04]  /*0df0*/  LDG.E.64 R8, desc[UR12][R18.64+0x800] ;  /* 0x0008000c12087981 */ /* 0x000ee8000c1e1b00 */
[----:B------:R-:W3:Y:S04]  /*0e00*/  LDG.E.64 R10, desc[UR12][R6.64+0x800] ;  /* 0x0008000c060a7981 */ /* 0x000ee8000c1e1b00 */
[----:B------:R-:W4:Y:S04]  /*0e10*/  LDG.E.64 R16, desc[UR12][R18.64+0x1800] ;  /* 0x0018000c12107981 */ /* 0x000f28000c1e1b00 */
[----:B------:R-:W4:Y:S01]  /*0e20*/  LDG.E.64 R20, desc[UR12][R6.64+0x1800] ;  /* 0x0018000c06147981 */ /* 0x000f22000c1e1b00 */
[----:B--2---:R-:W-:-:S02]  /*0e30*/  DSETP.NEU.AND P0, PT, R14, R12, PT ;  /* 0x0000000c0e00722a */ /* 0x004fc40003f0d000 */
[----:B------:R-:W-:Y:S01]  /*0e40*/  DSETP.NEU.AND P4, PT, R14, R12, P3 ;  /* 0x0000000c0e00722a */ /* 0x000fe20001f8d000 */
[----:B------:R-:W2:Y:S04]  /*0e50*/  LDG.E.64 R12, desc[UR12][R18.64+0x1000] ;  /* 0x0010000c120c7981 */ /* 0x000ea8000c1e1b00 */
[----:B------:R0:W2:Y:S01]  /*0e60*/  LDG.E.64 R14, desc[UR12][R6.64+0x1000] ;  /* 0x0010000c060e7981 */ /* 0x0000a2000c1e1b00 */
[----:B------:R-:W-:-:S04]  /*0e70*/  @!P3 SEL R22, RZ, 0x1, !P0 ;  /* 0x00000001ff16b807 */ /* 0x000fc80004000000 */
[----:B------:R-:W-:-:S04]  /*0e80*/  SEL R22, R22, 0x1, !P4 ;  /* 0x0000000116167807 */ /* 0x000fc80006000000 */
[----:B------:R-:W-:Y:S01]  /*0e90*/  LOP3.LUT P2, RZ, R22, 0xff, RZ, 0xc0, !PT ;  /* 0x000000ff16ff7812 */ /* 0x000fe2000784c0ff */
[----:B---3--:R-:W-:Y:S01]  /*0ea0*/  DSETP.NEU.AND P5, PT, R8, R10, PT ;  /* 0x0000000a0800722a */ /* 0x008fe20003fad000 */
[----:B-1----:R-:W-:-:S04]  /*0eb0*/  IADD3 R27, P0, PT, R27, UR10, RZ ;  /* 0x0000000a1b1b7c10 */ /* 0x002fc8000ff1e0ff */
[----:B------:R-:W-:Y:S02]  /*0ec0*/  IADD3.X R28, PT, PT, R28, UR11, RZ, P0, !PT ;  /* 0x0000000b1c1c7c10 */ /* 0x000fe400087fe4ff */
[----:B------:R-:W-:-:S05]  /*0ed0*/  ISETP.LT.U32.AND P0, PT, R27, R24, PT ;  /* 0x000000181b00720c */ /* 0x000fca0003f01070 */
[----:B------:R-:W-:Y:S01]  /*0ee0*/  DSETP.NEU.AND P6, PT, R8, R10, P2 ;  /* 0x0000000a0800722a */ /* 0x000fe200017cd000 */
[----:B------:R-:W-:Y:S02]  /*0ef0*/  @!P2 SEL R22, RZ, 0x1, !P5 ;  /* 0x00000001ff16a807 */ /* 0x000fe40006800000 */
[-C--:B------:R-:W-:Y:S01]  /*0f00*/  ISETP.LT.AND.EX P0, PT, R28, R23.reuse, PT, P0 ;  /* 0x000000171c00720c */ /* 0x080fe20003f01300 */
[----:B------:R-:W-:Y:S02]  /*0f10*/  VIADD R10, R2, 0x100 ;  /* 0x00000100020a7836 */ /* 0x000fe40000000000 */
[----:B------:R-:W-:Y:S02]  /*0f20*/  SEL R8, R22, 0x1, !P6 ;  /* 0x0000000116087807 */ /* 0x000fe40007000000 */
[----:B0-----:R-:W-:Y:S02]  /*0f30*/  SEL R7, R27, R24, P0 ;  /* 0x000000181b077207 */ /* 0x001fe40000000000 */
[----:B------:R-:W-:-:S02]  /*0f40*/  SEL R6, R28, R23, P0 ;  /* 0x000000171c067207 */ /* 0x000fc40000000000 */
[----:B------:R-:W-:Y:S02]  /*0f50*/  @!P4 SEL R7, R27, R24, !P3 ;  /* 0x000000181b07c207 */ /* 0x000fe40005800000 */
[----:B------:R-:W-:Y:S02]  /*0f60*/  @!P4 SEL R6, R28, R23, !P3 ;  /* 0x000000171c06c207 */ /* 0x000fe40005800000 */
[----:B------:R-:W-:Y:S02]  /*0f70*/  LOP3.LUT P3, RZ, R8, 0xff, RZ, 0xc0, !PT ;  /* 0x000000ff08ff7812 */ /* 0x000fe4000786c0ff */
[----:B------:R-:W-:Y:S02]  /*0f80*/  SHF.R.S32.HI R9, RZ, 0x1f, R10 ;  /* 0x0000001fff097819 */ /* 0x000fe4000001140a */
[----:B------:R-:W-:-:S04]  /*0f90*/  IADD3 R18, P0, P4, R10, UR10, R3 ;  /* 0x0000000a0a127c10 */ /* 0x000fc8000fc1e003 */
[----:B------:R-:W-:Y:S02]  /*0fa0*/  IADD3.X R19, PT, PT, R9, UR11, RZ, P0, P4 ;  /* 0x0000000b09137c10 */ /* 0x000fe400087e84ff */
[----:B------:R-:W-:Y:S01]  /*0fb0*/  ISETP.LT.U32.AND P0, PT, R18, R7, PT ;  /* 0x000000071200720c */ /* 0x000fe20003f01070 */
[----:B------:R-:W-:-:S03]  /*0fc0*/  VIADD R10, R2, 0x200 ;  /* 0x00000200020a7836 */ /* 0x000fc60000000000 */
[----:B------:R-:W-:Y:S02]  /*0fd0*/  ISETP.LT.AND.EX P0, PT, R19, R6, PT, P0 ;  /* 0x000000061300720c */ /* 0x000fe40003f01300 */
[----:B------:R-:W-:Y:S01]  /*0fe0*/  SHF.R.S32.HI R9, RZ, 0x1f, R10 ;  /* 0x0000001fff097819 */ /* 0x000fe2000001140a */
[C-C-:B--2---:R-:W-:Y:S02]  /*0ff0*/  DSETP.NEU.AND P4, PT, R12.reuse, R14.reuse, PT ;  /* 0x0000000e0c00722a */ /* 0x144fe40003f8d000 */
[----:B------:R-:W-:Y:S01]  /*1000*/  DSETP.NEU.AND P5, PT, R12, R14, P3 ;  /* 0x0000000e0c00722a */ /* 0x000fe20001fad000 */
[----:B------:R-:W-:-:S03]  /*1010*/  SEL R14, R18, R7, P0 ;  /* 0x00000007120e7207 */ /* 0x000fc60000000000 */
[----:B------:R-:W-:Y:S02]  /*1020*/  @!P3 SEL R8, RZ, 0x1, !P4 ;  /* 0x00000001ff08b807 */ /* 0x000fe40006000000 */
[----:B------:R-:W-:Y:S02]  /*1030*/  SEL R13, R19, R6, P0 ;  /* 0x00000006130d7207 */ /* 0x000fe40000000000 */
[----:B------:R-:W-:Y:S02]  /*1040*/  IADD3 R11, P0, P4, R10, UR10, R3 ;  /* 0x0000000a0a0b7c10 */ /* 0x000fe4000fc1e003 */
[----:B------:R-:W-:Y:S02]  /*1050*/  @!P6 SEL R14, R18, R7, !P2 ;  /* 0x00000007120ee207 */ /* 0x000fe40005000000 */
[----:B------:R-:W-:Y:S02]  /*1060*/  SEL R8, R8, 0x1, !P5 ;  /* 0x0000000108087807 */ /* 0x000fe40006800000 */
[----:B------:R-:W-:-:S02]  /*1070*/  IADD3.X R12, PT, PT, R9, UR11, RZ, P0, P4 ;  /* 0x0000000b090c7c10 */ /* 0x000fc400087e84ff */
[----:B------:R-:W-:Y:S02]  /*1080*/  @!P6 SEL R13, R19, R6, !P2 ;  /* 0x00000006130de207 */ /* 0x000fe40005000000 */
[CC--:B------:R-:W-:Y:S01]  /*1090*/  ISETP.LT.U32.AND P0, PT, R11.reuse, R14.reuse, PT ;  /* 0x0000000e0b00720c */ /* 0x0c0fe20003f01070 */
[----:B------:R-:W-:Y:S01]  /*10a0*/  VIADD R6, R2, 0x300 ;  /* 0x0000030002067836 */ /* 0x000fe20000000000 */
[----:B------:R-:W-:Y:S02]  /*10b0*/  LOP3.LUT P2, RZ, R8, 0xff, RZ, 0xc0, !PT ;  /* 0x000000ff08ff7812 */ /* 0x000fe4000784c0ff */
[----:B------:R-:W-:Y:S02]  /*10c0*/  ISETP.LT.AND.EX P0, PT, R12, R13, PT, P0 ;  /* 0x0000000d0c00720c */ /* 0x000fe40003f01300 */
[----:B------:R-:W-:Y:S02]  /*10d0*/  SHF.R.S32.HI R7, RZ, 0x1f, R6 ;  /* 0x0000001fff077819 */ /* 0x000fe40000011406 */
[----:B------:R-:W-:-:S02]  /*10e0*/  SEL R9, R11, R14, P0 ;  /* 0x0000000e0b097207 */ /* 0x000fc40000000000 */
[-C--:B------:R-:W-:Y:S02]  /*10f0*/  SEL R10, R12, R13.reuse, P0 ;  /* 0x0000000d0c0a7207 */ /* 0x080fe40000000000 */
[----:B------:R-:W-:Y:S02]  /*1100*/  IADD3 R6, P0, P4, R6, UR10, R3 ;  /* 0x0000000a06067c10 */ /* 0x000fe4000fc1e003 */
[----:B------:R-:W-:Y:S02]  /*1110*/  @!P5 SEL R9, R11, R14, !P3 ;  /* 0x0000000e0b09d207 */ /* 0x000fe40005800000 */
[----:B------:R-:W-:Y:S01]  /*1120*/  @!P5 SEL R10, R12, R13, !P3 ;  /* 0x0000000d0c0ad207 */ /* 0x000fe20005800000 */
[C-C-:B----4-:R-:W-:Y:S01]  /*1130*/  DSETP.NEU.AND P3, PT, R16.reuse, R20.reuse, P2 ;  /* 0x000000141000722a */ /* 0x150fe2000176d000 */
[----:B------:R-:W-:Y:S01]  /*1140*/  IADD3.X R7, PT, PT, R7, UR11, RZ, P0, P4 ;  /* 0x0000000b07077c10 */ /* 0x000fe200087e84ff */
[----:B------:R-:W-:Y:S01]  /*1150*/  DSETP.NEU.AND P4, PT, R16, R20, PT ;  /* 0x000000141000722a */ /* 0x000fe20003f8d000 */
[----:B------:R-:W-:-:S05]  /*1160*/  ISETP.LT.U32.AND P0, PT, R6, R9, PT ;  /* 0x000000090600720c */ /* 0x000fca0003f01070 */
        /* <DEDUP_REMOVED lines=8> */
[----:B------:R-:W-:-:S07]  /*11f0*/  PRMT R22, R8, 0x7610, R22 ;  /* 0x0000761008167816 */ /* 0x000fce0000000016 */
.L_x_73:
[----:B------:R-:W-:Y:S05]  /*1200*/  BSYNC.RECONVERGENT B2 ;  /* 0x0000000000027941 */ /* 0x000fea0003800200 */
.L_x_72:
[----:B------:R-:W-:Y:S05]  /*1210*/  @!P1 BRA `(.L_x_67) ;  /* 0x0000000400309947 */ /* 0x000fea0003800000 */
[----:B------:R-:W-:Y:S01]  /*1220*/  ISETP.NE.AND P0, PT, R26, 0x1, PT ;  /* 0x000000011a00780c */ /* 0x000fe20003f05270 */
[----:B------:R-:W-:Y:S01]  /*1230*/  BSSY.RECONVERGENT B2, `(.L_x_74) ;  /* 0x000002e000027945 */ /* 0x000fe20003800200 */
[----:B------:R-:W-:-:S11]  /*1240*/  LOP3.LUT P1, RZ, R4, 0x100, RZ, 0xc0, !PT ;  /* 0x0000010004ff7812 */ /* 0x000fd6000782c0ff */
[----:B------:R-:W-:Y:S05]  /*1250*/  @!P0 BRA `(.L_x_75) ;  /* 0x0000000000ac8947 */ /* 0x000fea0003800000 */
[----:B------:R-:W0:Y:S01]  /*1260*/  LDCU.128 UR16, c[0x0][0x380] ;  /* 0x00007000ff1077ac */ /* 0x000e220008000c00 */
[----:B------:R-:W-:Y:S01]  /*1270*/  IADD3 R4, P0, PT, R3, R2, RZ ;  /* 0x0000000203047210 */ /* 0x000fe20007f1e0ff */
[----:B------:R-:W1:Y:S03]  /*1280*/  LDCU.64 UR10, c[0x0][0x3a0] ;  /* 0x00007400ff0a77ac */ /* 0x000e660008000a00 */
        /* <DEDUP_REMOVED lines=10> */
[----:B------:R0:W3:Y:S01]  /*1330*/  LDG.E.64 R16, desc[UR12][R10.64+0x800] ;  /* 0x0008000c0a107981 */ /* 0x0000e2000c1e1b00 */
[----:B------:R-:W-:Y:S01]  /*1340*/  LOP3.LUT P3, RZ, R22, 0xff, RZ, 0xc0, !PT ;  /* 0x000000ff16ff7812 */ /* 0x000fe2000786c0ff */
[----:B0-----:R-:W-:-:S02]  /*1350*/  VIADD R10, R2, 0x100 ;  /* 0x00000100020a7836 */ /* 0x001fc40000000000 */
[----:B------:R-:W-:Y:S01]  /*1360*/  VIADD R2, R2, 0x200 ;  /* 0x0000020002027836 */ /* 0x000fe20000000000 */
[----:B--2---:R-:W-:-:S09]  /*1370*/  DSETP.NEU.AND P0, PT, R6, R8, PT ;  /* 0x000000080600722a */ /* 0x004fd20003f0d000 */
[----:B------:R-:W-:Y:S01]  /*1380*/  DSETP.NEU.AND P4, PT, R6, R8, P3 ;  /* 0x000000080600722a */ /* 0x000fe20001f8d000 */
[----:B------:R-:W-:Y:S02]  /*1390*/  SHF.R.S32.HI R9, RZ, 0x1f, R10 ;  /* 0x0000001fff097819 */ /* 0x000fe4000001140a */
[----:B------:R-:W-:Y:S02]  /*13a0*/  @!P3 SEL R22, RZ, 0x1, !P0 ;  /* 0x00000001ff16b807 */ /* 0x000fe40004000000 */
[----:B-1----:R-:W-:Y:S02]  /*13b0*/  IADD3 R7, P0, PT, R4, UR10, RZ ;  /* 0x0000000a04077c10 */ /* 0x002fe4000ff1e0ff */
[----:B------:R-:W-:Y:S02]  /*13c0*/  SEL R22, R22, 0x1, !P4 ;  /* 0x0000000116167807 */ /* 0x000fe40006000000 */
[----:B------:R-:W-:Y:S02]  /*13d0*/  IADD3.X R4, PT, PT, R19, UR11, RZ, P0, !PT ;  /* 0x0000000b13047c10 */ /* 0x000fe400087fe4ff */
[----:B------:R-:W-:-:S02]  /*13e0*/  LOP3.LUT P2, RZ, R22, 0xff, RZ, 0xc0, !PT ;  /* 0x000000ff16ff7812 */ /* 0x000fc4000784c0ff */
[----:B------:R-:W-:-:S04]  /*13f0*/  ISETP.LT.U32.AND P0, PT, R7, R24, PT ;  /* 0x000000180700720c */ /* 0x000fc80003f01070 */
[----:B------:R-:W-:-:S04]  /*1400*/  ISETP.LT.AND.EX P0, PT, R4, R23, PT, P0 ;  /* 0x000000170400720c */ /* 0x000fc80003f01300 */
[CC--:B------:R-:W-:Y:S02]  /*1410*/  SEL R6, R7.reuse, R24.reuse, P0 ;  /* 0x0000001807067207 */ /* 0x0c0fe40000000000 */
[CC--:B------:R-:W-:Y:S02]  /*1420*/  SEL R8, R4.reuse, R23.reuse, P0 ;  /* 0x0000001704087207 */ /* 0x0c0fe40000000000 */
[----:B------:R-:W-:Y:S02]  /*1430*/  @!P4 SEL R6, R7, R24, !P3 ;  /* 0x000000180706c207 */ /* 0x000fe40005800000 */
[----:B------:R-:W-:Y:S01]  /*1440*/  @!P4 SEL R8, R4, R23, !P3 ;  /* 0x000000170408c207 */ /* 0x000fe20005800000 */
[C-C-:B---3--:R-:W-:Y:S01]  /*1450*/  DSETP.NEU.AND P3, PT, R12.reuse, R16.reuse, P2 ;  /* 0x000000100c00722a */ /* 0x148fe2000176d000 */
[----:B------:R-:W-:Y:S01]  /*1460*/  IADD3 R11, P0, P5, R10, UR10, R3 ;  /* 0x0000000a0a0b7c10 */ /* 0x000fe2000fd1e003 */
[----:B------:R-:W-:-:S03]  /*1470*/  DSETP.NEU.AND P4, PT, R12, R16, PT ;  /* 0x000000100c00722a */ /* 0x000fc60003f8d000 */
[----:B------:R-:W-:Y:S02]  /*1480*/  IADD3.X R9, PT, PT, R9, UR11, RZ, P0, P5 ;  /* 0x0000000b09097c10 */ /* 0x000fe400087ea4ff */
[----:B------:R-:W-:Y:S02]  /*1490*/  ISETP.LT.U32.AND P0, PT, R11, R6, PT ;  /* 0x000000060b00720c */ /* 0x000fe40003f01070 */
[----:B------:R-:W-:Y:S02]  /*14a0*/  @!P2 SEL R22, RZ, 0x1, !P4 ;  /* 0x00000001ff16a807 */ /* 0x000fe40006000000 */
[----:B------:R-:W-:Y:S02]  /*14b0*/  ISETP.LT.AND.EX P0, PT, R9, R8, PT, P0 ;  /* 0x000000080900720c */ /* 0x000fe40003f01300 */
[----:B------:R-:W-:Y:S02]  /*14c0*/  SEL R22, R22, 0x1, !P3 ;  /* 0x0000000116167807 */ /* 0x000fe40005800000 */
[----:B------:R-:W-:-:S02]  /*14d0*/  SEL R24, R11, R6, P0 ;  /* 0x000000060b187207 */ /* 0x000fc40000000000 */
[----:B------:R-:W-:Y:S02]  /*14e0*/  SEL R23, R9, R8, P0 ;  /* 0x0000000809177207 */ /* 0x000fe40000000000 */
[----:B------:R-:W-:Y:S02]  /*14f0*/  @!P3 SEL R24, R11, R6, !P2 ;  /* 0x000000060b18b207 */ /* 0x000fe40005000000 */
[----:B------:R-:W-:-:S07]  /*1500*/  @!P3 SEL R23, R9, R8, !P2 ;  /* 0x000000080917b207 */ /* 0x000fce0005000000 */
.L_x_75:
[----:B------:R-:W-:Y:S05]  /*1510*/  BSYNC.RECONVERGENT B2 ;  /* 0x0000000000027941 */ /* 0x000fea0003800200 */
.L_x_74:
[----:B------:R-:W-:Y:S05]  /*1520*/  @P1 BRA `(.L_x_67) ;  /* 0x00000000006c1947 */ /* 0x000fea0003800000 */
        /* <DEDUP_REMOVED lines=9> */
[----:B------:R-:W-:-:S04]  /*15c0*/  IADD3.X R7, PT, PT, R4, UR19, RZ, P1, !PT ;  /* 0x0000001304077c10 */ /* 0x000fc80008ffe4ff */
[----:B------:R-:W2:Y:S04]  /*15d0*/  LDG.E.64 R2, desc[UR12][R2.64] ;  /* 0x0000000c02027981 */ /* 0x000ea8000c1e1b00 */
[----:B------:R-:W2:Y:S01]  /*15e0*/  LDG.E.64 R6, desc[UR12][R6.64] ;  /* 0x0000000c06067981 */ /* 0x000ea2000c1e1b00 */
[----:B------:R-:W-:Y:S02]  /*15f0*/  LOP3.LUT P3, RZ, R22, 0xff, RZ, 0xc0, !PT ;  /* 0x000000ff16ff7812 */ /* 0x000fe4000786c0ff */
[----:B-1----:R-:W-:-:S04]  /*1600*/  IADD3 R9, P0, PT, R9, UR10, RZ ;  /* 0x0000000a09097c10 */ /* 0x002fc8000ff1e0ff */
[----:B------:R-:W-:Y:S02]  /*1610*/  IADD3.X R8, PT, PT, R8, UR11, RZ, P0, !PT ;  /* 0x0000000b08087c10 */ /* 0x000fe400087fe4ff */
[----:B------:R-:W-:-:S04]  /*1620*/  ISETP.LT.U32.AND P0, PT, R9, R24, PT ;  /* 0x000000180900720c */ /* 0x000fc80003f01070 */
[----:B------:R-:W-:-:S04]  /*1630*/  ISETP.LT.AND.EX P0, PT, R8, R23, PT, P0 ;  /* 0x000000170800720c */ /* 0x000fc80003f01300 */
[----:B------:R-:W-:Y:S01]  /*1640*/  SEL R4, R9, R24, P0 ;  /* 0x0000001809047207 */ /* 0x000fe20000000000 */
[C-C-:B--2---:R-:W-:Y:S02]  /*1650*/  DSETP.NEU.AND P2, PT, R2.reuse, R6.reuse, P3 ;  /* 0x000000060200722a */ /* 0x144fe40001f4d000 */
[----:B------:R-:W-:Y:S01]  /*1660*/  DSETP.NEU.AND P1, PT, R2, R6, PT ;  /* 0x000000060200722a */ /* 0x000fe20003f2d000 */
[----:B------:R-:W-:-:S05]  /*1670*/  SEL R2, R8, R23, P0 ;  /* 0x0000001708027207 */ /* 0x000fca0000000000 */
[----:B------:R-:W-:-:S04]  /*1680*/  @!P3 SEL R22, RZ, 0x1, !P1 ;  /* 0x00000001ff16b807 */ /* 0x000fc80004800000 */
[----:B------:R-:W-:Y:S02]  /*1690*/  SEL R22, R22, 0x1, !P2 ;  /* 0x0000000116167807 */ /* 0x000fe40005000000 */
[----:B------:R-:W-:Y:S02]  /*16a0*/  @!P2 SEL R4, R9, R24, !P3 ;  /* 0x000000180904a207 */ /* 0x000fe40005800000 */
[----:B------:R-:W-:-:S03]  /*16b0*/  @!P2 SEL R2, R8, R23, !P3 ;  /* 0x000000170802a207 */ /* 0x000fc60005800000 */
[----:B------:R-:W-:Y:S02]  /*16c0*/  IMAD.MOV.U32 R24, RZ, RZ, R4 ;  /* 0x000000ffff187224 */ /* 0x000fe400078e0004 */
[----:B------:R-:W-:-:S07]  /*16d0*/  IMAD.MOV.U32 R23, RZ, RZ, R2 ;  /* 0x000000ffff177224 */ /* 0x000fce00078e0002 */
.L_x_67:
[----:B------:R-:W-:Y:S05]  /*16e0*/  BSYNC.RECONVERGENT B1 ;  /* 0x0000000000017941 */ /* 0x000fea0003800200 */
.L_x_66:
[----:B------:R-:W-:-:S13]  /*16f0*/  ISETP.GE.AND P0, PT, R5, 0x100, PT ;  /* 0x000001000500780c */ /* 0x000fda0003f06270 */
[----:B------:R-:W-:Y:S05]  /*1700*/  @!P0 BRA `(.L_x_76) ;  /* 0x0000000c00448947 */ /* 0x000fea0003800000 */
[----:B------:R-:W0:Y:S01]  /*1710*/  S2R R6, SR_LANEID ;  /* 0x0000000000067919 */ /* 0x000e220000000000 */
[----:B------:R-:W-:Y:S01]  /*1720*/  LOP3.LUT R2, R22, 0xff, RZ, 0xc0, !PT ;  /* 0x000000ff16027812 */ /* 0x000fe200078ec0ff */
[----:B------:R-:W-:Y:S01]  /*1730*/  BSSY.RECONVERGENT B1, `(.L_x_77) ;  /* 0x0000016000017945 */ /* 0x000fe20003800200 */
[----:B------:R1:W2:Y:S04]  /*1740*/  SHFL.DOWN PT, R5, R24, 0x1, 0x1f ;  /* 0x08201f0018057f89 */ /* 0x0002a800000e0000 */
[----:B------:R1:W3:Y:S04]  /*1750*/  SHFL.DOWN PT, R4, R23, 0x1, 0x1f ;  /* 0x08201f0017047f89 */ /* 0x0002e800000e0000 */
[----:B------:R1:W4:Y:S01]  /*1760*/  SHFL.DOWN PT, R3, R2, 0x1, 0x1f ;  /* 0x08201f0002037f89 */ /* 0x00032200000e0000 */
        /* <DEDUP_REMOVED lines=18> */
.L_x_78:
[----:B------:R-:W-:Y:S05]  /*1890*/  BSYNC.RECONVERGENT B1 ;  /* 0x0000000000017941 */ /* 0x000fea0003800200 */
.L_x_77:
        /* <DEDUP_REMOVED lines=23> */
.L_x_80:
[----:B------:R-:W-:Y:S05]  /*1a10*/  BSYNC.RECONVERGENT B1 ;  /* 0x0000000000017941 */ /* 0x000fea0003800200 */
.L_x_79:
        /* <DEDUP_REMOVED lines=20> */
.L_x_82:
[----:B------:R-:W-:Y:S05]  /*1b60*/  BSYNC.RECONVERGENT B1 ;  /* 0x0000000000017941 */ /* 0x000fea0003800200 */
.L_x_81:
        /* <DEDUP_REMOVED lines=20> */
.L_x_84:
[----:B------:R-:W-:Y:S05]  /*1cb0*/  BSYNC.RECONVERGENT B1 ;  /* 0x0000000000017941 */ /* 0x000fea0003800200 */
.L_x_83:
        /* <DEDUP_REMOVED lines=20> */
.L_x_86:
[----:B------:R-:W-:Y:S05]  /*1e00*/  BSYNC.RECONVERGENT B1 ;  /* 0x0000000000017941 */ /* 0x000fea0003800200 */
.L_x_85:
[----:B------:R-:W-:Y:S04]  /*1e10*/  BSSY.RECONVERGENT B1, `(.L_x_87) ;  /* 0x000000c000017945 */ /* 0x000fe80003800200 */
[----:B------:R-:W-:Y:S05]  /*1e20*/  @P1 BRA `(.L_x_88) ;  /* 0x0000000000281947 */ /* 0x000fea0003800000 */
[----:B--2---:R-:W2:Y:S01]  /*1e30*/  S2R R4, SR_CgaCtaId ;  /* 0x0000000000047919 */ /* 0x004ea20000008800 */
[----:B0-----:R-:W-:Y:S02]  /*1e40*/  MOV R3, 0x400 ;  /* 0x0000040000037802 */ /* 0x001fe40000000f00 */
[----:B------:R-:W-:-:S04]  /*1e50*/  SHF.R.U32.HI R2, RZ, 0x1, R0 ;  /* 0x00000001ff027819 */ /* 0x000fc80000011600 */
[----:B------:R-:W-:Y:S02]  /*1e60*/  LOP3.LUT R2, R2, 0x1f0, RZ, 0xc0, !PT ;  /* 0x000001f002027812 */ /* 0x000fe400078ec0ff */
[----:B--2---:R-:W-:-:S05]  /*1e70*/  LEA R3, R4, R3, 0x18 ;  /* 0x0000000304037211 */ /* 0x004fca00078ec0ff */
[----:B----4-:R-:W-:Y:S02]  /*1e80*/  IMAD.IADD R5, R2, 0x1, R3 ;  /* 0x0000000102057824 */ /* 0x010fe400078e0203 */
[----:B------:R-:W-:Y:S02]  /*1e90*/  IMAD.MOV.U32 R2, RZ, RZ, R24 ;  /* 0x000000ffff027224 */ /* 0x000fe400078e0018 */
[----:B------:R-:W-:Y:S01]  /*1ea0*/  IMAD.MOV.U32 R3, RZ, RZ, R23 ;  /* 0x000000ffff037224 */ /* 0x000fe200078e0017 */
[----:B------:R0:W-:Y:S04]  /*1eb0*/  STS.U8 [R5+0x8], R22 ;  /* 0x0000081605007388 */ /* 0x0001e80000000000 */
[----:B------:R0:W-:Y:S02]  /*1ec0*/  STS.64 [R5+0x10], R2 ;  /* 0x0000100205007388 */ /* 0x0001e40000000a00 */
.L_x_88:
[----:B------:R-:W-:Y:S05]  /*1ed0*/  BSYNC.RECONVERGENT B1 ;  /* 0x0000000000017941 */ /* 0x000fea0003800200 */
.L_x_87:
        /* <DEDUP_REMOVED lines=8> */
[----:B------:R-:W1:Y:S04]  /*1f60*/  LDS.64 R8, [UR4+0x20] ;  /* 0x00002004ff087984 */ /* 0x000e680008000a00 */
[----:B------:R-:W3:Y:S04]  /*1f70*/  LDS.U8 R12, [UR4+0x28] ;  /* 0x00002804ff0c7984 */ /* 0x000ee80008000000 */
[----:B------:R-:W3:Y:S04]  /*1f80*/  LDS.64 R6, [UR4+0x30] ;  /* 0x00003004ff067984 */ /* 0x000ee80008000a00 */
[----:B------:R-:W3:Y:S04]  /*1f90*/  LDS.U8 R14, [UR4+0x38] ;  /* 0x00003804ff0e7984 */ /* 0x000ee80008000000 */
[----:B0-----:R-:W0:Y:S04]  /*1fa0*/  LDS.64 R2, [UR4+0x40] ;  /* 0x00004004ff027984 */ /* 0x001e280008000a00 */
[----:B------:R-:W0:Y:S04]  /*1fb0*/  LDS.U8 R0, [UR4+0x48] ;  /* 0x00004804ff007984 */ /* 0x000e280008000000 */
[----:B--2-4-:R-:W2:Y:S01]  /*1fc0*/  LDS.64 R4, [UR4+0x50] ;  /* 0x00005004ff047984 */ /* 0x014ea20008000a00 */
[----:B-----5:R-:W-:-:S04]  /*1fd0*/  ISETP.NE.AND P2, PT, R10, RZ, PT ;  /* 0x000000ff0a00720c */ /* 0x020fc80003f45270 */
[----:B------:R-:W-:Y:S02]  /*1fe0*/  @P4 SEL R10, R22, 0x1, !P2 ;  /* 0x00000001160a4807 */ /* 0x000fe40005000000 */
[-C--:B-1----:R-:W-:Y:S01]  /*1ff0*/  ISETP.LT.U32.AND P0, PT, R8, R24.reuse, PT ;  /* 0x000000180800720c */ /* 0x082fe20003f01070 */
[----:B------:R-:W-:Y:S01]  /*2000*/  LDS.U8 R22, [UR4+0x78] ;  /* 0x00007804ff167984 */ /* 0x000fe20008000000 */
[----:B------:R-:W-:Y:S02]  /*2010*/  LOP3.LUT P3, RZ, R10, 0xff, RZ, 0xc0, !PT ;  /* 0x000000ff0aff7812 */ /* 0x000fe4000786c0ff */
[----:B------:R-:W-:Y:S02]  /*2020*/  ISETP.LT.AND.EX P0, PT, R9, R23, PT, P0 ;  /* 0x000000170900720c */ /* 0x000fe40003f01300 */
[----:B---3--:R-:W-:Y:S02]  /*2030*/  ISETP.NE.AND P5, PT, R12, RZ, PT ;  /* 0x000000ff0c00720c */ /* 0x008fe40003fa5270 */
[----:B------:R-:W-:-:S02]  /*2040*/  @P2 SEL R24, R8, R24, P0 ;  /* 0x0000001808182207 */ /* 0x000fc40000000000 */
[C---:B------:R-:W-:Y:S02]  /*2050*/  @P2 SEL R23, R9.reuse, R23, P0 ;  /* 0x0000001709172207 */ /* 0x040fe40000000000 */
[----:B------:R-:W-:Y:S02]  /*2060*/  SEL R11, R8, R24, !P4 ;  /* 0x00000018080b7207 */ /* 0x000fe40006000000 */
[----:B------:R-:W-:Y:S02]  /*2070*/  SEL R13, R9, R23, !P4 ;  /* 0x00000017090d7207 */ /* 0x000fe40006000000 */
[----:B------:R-:W-:Y:S01]  /*2080*/  ISETP.LT.U32.AND P0, PT, R6, R11, PT ;  /* 0x0000000b0600720c */ /* 0x000fe20003f01070 */
[----:B------:R-:W-:Y:S01]  /*2090*/  LDS.64 R8, [UR4+0x60] ;  /* 0x00006004ff087984 */ /* 0x000fe20008000a00 */
[----:B------:R-:W-:Y:S02]  /*20a0*/  @P3 SEL R12, R10, 0x1, !P5 ;  /* 0x000000010a0c3807 */ /* 0x000fe40006800000 */
[----:B------:R-:W-:Y:S01]  /*20b0*/  ISETP.LT.AND.EX P0, PT, R7, R13, PT, P0 ;  /* 0x0000000d0700720c */ /* 0x000fe20003f01300 */
[----:B------:R-:W1:Y:S01]  /*20c0*/  LDS.U8 R10, [UR4+0x58] ;  /* 0x00005804ff0a7984 */ /* 0x000e620008000000 */
[----:B------:R-:W-:-:S02]  /*20d0*/  LOP3.LUT P2, RZ, R12, 0xff, RZ, 0xc0, !PT ;  /* 0x000000ff0cff7812 */ /* 0x000fc4000784c0ff */
[----:B------:R-:W-:Y:S02]  /*20e0*/  @P5 SEL R11, R6, R11, P0 ;  /* 0x0000000b060b5207 */ /* 0x000fe40000000000 */
[----:B------:R-:W-:Y:S02]  /*20f0*/  ISETP.NE.AND P4, PT, R14, RZ, PT ;  /* 0x000000ff0e00720c */ /* 0x000fe40003f85270 */
[C---:B------:R-:W-:Y:S02]  /*2100*/  @P5 SEL R13, R7.reuse, R13, P0 ;  /* 0x0000000d070d5207 */ /* 0x040fe40000000000 */
[----:B------:R-:W-:Y:S02]  /*2110*/  SEL R11, R6, R11, !P3 ;  /* 0x0000000b060b7207 */ /* 0x000fe40005800000 */
[----:B------:R-:W-:Y:S02]  /*2120*/  SEL R13, R7, R13, !P3 ;  /* 0x0000000d070d7207 */ /* 0x000fe40005800000 */
[----:B0-----:R-:W-:Y:S01]  /*2130*/  ISETP.LT.U32.AND P0, PT, R2, R11, PT ;  /* 0x0000000b0200720c */ /* 0x001fe20003f01070 */
[----:B------:R-:W-:Y:S01]  /*2140*/  LDS.64 R6, [UR4+0x70] ;  /* 0x00007004ff067984 */ /* 0x000fe20008000a00 */
[----:B------:R-:W-:-:S02]  /*2150*/  @P2 SEL R14, R12, 0x1, !P4 ;  /* 0x000000010c0e2807 */ /* 0x000fc40006000000 */
[C---:B------:R-:W-:Y:S01]  /*2160*/  ISETP.LT.AND.EX P0, PT, R3.reuse, R13, PT, P0 ;  /* 0x0000000d0300720c */ /* 0x040fe20003f01300 */
[----:B------:R-:W0:Y:S01]  /*2170*/  LDS.U8 R12, [UR4+0x68] ;  /* 0x00006804ff0c7984 */ /* 0x000e220008000000 */
[----:B------:R-:W-:Y:S02]  /*2180*/  ISETP.NE.AND P3, PT, R0, RZ, PT ;  /* 0x000000ff0000720c */ /* 0x000fe40003f65270 */
[----:B------:R-:W-:Y:S02]  /*2190*/  @P4 SEL R11, R2, R11, P0 ;  /* 0x0000000b020b4207 */ /* 0x000fe40000000000 */
[----:B------:R-:W-:Y:S02]  /*21a0*/  LOP3.LUT P5, RZ, R14, 0xff, RZ, 0xc0, !PT ;  /* 0x000000ff0eff7812 */ /* 0x000fe400078ac0ff */
[----:B------:R-:W-:Y:S02]  /*21b0*/  @P4 SEL R13, R3, R13, P0 ;  /* 0x0000000d030d4207 */ /* 0x000fe40000000000 */
[----:B------:R-:W-:-:S02]  /*21c0*/  SEL R11, R2, R11, !P2 ;  /* 0x0000000b020b7207 */ /* 0x000fc40005000000 */
[----:B------:R-:W-:Y:S02]  /*21d0*/  SEL R13, R3, R13, !P2 ;  /* 0x0000000d030d7207 */ /* 0x000fe40005000000 */
[----:B--2---:R-:W-:Y:S01]  /*21e0*/  ISETP.LT.U32.AND P0, PT, R4, R11, PT ;  /* 0x0000000b0400720c */ /* 0x004fe20003f01070 */
[----:B------:R-:W2:Y:S03]  /*21f0*/  LDS.64 R2, [UR4+0x80] ;  /* 0x00008004ff027984 */ /* 0x000ea60008000a00 */
[----:B------:R-:W-:Y:S02]  /*2200*/  ISETP.LT.AND.EX P0, PT, R5, R13, PT, P0 ;  /* 0x0000000d0500720c */ /* 0x000fe40003f01300 */
[----:B------:R-:W-:Y:S02]  /*2210*/  @P5 SEL R0, R14, 0x1, !P3 ;  /* 0x000000010e005807 */ /* 0x000fe40005800000 */
[----:B------:R-:W-:-:S02]  /*2220*/  @P3 SEL R11, R4, R11, P0 ;  /* 0x0000000b040b3207 */ /* 0x000fc40000000000 */
[----:B-1----:R-:W-:Y:S02]  /*2230*/  ISETP.NE.AND P2, PT, R10, RZ, PT ;  /* 0x000000ff0a00720c */ /* 0x002fe40003f45270 */
[C---:B------:R-:W-:Y:S02]  /*2240*/  @P3 SEL R13, R5.reuse, R13, P0 ;  /* 0x0000000d050d3207 */ /* 0x040fe40000000000 */
[----:B------:R-:W-:Y:S02]  /*2250*/  SEL R11, R4, R11, !P5 ;  /* 0x0000000b040b7207 */ /* 0x000fe40006800000 */
[----:B------:R-:W-:Y:S02]  /*2260*/  LOP3.LUT P4, RZ, R0, 0xff, RZ, 0xc0, !PT ;  /* 0x000000ff00ff7812 */ /* 0x000fe4000788c0ff */
[----:B------:R-:W-:Y:S02]  /*2270*/  SEL R13, R5, R13, !P5 ;  /* 0x0000000d050d7207 */ /* 0x000fe40006800000 */
[----:B------:R-:W-:-:S04]  /*2280*/  ISETP.LT.U32.AND P0, PT, R8, R11, PT ;  /* 0x0000000b0800720c */ /* 0x000fc80003f01070 */
[C---:B------:R-:W-:Y:S02]  /*2290*/  ISETP.LT.AND.EX P0, PT, R9.reuse, R13, PT, P0 ;  /* 0x0000000d0900720c */ /* 0x040fe40003f01300 */
[----:B0-----:R-:W-:Y:S02]  /*22a0*/  ISETP.NE.AND P3, PT, R12, RZ, PT ;  /* 0x000000ff0c00720c */ /* 0x001fe40003f65270 */
[----:B------:R-:W-:Y:S02]  /*22b0*/  @P2 SEL R11, R8, R11, P0 ;  /* 0x0000000b080b2207 */ /* 0x000fe40000000000 */
[----:B------:R-:W-:Y:S02]  /*22c0*/  @P4 SEL R10, R0, 0x1, !P2 ;  /* 0x00000001000a4807 */ /* 0x000fe40005000000 */
[----:B------:R-:W-:Y:S02]  /*22d0*/  @P2 SEL R13, R9, R13, P0 ;  /* 0x0000000d090d2207 */ /* 0x000fe40000000000 */
[----:B------:R-:W-:-:S02]  /*22e0*/  SEL R5, R8, R11, !P4 ;  /* 0x0000000b08057207 */ /* 0x000fc40006000000 */
[----:B------:R-:W-:Y:S02]  /*22f0*/  LOP3.LUT P5, RZ, R10, 0xff, RZ, 0xc0, !PT ;  /* 0x000000ff0aff7812 */ /* 0x000fe400078ac0ff */
[----:B------:R-:W-:Y:S02]  /*2300*/  SEL R9, R9, R13, !P4 ;  /* 0x0000000d09097207 */ /* 0x000fe40006000000 */
[----:B------:R-:W-:Y:S02]  /*2310*/  ISETP.LT.U32.AND P0, PT, R6, R5, PT ;  /* 0x000000050600720c */ /* 0x000fe40003f01070 */
[----:B------:R-:W-:Y:S02]  /*2320*/  ISETP.NE.AND P4, PT, R22, RZ, PT ;  /* 0x000000ff1600720c */ /* 0x000fe40003f85270 */
[----:B------:R-:W-:-:S04]  /*2330*/  ISETP.LT.AND.EX P0, PT, R7, R9, PT, P0 ;  /* 0x000000090700720c */ /* 0x000fc80003f01300 */
[----:B------:R-:W-:Y:S02]  /*2340*/  @P3 SEL R5, R6, R5, P0 ;  /* 0x0000000506053207 */ /* 0x000fe40000000000 */
[----:B------:R-:W-:Y:S02]  /*2350*/  @P5 SEL R12, R10, 0x1, !P3 ;  /* 0x000000010a0c5807 */ /* 0x000fe40005800000 */
[C---:B------:R-:W-:Y:S02]  /*2360*/  @P3 SEL R9, R7.reuse, R9, P0 ;  /* 0x0000000907093207 */ /* 0x040fe40000000000 */
[----:B------:R-:W-:Y:S02]  /*2370*/  SEL R5, R6, R5, !P5 ;  /* 0x0000000506057207 */ /* 0x000fe40006800000 */
[----:B------:R-:W-:Y:S02]  /*2380*/  LOP3.LUT P2, RZ, R12, 0xff, RZ, 0xc0, !PT ;  /* 0x000000ff0cff7812 */ /* 0x000fe4000784c0ff */
[----:B------:R-:W-:-:S02]  /*2390*/  SEL R7, R7, R9, !P5 ;  /* 0x0000000907077207 */ /* 0x000fc40006800000 */
[----:B--2---:R-:W-:-:S04]  /*23a0*/  ISETP.LT.U32.AND P0, PT, R2, R5, PT ;  /* 0x000000050200720c */ /* 0x004fc80003f01070 */
[----:B------:R-:W-:-:S04]  /*23b0*/  ISETP.LT.AND.EX P0, PT, R3, R7, PT, P0 ;  /* 0x000000070300720c */ /* 0x000fc80003f01300 */
[----:B------:R-:W-:Y:S02]  /*23c0*/  @P4 SEL R5, R2, R5, P0 ;  /* 0x0000000502054207 */ /* 0x000fe40000000000 */
[C---:B------:R-:W-:Y:S02]  /*23d0*/  @P4 SEL R7, R3.reuse, R7, P0 ;  /* 0x0000000703074207 */ /* 0x040fe40000000000 */
[----:B------:R-:W-:Y:S02]  /*23e0*/  @P2 SEL R22, R12, 0x1, !P4 ;  /* 0x000000010c162807 */ /* 0x000fe40006000000 */
[----:B------:R-:W-:Y:S02]  /*23f0*/  SEL R24, R2, R5, !P2 ;  /* 0x0000000502187207 */ /* 0x000fe40005000000 */
[----:B------:R-:W-:Y:S01]  /*2400*/  SEL R23, R3, R7, !P2 ;  /* 0x0000000703177207 */ /* 0x000fe20005000000 */
[----:B------:R-:W-:Y:S06]  /*2410*/  BRA `(.L_x_89) ;  /* 0x0000003800907947 */ /* 0x000fec0003800000 */
.L_x_76:
[----:B------:R-:W0:Y:S01]  /*2420*/  S2R R11, SR_LANEID ;  /* 0x00000000000b7919 */ /* 0x000e220000000000 */
[----:B------:R-:W-:Y:S01]  /*2430*/  LOP3.LUT R2, R0, 0x3e0, RZ, 0xc0, !PT ;  /* 0x000003e000027812 */ /* 0x000fe200078ec0ff */
[----:B------:R-:W-:Y:S04]  /*2440*/  BSSY.RECONVERGENT B1, `(.L_x_90) ;  /* 0x0000022000017945 */ /* 0x000fe80003800200 */
[----:B------:R-:W-:Y:S01]  /*2450*/  VIADD R4, R2, 0x20 ;  /* 0x0000002002047836 */ /* 0x000fe20000000000 */
[----:B------:R-:W-:-:S04]  /*2460*/  LOP3.LUT R2, RZ, R2, RZ, 0x33, !PT ;  /* 0x00000002ff027212 */ /* 0x000fc800078e33ff */
[----:B------:R-:W-:Y:S01]  /*2470*/  ISETP.GT.AND P0, PT, R4, R5, PT ;  /* 0x000000050400720c */ /* 0x000fe20003f04270 */
[----:B------:R-:W-:-:S05]  /*2480*/  IMAD.IADD R2, R5, 0x1, R2 ;  /* 0x0000000105027824 */ /* 0x000fca00078e0202 */
[----:B------:R-:W-:-:S05]  /*2490*/  SEL R2, R2, 0x1f, P0 ;  /* 0x0000001f02027807 */ /* 0x000fca0000000000 */
[----:B------:R1:W2:Y:S01]  /*24a0*/  SHFL.DOWN PT, R4, R23, 0x1, R2 ;  /* 0x0820000017047989 */ /* 0x0002a200000e0002 */
[C---:B0-----:R-:W-:Y:S01]  /*24b0*/  VIADD R3, R11.reuse, 0x2 ;  /* 0x000000020b037836 */ /* 0x041fe20000000000 */
[CC--:B------:R-:W-:Y:S01]  /*24c0*/  ISETP.GE.AND P0, PT, R11.reuse, R2.reuse, PT ;  /* 0x000000020b00720c */ /* 0x0c0fe20003f06270 */
[C---:B------:R-:W-:Y:S01]  /*24d0*/  VIADD R9, R11.reuse, 0x8 ;  /* 0x000000080b097836 */ /* 0x040fe20000000000 */
[C---:B------:R-:W-:Y:S01]  /*24e0*/  ISETP.NE.AND P1, PT, R11.reuse, RZ, PT ;  /* 0x000000ff0b00720c */ /* 0x040fe20003f25270 */
[----:B------:R-:W-:Y:S01]  /*24f0*/  VIADD R7, R11, 0x4 ;  /* 0x000000040b077836 */ /* 0x000fe20000000000 */
[-C--:B------:R-:W-:Y:S02]  /*2500*/  ISETP.GT.AND P5, PT, R3, R2.reuse, PT ;  /* 0x000000020300720c */ /* 0x080fe40003fa4270 */
[----:B------:R-:W-:Y:S02]  /*2510*/  LOP3.LUT R3, R22, 0xff, RZ, 0xc0, !PT ;  /* 0x000000ff16037812 */ /* 0x000fe400078ec0ff */
[----:B------:R-:W-:-:S02]  /*2520*/  ISETP.GT.AND P2, PT, R9, R2, PT ;  /* 0x000000020900720c */ /* 0x000fc40003f44270 */
[----:B------:R1:W0:Y:S01]  /*2530*/  SHFL.DOWN PT, R9, R24, 0x1, R2 ;  /* 0x0820000018097989 */ /* 0x00022200000e0002 */
[----:B------:R-:W-:Y:S01]  /*2540*/  ISETP.GT.AND P3, PT, R7, R2, PT ;  /* 0x000000020700720c */ /* 0x000fe20003f64270 */
[----:B------:R-:W-:Y:S02]  /*2550*/  VIADD R7, R11, 0x10 ;  /* 0x000000100b077836 */ /* 0x000fe40000000000 */
[----:B------:R1:W3:Y:S01]  /*2560*/  SHFL.DOWN PT, R3, R3, 0x1, R2 ;  /* 0x0820000003037989 */ /* 0x0002e200000e0002 */
[----:B--2---:R-:W-:Y:S09]  /*2570*/  @P0 BRA `(.L_x_91) ;  /* 0x0000000000380947 */ /* 0x004ff20003800000 */
[----:B---3--:R-:W-:Y:S01]  /*2580*/  LOP3.LUT P0, RZ, R3, 0xff, RZ, 0xc0, !PT ;  /* 0x000000ff03ff7812 */ /* 0x008fe2000780c0ff */
[----:B------:R-:W-:Y:S01]  /*2590*/  IMAD.MOV.U32 R8, RZ, RZ, 0x1 ;  /* 0x00000001ff087424 */ /* 0x000fe200078e00ff */
[----:B------:R-:W-:-:S04]  /*25a0*/  LOP3.LUT P4, R6, R22, 0xff, RZ, 0xc0, !PT ;  /* 0x000000ff16067812 */ /* 0x000fc8000788c0ff */
[----:B------:R-:W-:-:S13]  /*25b0*/  PLOP3.LUT P0, PT, P4, P0, PT, 0x2f, 0xf2 ;  /* 0x0000000000f2781c */ /* 0x000fda0002700577 */
[----:B0-----:R-:W-:Y:S02]  /*25c0*/  @!P0 ISETP.LT.U32.AND P4, PT, R9, R24, PT ;  /* 0x000000180900820c */ /* 0x001fe40003f81070 */
[----:B------:R-:W-:Y:S02]  /*25d0*/  @P0 ISETP.NE.AND P6, PT, R6, RZ, PT ;  /* 0x000000ff0600020c */ /* 0x000fe40003fc5270 */
[----:B------:R-:W-:Y:S02]  /*25e0*/  @!P0 PRMT R22, R8, 0x7610, R22 ;  /* 0x0000761008168816 */ /* 0x000fe40000000016 */
[----:B------:R-:W-:Y:S02]  /*25f0*/  @!P0 ISETP.LT.AND.EX P4, PT, R4, R23, PT, P4 ;  /* 0x000000170400820c */ /* 0x000fe40003f81340 */
[----:B------:R-:W-:Y:S02]  /*2600*/  @P0 SEL R3, R3, R22, !P6 ;  /* 0x0000001603030207 */ /* 0x000fe40007000000 */
[----:B-1----:R-:W-:-:S02]  /*2610*/  @!P0 SEL R24, R9, R24, P4 ;  /* 0x0000001809188207 */ /* 0x002fc40002000000 */
[C---:B------:R-:W-:Y:S02]  /*2620*/  @!P0 SEL R23, R4.reuse, R23, P4 ;  /* 0x0000001704178207 */ /* 0x040fe40002000000 */
[----:B------:R-:W-:Y:S02]  /*2630*/  @P0 PRMT R22, R3, 0x7610, R22 ;  /* 0x0000761003160816 */ /* 0x000fe40000000016 */
[----:B------:R-:W-:Y:S02]  /*2640*/  @P0 SEL R24, R9, R24, !P6 ;  /* 0x0000001809180207 */ /* 0x000fe40007000000 */
[----:B------:R-:W-:-:S07]  /*2650*/  @P0 SEL R23, R4, R23, !P6 ;  /* 0x0000001704170207 */ /* 0x000fce0007000000 */
.L_x_91:
[----:B------:R-:W-:Y:S05]  /*2660*/  BSYNC.RECONVERGENT B1 ;  /* 0x0000000000017941 */ /* 0x000fea0003800200 */
.L_x_90:
[----:B---3--:R-:W-:Y:S01]  /*2670*/  LOP3.LUT R3, R22, 0xff, RZ, 0xc0, !PT ;  /* 0x000000ff16037812 */ /* 0x008fe200078ec0ff */
[----:B------:R2:W3:Y:S01]  /*2680*/  SHFL.DOWN PT, R4, R23, 0x2, R2 ;  /* 0x0840000017047989 */ /* 0x0004e200000e0002 */
[----:B------:R-:W-:Y:S01]  /*2690*/  ISETP.GT.AND P4, PT, R7, R2, PT ;  /* 0x000000020700720c */ /* 0x000fe20003f84270 */
[----:B------:R-:W-:Y:S02]  /*26a0*/  BSSY.RECONVERGENT B1, `(.L_x_92) ;  /* 0x0000012000017945 */ /* 0x000fe40003800200 */
[----:B------:R2:W4:Y:S04]  /*26b0*/  SHFL.DOWN PT, R7, R24, 0x2, R2 ;  /* 0x0840000018077989 */ /* 0x00052800000e0002 */
[----:B------:R2:W0:Y:S01]  /*26c0*/  SHFL.DOWN PT, R3, R3, 0x2, R2 ;  /* 0x0840000003037989 */ /* 0x00042200000e0002 */
        /* <DEDUP_REMOVED lines=10> */
[----:B-12---:R-:W-:-:S02]  /*2770*/  @!P0 SEL R24, R7, R24, P5 ;  /* 0x0000001807188207 */ /* 0x006fc40002800000 */
[C---:B------:R-:W-:Y:S02]  /*2780*/  @!P0 SEL R23, R4.reuse, R23, P5 ;  /* 0x0000001704178207 */ /* 0x040fe40002800000 */
[----:B------:R-:W-:Y:S02]  /*2790*/  @P0 PRMT R22, R3, 0x7610, R22 ;  /* 0x0000761003160816 */ /* 0x000fe40000000016 */
[----:B------:R-:W-:Y:S02]  /*27a0*/  @P0 SEL R24, R7, R24, !P6 ;  /* 0x0000001807180207 */ /* 0x000fe40007000000 */
[----:B------:R-:W-:-:S07]  /*27b0*/  @P0 SEL R23, R4, R23, !P6 ;  /* 0x0000001704170207 */ /* 0x000fce0007000000 */
.L_x_93:
[----:B------:R-:W-:Y:S05]  /*27c0*/  BSYNC.RECONVERGENT B1 ;  /* 0x0000000000017941 */ /* 0x000fea0003800200 */
.L_x_92:
[----:B0-----:R-:W-:Y:S01]  /*27d0*/  LOP3.LUT R3, R22, 0xff, RZ, 0xc0, !PT ;  /* 0x000000ff16037812 */ /* 0x001fe200078ec0ff */
[----:B----4-:R0:W4:Y:S01]  /*27e0*/  SHFL.DOWN PT, R7, R24, 0x4, R2 ;  /* 0x0880000018077989 */ /* 0x01012200000e0002 */
[----:B------:R-:W-:Y:S03]  /*27f0*/  BSSY.RECONVERGENT B1, `(.L_x_94) ;  /* 0x0000012000017945 */ /* 0x000fe60003800200 */
[----:B---3--:R0:W3:Y:S04]  /*2800*/  SHFL.DOWN PT, R4, R23, 0x4, R2 ;  /* 0x0880000017047989 */ /* 0x0080e800000e0002 */
        /* <DEDUP_REMOVED lines=16> */
.L_x_95:
[----:B------:R-:W-:Y:S05]  /*2910*/  BSYNC.RECONVERGENT B1 ;  /* 0x0000000000017941 */ /* 0x000fea0003800200 */
.L_x_94:
        /* <DEDUP_REMOVED lines=20> */
.L_x_97:
[----:B------:R-:W-:Y:S05]  /*2a60*/  BSYNC.RECONVERGENT B1 ;  /* 0x0000000000017941 */ /* 0x000fea0003800200 */
.L_x_96:
        /* <DEDUP_REMOVED lines=8> */
[----:B-12---:R-:W-:-:S04]  /*2af0*/  LOP3.LUT P2, R2, R22, 0xff, RZ, 0xc0, !PT ;  /* 0x000000ff16027812 */ /* 0x006fc8000784c0ff */
[----:B------:R-:W-:-:S13]  /*2b00*/  PLOP3.LUT P0, PT, P2, P0, PT, 0x2f, 0xf2 ;  /* 0x0000000000f2781c */ /* 0x000fda0001700577 */
[----:B----4-:R-:W-:Y:S02]  /*2b10*/  @!P0 ISETP.LT.U32.AND P2, PT, R7, R24, PT ;  /* 0x000000180700820c */ /* 0x010fe40003f41070 */
[----:B------:R-:W-:Y:S02]  /*2b20*/  @P0 ISETP.NE.AND P3, PT, R2, RZ, PT ;  /* 0x000000ff0200020c */ /* 0x000fe40003f65270 */
[----:B------:R-:W-:Y:S02]  /*2b30*/  @!P0 PRMT R22, R6, 0x7610, R22 ;  /* 0x0000761006168816 */ /* 0x000fe40000000016 */
[----:B---3--:R-:W-:Y:S02]  /*2b40*/  @!P0 ISETP.LT.AND.EX P2, PT, R4, R23, PT, P2 ;  /* 0x000000170400820c */ /* 0x008fe40003f41320 */
[----:B------:R-:W-:Y:S02]  /*2b50*/  @P0 SEL R2, R3, R22, !P3 ;  /* 0x0000001603020207 */ /* 0x000fe40005800000 */
[----:B------:R-:W-:-:S02]  /*2b60*/  @!P0 SEL R24, R7, R24, P2 ;  /* 0x0000001807188207 */ /* 0x000fc40001000000 */
[----:B------:R-:W-:Y:S02]  /*2b70*/  @!P0 SEL R23, R4, R23, P2 ;  /* 0x0000001704178207 */ /* 0x000fe40001000000 */
[----:B------:R-:W-:Y:S02]  /*2b80*/  @P0 PRMT R22, R2, 0x7610, R22 ;  /* 0x0000761002160816 */ /* 0x000fe40000000016 */
[----:B------:R-:W-:Y:S02]  /*2b90*/  @P0 SEL R24, R7, R24, !P3 ;  /* 0x0000001807180207 */ /* 0x000fe40005800000 */
[----:B------:R-:W-:-:S07]  /*2ba0*/  @P0 SEL R23, R4, R23, !P3 ;  /* 0x0000001704170207 */ /* 0x000fce0005800000 */
.L_x_99:
[----:B------:R-:W-:Y:S05]  /*2bb0*/  BSYNC.RECONVERGENT B1 ;  /* 0x0000000000017941 */ /* 0x000fea0003800200 */
.L_x_98:
[----:B------:R-:W-:Y:S04]  /*2bc0*/  BSSY.RECONVERGENT B1, `(.L_x_100) ;  /* 0x000000c000017945 */ /* 0x000fe80003800200 */
[----:B------:R-:W-:Y:S05]  /*2bd0*/  @P1 BRA `(.L_x_101) ;  /* 0x0000000000281947 */ /* 0x000fea0003800000 */
[----:B---3--:R-:W3:Y:S01]  /*2be0*/  S2R R4, SR_CgaCtaId ;  /* 0x0000000000047919 */ /* 0x008ee20000008800 */
[----:B0-----:R-:W-:Y:S02]  /*2bf0*/  MOV R3, 0x400 ;  /* 0x0000040000037802 */ /* 0x001fe40000000f00 */
[----:B-12---:R-:W-:-:S04]  /*2c00*/  SHF.R.U32.HI R2, RZ, 0x1, R0 ;  /* 0x00000001ff027819 */ /* 0x006fc80000011600 */
[----:B------:R-:W-:Y:S02]  /*2c10*/  LOP3.LUT R2, R2, 0x1f0, RZ, 0xc0, !PT ;  /* 0x000001f002027812 */ /* 0x000fe400078ec0ff */
[----:B---3--:R-:W-:-:S05]  /*2c20*/  LEA R3, R4, R3, 0x18 ;  /* 0x0000000304037211 */ /* 0x008fca00078ec0ff */
[----:B----4-:R-:W-:Y:S02]  /*2c30*/  IMAD.IADD R7, R2, 0x1, R3 ;  /* 0x0000000102077824 */ /* 0x010fe400078e0203 */
[----:B------:R-:W-:Y:S02]  /*2c40*/  IMAD.MOV.U32 R2, RZ, RZ, R24 ;  /* 0x000000ffff027224 */ /* 0x000fe400078e0018 */
[----:B------:R-:W-:Y:S01]  /*2c50*/  IMAD.MOV.U32 R3, RZ, RZ, R23 ;  /* 0x000000ffff037224 */ /* 0x000fe200078e0017 */
[----:B------:R0:W-:Y:S04]  /*2c60*/  STS.U8 [R7+0x8], R22 ;  /* 0x0000081607007388 */ /* 0x0001e80000000000 */
[----:B------:R0:W-:Y:S02]  /*2c70*/  STS.64 [R7+0x10], R2 ;  /* 0x0000100207007388 */ /* 0x0001e40000000a00 */
.L_x_101:
[----:B------:R-:W-:Y:S05]  /*2c80*/  BSYNC.RECONVERGENT B1 ;  /* 0x0000000000017941 */ /* 0x000fea0003800200 */
.L_x_100:
[----:B------:R-:W-:Y:S01]  /*2c90*/  BAR.SYNC.DEFER_BLOCKING 0x0 ;  /* 0x0000000000007b1d */ /* 0x000fe20000010000 */
[----:B------:R-:W-:-:S13]  /*2ca0*/  ISETP.NE.AND P1, PT, R0, RZ, PT ;  /* 0x000000ff0000720c */ /* 0x000fda0003f25270 */
[----:B------:R-:W-:Y:S05]  /*2cb0*/  @P1 BRA `(.L_x_89) ;  /* 0x0000003000681947 */ /* 0x000fea0003800000 */
[C---:B------:R-:W-:Y:S02]  /*2cc0*/  ISETP.GE.AND P0, PT, R5.reuse, 0x21, PT ;  /* 0x000000210500780c */ /* 0x040fe40003f06270 */
[C---:B------:R-:W-:Y:S02]  /*2cd0*/  ISETP.GE.AND P2, PT, R5.reuse, 0x41, PT ;  /* 0x000000410500780c */ /* 0x040fe40003f46270 */
[C---:B------:R-:W-:Y:S02]  /*2ce0*/  ISETP.GE.AND P3, PT, R5.reuse, 0x61, PT ;  /* 0x000000610500780c */ /* 0x040fe40003f66270 */
[----:B------:R-:W-:-:S07]  /*2cf0*/  ISETP.GE.AND P4, PT, R5, 0x81, PT ;  /* 0x000000810500780c */ /* 0x000fce0003f86270 */
[----:B------:R-:W-:Y:S06]  /*2d00*/  @!P0 BRA `(.L_x_102) ;  /* 0x00000000003c8947 */ /* 0x000fec0003800000 */
[----:B------:R-:W5:Y:S01]  /*2d10*/  S2UR UR5, SR_CgaCtaId ;  /* 0x00000000000579c3 */ /* 0x000f620000008800 */
[----:B------:R-:W-:Y:S01]  /*2d20*/  UMOV UR4, 0x400 ;  /* 0x0000040000047882 */ /* 0x000fe20000000000 */
[----:B------:R-:W-:Y:S01]  /*2d30*/  LOP3.LUT P5, RZ, R22, 0xff, RZ, 0xc0, !PT ;  /* 0x000000ff16ff7812 */ /* 0x000fe200078ac0ff */
[----:B-----5:R-:W-:-:S09]  /*2d40*/  ULEA UR4, UR5, UR4, 0x18 ;  /* 0x0000000405047291 */ /* 0x020fd2000f8ec0ff */
[----:B------:R-:W5:Y:S04]  /*2d50*/  LDS.U8 R0, [UR4+0x18] ;  /* 0x00001804ff007984 */ /* 0x000f680008000000 */
[----:B012---:R-:W0:Y:S01]  /*2d60*/  LDS.64 R2, [UR4+0x20] ;  /* 0x00002004ff027984 */ /* 0x007e220008000a00 */
        /* <DEDUP_REMOVED lines=9> */
.L_x_102:
[----:B------:R-:W-:Y:S01]  /*2e00*/  ISETP.GE.AND P5, PT, R5, 0xa1, PT ;  /* 0x000000a10500780c */ /* 0x000fe20003fa6270 */
[----:B------:R-:W-:-:S12]  /*2e10*/  @!P2 BRA `(.L_x_103) ;  /* 0x00000000003ca947 */ /* 0x000fd80003800000 */
        /* <DEDUP_REMOVED lines=15> */
.L_x_103:
        /* <DEDUP_REMOVED lines=17> */
.L_x_104:
        /* <DEDUP_REMOVED lines=17> */
.L_x_105:
[----:B------:R-:W-:Y:S05]  /*3130*/  @!P5 BRA `(.L_x_106) ;  /* 0x00000000003cd947 */ /* 0x000fea0003800000 */
        /* <DEDUP_REMOVED lines=15> */
.L_x_106:
        /* <DEDUP_REMOVED lines=16> */
.L_x_107:
        /* <DEDUP_REMOVED lines=17> */
.L_x_65:
[----:B------:R-:W0:Y:S01]  /*3440*/  S2R R0, SR_TID.X ;  /* 0x0000000000007919 */ /* 0x000e220000002100 */
[----:B------:R-:W1:Y:S01]  /*3450*/  LDCU.128 UR8, c[0x0][0x380] ;  /* 0x00007000ff0877ac */ /* 0x000e620008000c00 */
[----:B------:R-:W2:Y:S01]  /*3460*/  LDCU.64 UR6, c[0x0][0x3a0] ;  /* 0x00007400ff0677ac */ /* 0x000ea20008000a00 */
[----:B0-----:R-:W-:-:S05]  /*3470*/  IADD3 R4, P0, PT, R3, R0, RZ ;  /* 0x0000000003047210 */ /* 0x001fca0007f1e0ff */
[----:B------:R-:W-:Y:S02]  /*3480*/  IMAD.SHL.U32 R22, R4, 0x8, RZ ;  /* 0x0000000804167824 */ /* 0x000fe400078e00ff */
[----:B------:R-:W-:-:S03]  /*3490*/  IMAD.X R5, RZ, RZ, RZ, P0 ;  /* 0x000000ffff057224 */ /* 0x000fc600000e06ff */
[----:B-1----:R-:W-:Y:S02]  /*34a0*/  IADD3 R26, P0, PT, R22, UR8, RZ ;  /* 0x00000008161a7c10 */ /* 0x002fe4000ff1e0ff */
[----:B------:R-:W-:Y:S02]  /*34b0*/  SHF.L.U64.HI R4, R4, 0x3, R5 ;  /* 0x0000000304047819 */ /* 0x000fe40000010205 */
[----:B------:R-:W-:Y:S02]  /*34c0*/  IADD3 R22, P1, PT, R22, UR10, RZ ;  /* 0x0000000a16167c10 */ /* 0x000fe4000ff3e0ff */
[C---:B------:R-:W-:Y:S02]  /*34d0*/  IADD3.X R27, PT, PT, R4.reuse, UR9, RZ, P0, !PT ;  /* 0x00000009041b7c10 */ /* 0x040fe400087fe4ff */
[----:B------:R-:W-:-:S03]  /*34e0*/  IADD3.X R23, PT, PT, R4, UR11, RZ, P1, !PT ;  /* 0x0000000b04177c10 */ /* 0x000fc60008ffe4ff */
[----:B------:R-:W3:Y:S04]  /*34f0*/  LDG.E.64 R6, desc[UR12][R26.64] ;  /* 0x0000000c1a067981 */ /* 0x000ee8000c1e1b00 */
[----:B------:R-:W3:Y:S04]  /*3500*/  LDG.E.64 R18, desc[UR12][R22.64] ;  /* 0x0000000c16127981 */ /* 0x000ee8000c1e1b00 */
[----:B------:R-:W4:Y:S04]  /*3510*/  LDG.E.64 R4, desc[UR12][R26.64+0x1000] ;  /* 0x0010000c1a047981 */ /* 0x000f28000c1e1b00 */
[----:B------:R-:W4:Y:S04]  /*3520*/  LDG.E.64 R10, desc[UR12][R22.64+0x1000] ;  /* 0x0010000c160a7981 */ /* 0x000f28000c1e1b00 */
[----:B------:R-:W5:Y:S04]  /*3530*/  LDG.E.64 R12, desc[UR12][R26.64+0x800] ;  /* 0x0008000c1a0c7981 */ /* 0x000f68000c1e1b00 */
[----:B------:R-:W5:Y:S04]  /*3540*/  LDG.E.64 R14, desc[UR12][R22.64+0x800] ;  /* 0x0008000c160e7981 */ /* 0x000f68000c1e1b00 */
[----:B------:R-:W5:Y:S04]  /*3550*/  LDG.E.64 R16, desc[UR12][R26.64+0x1800] ;  /* 0x0018000c1a107981 */ /* 0x000f68000c1e1b00 */
[----:B------:R0:W5:Y:S01]  /*3560*/  LDG.E.64 R20, desc[UR12][R22.64+0x1800] ;  /* 0x0018000c16147981 */ /* 0x000162000c1e1b00 */
[----:B---3--:R-:W-:Y:S01]  /*3570*/  DSETP.NEU.AND P0, PT, R6, R18, PT ;  /* 0x000000120600722a */ /* 0x008fe20003f0d000 */
[C---:B------:R-:W-:Y:S01]  /*3580*/  VIADD R19, R0.reuse, 0x100 ;  /* 0x0000010000137836 */ /* 0x040fe20000000000 */
[----:B--2---:R-:W-:Y:S01]  /*3590*/  IADD3 R6, P1, PT, R3, UR6, RZ ;  /* 0x0000000603067c10 */ /* 0x004fe2000ff3e0ff */
[----:B------:R-:W-:-:S02]  /*35a0*/  VIADD R3, R0, 0x200 ;  /* 0x0000020000037836 */ /* 0x000fc40000000000 */
[----:B------:R-:W-:Y:S01]  /*35b0*/  IMAD.U32 R7, RZ, RZ, UR7 ;  /* 0x00000007ff077e24 */ /* 0x000fe2000f8e00ff */
[----:B------:R-:W-:Y:S01]  /*35c0*/  SEL R0, R19, R0, !P0 ;  /* 0x0000000013007207 */ /* 0x000fe20004000000 */
[----:B----4-:R-:W-:Y:S01]  /*35d0*/  DSETP.NEU.AND P3, PT, R4, R10, PT ;  /* 0x0000000a0400722a */ /* 0x010fe20003f6d000 */
[-C--:B------:R-:W-:Y:S01]  /*35e0*/  IADD3 R19, P2, PT, R3, R6.reuse, RZ ;  /* 0x0000000603137210 */ /* 0x080fe20007f5e0ff */
[----:B------:R-:W-:Y:S01]  /*35f0*/  IMAD.X R3, RZ, RZ, R7, P1 ;  /* 0x000000ffff037224 */ /* 0x000fe200008e0607 */
[----:B------:R-:W-:Y:S02]  /*3600*/  IADD3 R0, P1, PT, R0, R6, RZ ;  /* 0x0000000600007210 */ /* 0x000fe40007f3e0ff */
[----:B------:R-:W1:Y:S01]  /*3610*/  S2R R6, SR_TID.X ;  /* 0x0000000000067919 */ /* 0x000e620000002100 */
[--C-:B------:R-:W-:Y:S02]  /*3620*/  IMAD.X R18, RZ, RZ, R3.reuse, P2 ;  /* 0x000000ffff127224 */ /* 0x100fe400010e0603 */
[----:B0-----:R-:W-:Y:S01]  /*3630*/  IMAD.X R23, RZ, RZ, R3, P1 ;  /* 0x000000ffff177224 */ /* 0x001fe200008e0603 */
[----:B------:R-:W-:Y:S01]  /*3640*/  ISETP.LT.U32.AND P1, PT, R19, R0, PT ;  /* 0x000000001300720c */ /* 0x000fe20003f21070 */
[----:B-----5:R-:W-:-:S03]  /*3650*/  DSETP.EQ.AND P0, PT, R12, R14, !P0 ;  /* 0x0000000e0c00722a */ /* 0x020fc60004702000 */
[----:B------:R-:W-:Y:S01]  /*3660*/  ISETP.LT.AND.EX P1, PT, R18, R23, PT, P1 ;  /* 0x000000171200720c */ /* 0x000fe20003f21310 */
[----:B------:R-:W-:-:S03]  /*3670*/  DSETP.NEU.AND P2, PT, R16, R20, PT ;  /* 0x000000141000722a */ /* 0x000fc60003f4d000 */
[C---:B------:R-:W-:Y:S02]  /*3680*/  @P3 SEL R0, R19.reuse, R0, P1 ;  /* 0x0000000013003207 */ /* 0x040fe40000800000 */
[C---:B------:R-:W-:Y:S01]  /*3690*/  @P3 SEL R23, R18.reuse, R23, P1 ;  /* 0x0000001712173207 */ /* 0x040fe20000800000 */
[----:B------:R-:W-:Y:S01]  /*36a0*/  DSETP.EQ.AND P3, PT, R4, R10, P0 ;  /* 0x0000000a0400722a */ /* 0x000fe20000762000 */
[C---:B------:R-:W-:Y:S02]  /*36b0*/  SEL R0, R19.reuse, R0, P0 ;  /* 0x0000000013007207 */ /* 0x040fe40000000000 */
[----:B------:R-:W-:Y:S02]  /*36c0*/  SEL R23, R18, R23, P0 ;  /* 0x0000001712177207 */ /* 0x000fe40000000000 */
[----:B------:R-:W-:Y:S01]  /*36d0*/  ISETP.GE.U32.AND P0, PT, R2, UR5, PT ;  /* 0x0000000502007c0c */ /* 0x000fe2000bf06070 */
[----:B------:R-:W-:Y:S01]  /*36e0*/  DSETP.NEU.OR P4, PT, R16, R20, !P3 ;  /* 0x000000141000722a */ /* 0x000fe20005f8d400 */
[----:B------:R-:W-:-:S02]  /*36f0*/  IADD3 R3, P1, PT, R19, 0x100, RZ ;  /* 0x0000010013037810 */ /* 0x000fc40007f3e0ff */
[----:B------:R-:W-:-:S03]  /*3700*/  ISETP.GE.U32.AND.EX P0, PT, R24, UR4, PT, P0 ;  /* 0x0000000418007c0c */ /* 0x000fc6000bf06100 */
[----:B------:R-:W-:Y:S01]  /*3710*/  IMAD.X R4, RZ, RZ, R18, P1 ;  /* 0x000000ffff047224 */ /* 0x000fe200008e0612 */
[----:B------:R-:W-:Y:S02]  /*3720*/  ISETP.LT.U32.AND P1, PT, R3, R0, PT ;  /* 0x000000000300720c */ /* 0x000fe40003f21070 */
[----:B------:R-:W-:Y:S02]  /*3730*/  SEL R22, RZ, 0x1, !P4 ;  /* 0x00000001ff167807 */ /* 0x000fe40006000000 */
[----:B------:R-:W-:-:S04]  /*3740*/  ISETP.LT.AND.EX P1, PT, R4, R23, PT, P1 ;  /* 0x000000170400720c */ /* 0x000fc80003f21310 */
[C---:B------:R-:W-:Y:S02]  /*3750*/  @P2 SEL R0, R3.reuse, R0, P1 ;  /* 0x0000000003002207 */ /* 0x040fe40000800000 */
[C---:B------:R-:W-:Y:S02]  /*3760*/  @P2 SEL R23, R4.reuse, R23, P1 ;  /* 0x0000001704172207 */ /* 0x040fe40000800000 */
[----:B------:R-:W-:Y:S02]  /*3770*/  SEL R24, R3, R0, P3 ;  /* 0x0000000003187207 */ /* 0x000fe40001800000 */
[----:B------:R-:W-:Y:S01]  /*3780*/  SEL R23, R4, R23, P3 ;  /* 0x0000001704177207 */ /* 0x000fe20001800000 */
[----:B-1----:R-:W-:Y:S06]  /*3790*/  @!P0 BRA `(.L_x_108) ;  /* 0x00000018006c8947 */ /* 0x002fec0003800000 */
[----:B------:R-:W-:Y:S01]  /*37a0*/  IMAD.SHL.U32 R0, R25, 0x400, RZ ;  /* 0x0000040019007824 */ /* 0x000fe200078e00ff */
[----:B------:R-:W-:Y:S02]  /*37b0*/  IADD3 R4, P0, PT, R8, -0x400, RZ ;  /* 0xfffffc0008047810 */ /* 0x000fe40007f1e0ff */
[----:B------:R-:W-:Y:S02]  /*37c0*/  LOP3.LUT R11, RZ, R6, RZ, 0x33, !PT ;  /* 0x00000006ff0b7212 */ /* 0x000fe400078e33ff */
[----:B------:R-:W-:Y:S02]  /*37d0*/  IADD3 R5, P1, PT, R0, UR5, RZ ;  /* 0x0000000500057c10 */ /* 0x000fe4000ff3e0ff */
[----:B------:R-:W-:Y:S02]  /*37e0*/  IADD3.X R3, PT, PT, R9, -0x1, RZ, P0, !PT ;  /* 0xffffffff09037810 */ /* 0x000fe400007fe4ff */
[----:B------:R-:W-:Y:S01]  /*37f0*/  ISETP.GT.U32.AND P0, PT, R5, R4, PT ;  /* 0x000000040500720c */ /* 0x000fe20003f04070 */
[----:B------:R-:W-:Y:S01]  /*3800*/  IMAD.X R2, RZ, RZ, UR4, P1 ;  /* 0x00000004ff027e24 */ /* 0x000fe200088e06ff */
[----:B------:R-:W-:Y:S01]  /*3810*/  IADD3 R11, PT, PT, R8, -UR5, R11 ;  /* 0x80000005080b7c10 */ /* 0x000fe2000fffe00b */
[----:B------:R-:W-:-:S03]  /*3820*/  UMOV UR4, URZ ;  /* 0x000000ff00047c82 */ /* 0x000fc60008000000 */
[----:B------:R-:W-:Y:S01]  /*3830*/  ISETP.GT.U32.AND.EX P0, PT, R2, R3, PT, P0 ;  /* 0x000000030200720c */ /* 0x000fe20003f04100 */
[----:B------:R-:W-:-:S12]  /*3840*/  IMAD.IADD R0, R11, 0x1, -R0 ;  /* 0x000000010b007824 */ /* 0x000fd800078e0a00 */
[----:B------:R-:W-:Y:S05]  /*3850*/  @P0 BRA `(.L_x_109) ;  /* 0x0000000400640947 */ /* 0x000fea0003800000 */
[----:B------:R-:W0:Y:S01]  /*3860*/  LDCU.64 UR6, c[0x0][0x3a0] ;  /* 0x00007400ff0677ac */ /* 0x000e220008000a00 */
[----:B------:R-:W1:Y:S02]  /*3870*/  LDCU.128 UR8, c[0x0][0x380] ;  /* 0x00007000ff0877ac */ /* 0x000e640008000c00 */
.L_x_113:
[----:B------:R-:W-:-:S05]  /*3880*/  IADD3 R27, P0, PT, R6, R5, RZ ;  /* 0x00000005061b7210 */ /* 0x000fca0007f1e0ff */
[----:B------:R-:W-:Y:S02]  /*3890*/  IMAD.SHL.U32 R20, R27, 0x8, RZ ;  /* 0x000000081b147824 */ /* 0x000fe400078e00ff */
[----:B------:R-:W-:-:S03]  /*38a0*/  IMAD.X R26, RZ, RZ, R2, P0 ;  /* 0x000000ffff1a7224 */ /* 0x000fc600000e0602 */
[C---:B-1----:R-:W-:Y:S02]  /*38b0*/  IADD3 R12, P0, PT, R20.reuse, UR8, RZ ;  /* 0x00000008140c7c10 */ /* 0x042fe4000ff1e0ff */
[----:B------:R-:W-:Y:S02]  /*38c0*/  SHF.L.U64.HI R7, R27, 0x3, R26 ;  /* 0x000000031b077819 */ /* 0x000fe4000001021a */
[----:B------:R-:W-:Y:S02]  /*38d0*/  IADD3 R20, P1, PT, R20, UR10, RZ ;  /* 0x0000000a14147c10 */ /* 0x000fe4000ff3e0ff */
[C---:B------:R-:W-:Y:S02]  /*38e0*/  IADD3.X R13, PT, PT, R7.reuse, UR9, RZ, P0, !PT ;  /* 0x00000009070d7c10 */ /* 0x040fe400087fe4ff */
[----:B------:R-:W-:-:S03]  /*38f0*/  IADD3.X R21, PT, PT, R7, UR11, RZ, P1, !PT ;  /* 0x0000000b07157c10 */ /* 0x000fc60008ffe4ff */
[----:B------:R1:W5:Y:S04]  /*3900*/  LDG.E.64 R28, desc[UR12][R12.64] ;  /* 0x0000000c0c1c7981 */ /* 0x000368000c1e1b00 */
[----:B------:R1:W5:Y:S04]  /*3910*/  LDG.E.64 R8, desc[UR12][R12.64+0x800] ;  /* 0x0008000c0c087981 */ /* 0x000368000c1e1b00 */
[----:B------:R1:W5:Y:S04]  /*3920*/  LDG.E.64 R10, desc[UR12][R12.64+0x1000] ;  /* 0x0010000c0c0a7981 */ /* 0x000368000c1e1b00 */
[----:B------:R1:W5:Y:S04]  /*3930*/  LDG.E.64 R14, desc[UR12][R20.64] ;  /* 0x0000000c140e7981 */ /* 0x000368000c1e1b00 */
[----:B------:R1:W5:Y:S04]  /*3940*/  LDG.E.64 R16, desc[UR12][R20.64+0x800] ;  /* 0x0008000c14107981 */ /* 0x000368000c1e1b00 */
[----:B------:R1:W5:Y:S04]  /*3950*/  LDG.E.64 R18, desc[UR12][R20.64+0x1000] ;  /* 0x0010000c14127981 */ /* 0x000368000c1e1b00 */
[----:B------:R-:W5:Y:S04]  /*3960*/  LDG.E.64 R12, desc[UR12][R12.64+0x1800] ;  /* 0x0018000c0c0c7981 */ /* 0x000f68000c1e1b00 */
[----:B------:R-:W5:Y:S01]  /*3970*/  LDG.E.64 R20, desc[UR12][R20.64+0x1800] ;  /* 0x0018000c14147981 */ /* 0x000f62000c1e1b00 */
[----:B------:R-:W-:Y:S01]  /*3980*/  LOP3.LUT P1, RZ, R22, 0xff, RZ, 0xc0, !PT ;  /* 0x000000ff16ff7812 */ /* 0x000fe2000782c0ff */
[----:B0-----:R-:W-:Y:S01]  /*3990*/  IMAD.U32 R7, RZ, RZ, UR7 ;  /* 0x00000007ff077e24 */ /* 0x001fe2000f8e00ff */
[----:B------:R-:W-:Y:S01]  /*39a0*/  IADD3 R27, P0, PT, R27, UR6, RZ ;  /* 0x000000061b1b7c10 */ /* 0x000fe2000ff1e0ff */
[----:B------:R-:W-:Y:S04]  /*39b0*/  BSSY.RECONVERGENT B1, `(.L_x_110) ;  /* 0x000000f000017945 */ /* 0x000fe80003800200 */
[----:B------:R-:W-:-:S06]  /*39c0*/  IMAD.X R26, R26, 0x1, R7, P0 ;  /* 0x000000011a1a7824 */ /* 0x000fcc00000e0607 */
[----:B-1----:R-:W-:Y:S05]  /*39d0*/  @!P1 BRA `(.L_x_111) ;  /* 0x0000000000209947 */ /* 0x002fea0003800000 */
[----:B-----5:R-:W-:-:S14]  /*39e0*/  DSETP.NEU.AND P0, PT, R28, R14, PT ;  /* 0x0000000e1c00722a */ /* 0x020fdc0003f0d000 */
[----:B------:R-:W-:Y:S05]  /*39f0*/  @!P0 BRA `(.L_x_112) ;  /* 0x0000000000288947 */ /* 0x000fea0003800000 */
[----:B------:R-:W-:Y:S01]  /*3a00*/  ISETP.LT.U32.AND P0, PT, R27, R24, PT ;  /* 0x000000181b00720c */ /* 0x000fe20003f01070 */
[----:B------:R-:W-:-:S03]  /*3a10*/  IMAD.MOV.U32 R22, RZ, RZ, 0x1 ;  /* 0x00000001ff167424 */ /* 0x000fc600078e00ff */
[----:B------:R-:W-:-:S04]  /*3a20*/  ISETP.LT.AND.EX P0, PT, R26, R23, PT, P0 ;  /* 0x000000171a00720c */ /* 0x000fc80003f01300 */
[----:B------:R-:W-:Y:S02]  /*3a30*/  SEL R24, R27, R24, P0 ;  /* 0x000000181b187207 */ /* 0x000fe40000000000 */
[----:B------:R-:W-:Y:S01]  /*3a40*/  SEL R23, R26, R23, P0 ;  /* 0x000000171a177207 */ /* 0x000fe20000000000 */
[----:B------:R-:W-:Y:S06]  /*3a50*/  BRA `(.L_x_112) ;  /* 0x0000000000107947 */ /* 0x000fec0003800000 */
.L_x_111:
[----:B-----5:R-:W-:Y:S01]  /*3a60*/  DSETP.NEU.AND P0, PT, R28, R14, PT ;  /* 0x0000000e1c00722a */ /* 0x020fe20003f0d000 */
[----:B------:R-:W-:Y:S02]  /*3a70*/  IMAD.MOV.U32 R24, RZ, RZ, R27 ;  /* 0x000000ffff187224 */ /* 0x000fe400078e001b */
[----:B------:R-:W-:-:S03]  /*3a80*/  IMAD.MOV.U32 R23, RZ, RZ, R26 ;  /* 0x000000ffff177224 */ /* 0x000fc600078e001a */
[----:B------:R-:W-:-:S08]  /*3a90*/  SEL R22, RZ, 0x1, !P0 ;  /* 0x00000001ff167807 */ /* 0x000fd00004000000 */
.L_x_112:
[----:B------:R-:W-:Y:S05]  /*3aa0*/  BSYNC.RECONVERGENT B1 ;  /* 0x0000000000017941 */ /* 0x000fea0003800200 */
.L_x_110:
[----:B------:R-:W-:Y:S01]  /*3ab0*/  IMAD.MOV.U32 R15, RZ, RZ, R24 ;  /* 0x000000ffff0f7224 */ /* 0x000fe200078e0018 */
[----:B------:R-:W-:Y:S01]  /*3ac0*/  DSETP.NEU.AND P2, PT, R8, R16, PT ;  /* 0x000000100800722a */ /* 0x000fe20003f4d000 */
[----:B------:R-:W-:Y:S01]  /*3ad0*/  IADD3 R24, P1, PT, R27, 0x100, RZ ;  /* 0x000001001b187810 */ /* 0x000fe20007f3e0ff */
[----:B------:R-:W-:Y:S01]  /*3ae0*/  IMAD.MOV.U32 R14, RZ, RZ, R23 ;  /* 0x000000ffff0e7224 */ /* 0x000fe200078e0017 */
[----:B------:R-:W0:Y:S01]  /*3af0*/  LDC.64 R8, c[0x0][0x3d8] ;  /* 0x0000f600ff087b82 */ /* 0x000e220000000a00 */
[----:B------:R-:W-:Y:S01]  /*3b00*/  LOP3.LUT P3, RZ, R22, 0xff, RZ, 0xc0, !PT ;  /* 0x000000ff16ff7812 */ /* 0x000fe2000786c0ff */
[----:B------:R-:W-:Y:S01]  /*3b10*/  USHF.R.S32.HI UR14, URZ, 0x1f, UR5 ;  /* 0x0000001fff0e7899 */ /* 0x000fe20008011405 */
[----:B------:R-:W-:Y:S01]  /*3b20*/  IMAD.X R23, RZ, RZ, R26, P1 ;  /* 0x000000ffff177224 */ /* 0x000fe200008e061a */
[----:B------:R-:W-:Y:S01]  /*3b30*/  ISETP.LT.U32.AND P0, PT, R24, R15, PT ;  /* 0x0000000f1800720c */ /* 0x000fe20003f01070 */
[----:B------:R-:W-:Y:S01]  /*3b40*/  DSETP.NEU.AND P1, PT, R10, R18, PT ;  /* 0x000000120a00722a */ /* 0x000fe20003f2d000 */
[----:B------:R-:W-:-:S02]  /*3b50*/  SEL R22, R22, 0x1, !P2 ;  /* 0x0000000116167807 */ /* 0x000fc40005000000 */
[----:B------:R-:W-:-:S04]  /*3b60*/  ISETP.LT.AND.EX P0, PT, R23, R14, PT, P0 ;  /* 0x0000000e1700720c */ /* 0x000fc80003f01300 */
[C---:B------:R-:W-:Y:S02]  /*3b70*/  @P2 SEL R15, R24.reuse, R15, P0 ;  /* 0x0000000f180f2207 */ /* 0x040fe40000000000 */
[----:B------:R-:W-:Y:S02]  /*3b80*/  @P2 SEL R14, R23, R14, P0 ;  /* 0x0000000e170e2207 */ /* 0x000fe40000000000 */
[----:B------:R-:W-:Y:S02]  /*3b90*/  IADD3 R11, P0, PT, R27, 0x200, RZ ;  /* 0x000002001b0b7810 */ /* 0x000fe40007f1e0ff */
[----:B------:R-:W-:Y:S02]  /*3ba0*/  SEL R24, R24, R15, !P3 ;  /* 0x0000000f18187207 */ /* 0x000fe40005800000 */
[----:B------:R-:W-:Y:S01]  /*3bb0*/  SEL R23, R23, R14, !P3 ;  /* 0x0000000e17177207 */ /* 0x000fe20005800000 */
[----:B------:R-:W-:Y:S01]  /*3bc0*/  IMAD.X R10, RZ, RZ, R26, P0 ;  /* 0x000000ffff0a7224 */ /* 0x000fe200000e061a */
[----:B------:R-:W-:-:S02]  /*3bd0*/  ISETP.LT.U32.AND P0, PT, R11, R24, PT ;  /* 0x000000180b00720c */ /* 0x000fc40003f01070 */
[----:B------:R-:W-:Y:S01]  /*3be0*/  @!P3 SEL R22, RZ, 0x1, !P2 ;  /* 0x00000001ff16b807 */ /* 0x000fe20005000000 */
[----:B------:R-:W-:Y:S01]  /*3bf0*/  DSETP.NEU.AND P2, PT, R12, R20, PT ;  /* 0x000000140c00722a */ /* 0x000fe20003f4d000 */
[-C--:B------:R-:W-:Y:S02]  /*3c00*/  ISETP.LT.AND.EX P0, PT, R10, R23.reuse, PT, P0 ;  /* 0x000000170a00720c */ /* 0x080fe40003f01300 */
[----:B------:R-:W-:Y:S02]  /*3c10*/  LOP3.LUT P3, RZ, R22, 0xff, RZ, 0xc0, !PT ;  /* 0x000000ff16ff7812 */ /* 0x000fe4000786c0ff */
[----:B------:R-:W-:Y:S02]  /*3c20*/  @P1 SEL R23, R10, R23, P0 ;  /* 0x000000170a171207 */ /* 0x000fe40000000000 */
[----:B------:R-:W-:Y:S02]  /*3c30*/  @P1 SEL R24, R11, R24, P0 ;  /* 0x000000180b181207 */ /* 0x000fe40000000000 */
[----:B------:R-:W-:-:S02]  /*3c40*/  IADD3 R27, P0, PT, R27, 0x300, RZ ;  /* 0x000003001b1b7810 */ /* 0x000fc40007f1e0ff */
[----:B------:R-:W-:Y:S02]  /*3c50*/  SEL R23, R10, R23, !P3 ;  /* 0x000000170a177207 */ /* 0x000fe40005800000 */
[----:B0-----:R-:W-:Y:S01]  /*3c60*/  IADD3 R10, P4, PT, -R5, R8, RZ ;  /* 0x00000008050a7210 */ /* 0x001fe20007f9e1ff */
[----:B------:R-:W-:Y:S01]  /*3c70*/  IMAD.X R26, RZ, RZ, R26, P0 ;  /* 0x000000ffff1a7224 */ /* 0x000fe200000e061a */
[----:B------:R-:W-:Y:S02]  /*3c80*/  SEL R22, R22, 0x1, !P1 ;  /* 0x0000000116167807 */ /* 0x000fe40004800000 */
[----:B------:R-:W-:Y:S01]  /*3c90*/  ISETP.GE.U32.AND P0, PT, R10, UR5, PT ;  /* 0x000000050a007c0c */ /* 0x000fe2000bf06070 */
[----:B------:R-:W-:Y:S01]  /*3ca0*/  IMAD.X R10, R9, 0x1, ~R2, P4 ;  /* 0x00000001090a7824 */ /* 0x000fe200020e0e02 */
[----:B------:R-:W-:Y:S02]  /*3cb0*/  @!P3 SEL R22, RZ, 0x1, !P1 ;  /* 0x00000001ff16b807 */ /* 0x000fe40004800000 */
[----:B------:R-:W-:-:S02]  /*3cc0*/  SEL R24, R11, R24, !P3 ;  /* 0x000000180b187207 */ /* 0x000fc40005800000 */
[----:B------:R-:W-:Y:S02]  /*3cd0*/  ISETP.GE.U32.AND.EX P0, PT, R10, UR14, PT, P0 ;  /* 0x0000000e0a007c0c */ /* 0x000fe4000bf06100 */
[C---:B------:R-:W-:Y:S02]  /*3ce0*/  LOP3.LUT P3, RZ, R22.reuse, 0xff, RZ, 0xc0, !PT ;  /* 0x000000ff16ff7812 */ /* 0x040fe4000786c0ff */
[----:B------:R-:W-:Y:S02]  /*3cf0*/  ISETP.LT.U32.AND P1, PT, R27, R24, PT ;  /* 0x000000181b00720c */ /* 0x000fe40003f21070 */
[----:B------:R-:W-:Y:S02]  /*3d00*/  SEL R22, R22, 0x1, !P2 ;  /* 0x0000000116167807 */ /* 0x000fe40005000000 */
[----:B------:R-:W-:-:S04]  /*3d10*/  ISETP.LT.AND.EX P1, PT, R26, R23, PT, P1 ;  /* 0x000000171a00720c */ /* 0x000fc80003f21310 */
[C---:B------:R-:W-:Y:S02]  /*3d20*/  @P2 SEL R24, R27.reuse, R24, P1 ;  /* 0x000000181b182207 */ /* 0x040fe40000800000 */
[C---:B------:R-:W-:Y:S02]  /*3d30*/  @P2 SEL R23, R26.reuse, R23, P1 ;  /* 0x000000171a172207 */ /* 0x040fe40000800000 */
[----:B------:R-:W-:Y:S02]  /*3d40*/  @!P3 SEL R22, RZ, 0x1, !P2 ;  /* 0x00000001ff16b807 */ /* 0x000fe40005000000 */
[----:B------:R-:W-:Y:S02]  /*3d50*/  SEL R24, R27, R24, !P3 ;  /* 0x000000181b187207 */ /* 0x000fe40005800000 */
[----:B------:R-:W-:Y:S01]  /*3d60*/  SEL R23, R26, R23, !P3 ;  /* 0x000000171a177207 */ /* 0x000fe20005800000 */
[----:B------:R-:W-:Y:S06]  /*3d70*/  @!P0 BRA `(.L_x_108) ;  /* 0x0000001000f48947 */ /* 0x000fec0003800000 */
[----:B------:R-:W-:Y:S01]  /*3d80*/  IADD3 R5, P0, PT, R5, UR5, RZ ;  /* 0x0000000505057c10 */ /* 0x000fe2000ff1e0ff */
[----:B------:R-:W-:Y:S01]  /*3d90*/  UIADD3 UR4, UPT, UPT, UR4, 0x1, URZ ;  /* 0x0000000104047890 */ /* 0x000fe2000fffe0ff */
[----:B------:R-:W-:Y:S02]  /*3da0*/  VIADD R0, R0, -UR5 ;  /* 0x8000000500007c36 */ /* 0x000fe40008000000 */
[----:B------:R-:W-:Y:S02]  /*3db0*/  IADD3.X R2, PT, PT, R2, UR14, RZ, P0, !PT ;  /* 0x0000000e02027c10 */ /* 0x000fe400087fe4ff */
[----:B------:R-:W-:-:S04]  /*3dc0*/  ISETP.GT.U32.AND P0, PT, R5, R4, PT ;  /* 0x000000040500720c */ /* 0x000fc80003f04070 */
[----:B------:R-:W-:-:S13]  /*3dd0*/  ISETP.GT.U32.AND.EX P0, PT, R2, R3, PT, P0 ;  /* 0x000000030200720c */ /* 0x000fda0003f04100 */
[----:B------:R-:W-:Y:S05]  /*3de0*/  @!P0 BRA `(.L_x_113) ;  /* 0xfffffff800a48947 */ /* 0x000fea000383ffff */
.L_x_109:
[----:B------:R-:W0:Y:S01]  /*3df0*/  S2R R10, SR_TID.X ;  /* 0x00000000000a7919 */ /* 0x000e220000002100 */
[----:B------:R-:W-:Y:S01]  /*3e00*/  IMAD.IADD R3, R8, 0x1, -R5 ;  /* 0x0000000108037824 */ /* 0x000fe200078e0a05 */
[----:B------:R-:W-:Y:S01]  /*3e10*/  ISETP.GE.U32.AND P1, PT, R5, R8, PT ;  /* 0x000000080500720c */ /* 0x000fe20003f26070 */
[----:B------:R-:W-:Y:S03]  /*3e20*/  BSSY.RECONVERGENT B1, `(.L_x_108) ;  /* 0x0000132000017945 */ /* 0x000fe60003800200 */
[----:B0-----:R-:W-:-:S04]  /*3e30*/  ISETP.GE.AND P0, PT, R10, R3, PT ;  /* 0x000000030a00720c */ /* 0x001fc80003f06270 */
[----:B------:R-:W-:-:S13]  /*3e40*/  ISETP.GE.U32.OR.EX P0, PT, R2, R9, P0, P1 ;  /* 0x000000090200720c */ /* 0x000fda0000706510 */
[----:B------:R-:W-:Y:S05]  /*3e50*/  @P0 BRA `(.L_x_114) ;  /* 0x0000001000b80947 */ /* 0x000fea0003800000 */
[----:B------:R-:W0:Y:S01]  /*3e60*/  LDC R4, c[0x0][0x3e0] ;  /* 0x0000f800ff047b82 */ /* 0x000e220000000800 */
[----:B------:R-:W-:Y:S01]  /*3e70*/  LOP3.LUT R3, RZ, R10, RZ, 0x33, !PT ;  /* 0x0000000aff037212 */ /* 0x000fe200078e33ff */
[----:B------:R-:W-:Y:S01]  /*3e80*/  IMAD.SHL.U32 R9, R25, 0x400, RZ ;  /* 0x0000040019097824 */ /* 0x000fe200078e00ff */
[----:B------:R-:W-:Y:S03]  /*3e90*/  BSSY.RECONVERGENT B2, `(.L_x_115) ;  /* 0x0000094000027945 */ /* 0x000fe60003800200 */
[----:B------:R-:W-:-:S05]  /*3ea0*/  IMAD.IADD R8, R3, 0x1, R8 ;  /* 0x0000000103087824 */ /* 0x000fca00078e0208 */
[----:B------:R-:W-:Y:S01]  /*3eb0*/  IADD3 R3, PT, PT, R8, -UR5, -R9 ;  /* 0x8000000508037c10 */ /* 0x000fe2000fffe809 */
[----:B0-----:R-:W-:-:S04]  /*3ec0*/  IMAD R4, R4, UR4, RZ ;  /* 0x0000000404047c24 */ /* 0x001fc8000f8e02ff */
[----:B------:R-:W-:-:S05]  /*3ed0*/  IMAD R6, R4, -0x400, R3 ;  /* 0xfffffc0004067824 */ /* 0x000fca00078e0203 */
[C---:B------:R-:W-:Y:S02]  /*3ee0*/  ISETP.GE.U32.AND P0, PT, R6.reuse, 0x700, PT ;  /* 0x000007000600780c */ /* 0x040fe40003f06070 */
[----:B------:R-:W-:Y:S01]  /*3ef0*/  LEA.HI R3, R6, 0x1, RZ, 0x18 ;  /* 0x0000000106037811 */ /* 0x000fe200078fc0ff */
[----:B------:R-:W-:-:S03]  /*3f00*/  IMAD.MOV.U32 R6, RZ, RZ, R10 ;  /* 0x000000ffff067224 */ /* 0x000fc600078e000a */
[----:B------:R-:W-:-:S04]  /*3f10*/  LOP3.LUT R4, R3, 0x7, RZ, 0xc0, !PT ;  /* 0x0000000703047812 */ /* 0x000fc800078ec0ff */
[----:B------:R-:W-:-:S03]  /*3f20*/  ISETP.NE.AND P1, PT, R4, RZ, PT ;  /* 0x000000ff0400720c */ /* 0x000fc60003f25270 */
[----:B------:R-:W-:Y:S10]  /*3f30*/  @!P0 BRA `(.L_x_116) ;  /* 0x0000000800248947 */ /* 0x000ff40003800000 */
[----:B------:R-:W-:Y:S01]  /*3f40*/  LEA.HI R0, R0, 0x1, RZ, 0x18 ;  /* 0x0000000100007811 */ /* 0x000fe200078fc0ff */
[----:B------:R-:W-:-:S03]  /*3f50*/  IMAD.MOV.U32 R6, RZ, RZ, R10 ;  /* 0x000000ffff067224 */ /* 0x000fc600078e000a */
[----:B------:R-:W-:-:S05]  /*3f60*/  LOP3.LUT R0, R0, 0x1fffff8, RZ, 0xc0, !PT ;  /* 0x01fffff800007812 */ /* 0x000fca00078ec0ff */
[----:B------:R-:W-:-:S07]  /*3f70*/  IMAD.MOV R9, RZ, RZ, -R0 ;  /* 0x000000ffff097224 */ /* 0x000fce00078e0a00 */
.L_x_117:
[----:B------:R-:W-:-:S05]  /*3f80*/  IADD3 R27, P0, PT, R6, R5, RZ ;  /* 0x00000005061b7210 */ /* 0x000fca0007f1e0ff */
[----:B------:R-:W-:Y:S02]  /*3f90*/  IMAD.X R0, RZ, RZ, R2, P0 ;  /* 0x000000ffff007224 */ /* 0x000fe400000e0602 */
        /* <DEDUP_REMOVED lines=10> */
[----:B------:R-:W-:-:S03]  /*4040*/  LOP3.LUT P4, RZ, R22, 0xff, RZ, 0xc0, !PT ;  /* 0x000000ff16ff7812 */ /* 0x000fc6000788c0ff */
[----:B------:R-:W4:Y:S01]  /*4050*/  LDG.E.64 R28, desc[UR12][R10.64+0x1800] ;  /* 0x0018000c0a1c7981 */ /* 0x000f22000c1e1b00 */
[----:B--2---:R-:W-:-:S09]  /*4060*/  DSETP.NEU.AND P0, PT, R14, R16, PT ;  /* 0x000000100e00722a */ /* 0x004fd20003f0d000 */
[----:B------:R-:W-:Y:S01]  /*4070*/  DSETP.NEU.AND P5, PT, R14, R16, P4 ;  /* 0x000000100e00722a */ /* 0x000fe200027ad000 */
[----:B------:R-:W2:Y:S04]  /*4080*/  LDG.E.64 R16, desc[UR12][R10.64+0x1000] ;  /* 0x0010000c0a107981 */ /* 0x000ea8000c1e1b00 */
[----:B------:R-:W2:Y:S01]  /*4090*/  LDG.E.64 R14, desc[UR12][R12.64+0x1000] ;  /* 0x0010000c0c0e7981 */ /* 0x000ea2000c1e1b00 */
[----:B------:R-:W-:Y:S01]  /*40a0*/  @!P4 SEL R22, RZ, 0x1, !P0 ;  /* 0x00000001ff16c807 */ /* 0x000fe20004000000 */
[----:B---3--:R-:W-:Y:S01]  /*40b0*/  DSETP.NEU.AND P6, PT, R18, R20, PT ;  /* 0x000000141200722a */ /* 0x008fe20003fcd000 */
[----:B------:R-:W-:Y:S02]  /*40c0*/  IADD3 R27, P0, PT, R27, UR6, RZ ;  /* 0x000000061b1b7c10 */ /* 0x000fe4000ff1e0ff */
[----:B------:R-:W-:-:S03]  /*40d0*/  SEL R22, R22, 0x1, !P5 ;  /* 0x0000000116167807 */ /* 0x000fc60006800000 */
[----:B------:R-:W-:Y:S01]  /*40e0*/  IMAD.X R0, R0, 0x1, R7, P0 ;  /* 0x0000000100007824 */ /* 0x000fe200000e0607 */
[----:B------:R-:W-:Y:S02]  /*40f0*/  LOP3.LUT P3, RZ, R22, 0xff, RZ, 0xc0, !PT ;  /* 0x000000ff16ff7812 */ /* 0x000fe4000786c0ff */
[----:B------:R-:W-:-:S04]  /*4100*/  ISETP.LT.U32.AND P0, PT, R27, R24, PT ;  /* 0x000000181b00720c */ /* 0x000fc80003f01070 */
[----:B------:R-:W-:-:S07]  /*4110*/  ISETP.LT.AND.EX P0, PT, R0, R23, PT, P0 ;  /* 0x000000170000720c */ /* 0x000fce0003f01300 */
[----:B------:R-:W-:Y:S01]  /*4120*/  DSETP.NEU.AND P2, PT, R18, R20, P3 ;  /* 0x000000141200722a */ /* 0x000fe20001f4d000 */
[----:B------:R-:W-:Y:S01]  /*4130*/  @!P3 SEL R22, RZ, 0x1, !P6 ;  /* 0x00000001ff16b807 */ /* 0x000fe20007000000 */
[----:B------:R-:W4:Y:S01]  /*4140*/  LDG.E.64 R20, desc[UR12][R12.64+0x1800] ;  /* 0x0018000c0c147981 */ /* 0x000f22000c1e1b00 */
[CC--:B------:R-:W-:Y:S02]  /*4150*/  SEL R19, R27.reuse, R24.reuse, P0 ;  /* 0x000000181b137207 */ /* 0x0c0fe40000000000 */
[----:B------:R-:W-:Y:S02]  /*4160*/  SEL R18, R0, R23, P0 ;  /* 0x0000001700127207 */ /* 0x000fe40000000000 */
[----:B------:R-:W-:Y:S02]  /*4170*/  SEL R22, R22, 0x1, !P2 ;  /* 0x0000000116167807 */ /* 0x000fe40005000000 */
[----:B------:R-:W-:Y:S02]  /*4180*/  @!P5 SEL R19, R27, R24, !P4 ;  /* 0x000000181b13d207 */ /* 0x000fe40006000000 */
[----:B------:R-:W-:-:S02]  /*4190*/  LOP3.LUT P6, RZ, R22, 0xff, RZ, 0xc0, !PT ;  /* 0x000000ff16ff7812 */ /* 0x000fc400078cc0ff */
[----:B------:R-:W-:Y:S01]  /*41a0*/  @!P5 SEL R18, R0, R23, !P4 ;  /* 0x000000170012d207 */ /* 0x000fe20006000000 */
[----:B--2---:R-:W-:-:S10]  /*41b0*/  DSETP.NEU.AND P5, PT, R16, R14, PT ;  /* 0x0000000e1000722a */ /* 0x004fd40003fad000 */
[----:B------:R-:W-:Y:S01]  /*41c0*/  DSETP.NEU.AND P4, PT, R16, R14, P6 ;  /* 0x0000000e1000722a */ /* 0x000fe2000378d000 */
[----:B------:R-:W-:-:S05]  /*41d0*/  IADD3 R14, P0, PT, R27, 0x100, RZ ;  /* 0x000001001b0e7810 */ /* 0x000fca0007f1e0ff */
[----:B------:R-:W-:Y:S01]  /*41e0*/  IMAD.X R17, RZ, RZ, R0, P0 ;  /* 0x000000ffff117224 */ /* 0x000fe200000e0600 */
[----:B------:R-:W-:-:S04]  /*41f0*/  ISETP.LT.U32.AND P0, PT, R14, R19, PT ;  /* 0x000000130e00720c */ /* 0x000fc80003f01070 */
[----:B------:R-:W-:-:S04]  /*4200*/  ISETP.LT.AND.EX P0, PT, R17, R18, PT, P0 ;  /* 0x000000121100720c */ /* 0x000fc80003f01300 */
[CC--:B------:R-:W-:Y:S02]  /*4210*/  SEL R15, R14.reuse, R19.reuse, P0 ;  /* 0x000000130e0f7207 */ /* 0x0c0fe40000000000 */
[----:B------:R-:W-:Y:S02]  /*4220*/  @!P2 SEL R15, R14, R19, !P3 ;  /* 0x000000130e0fa207 */ /* 0x000fe40005800000 */
[CC--:B------:R-:W-:Y:S02]  /*4230*/  SEL R14, R17.reuse, R18.reuse, P0 ;  /* 0x00000012110e7207 */ /* 0x0c0fe40000000000 */
[----:B------:R-:W-:Y:S02]  /*4240*/  @!P2 SEL R14, R17, R18, !P3 ;  /* 0x00000012110ea207 */ /* 0x000fe40005800000 */
[----:B------:R-:W2:Y:S04]  /*4250*/  LDG.E.64 R18, desc[UR12][R10.64+0x2000] ;  /* 0x0020000c0a127981 */ /* 0x000ea8000c1e1b00 */
[----:B------:R-:W2:Y:S01]  /*4260*/  LDG.E.64 R16, desc[UR12][R12.64+0x2000] ;  /* 0x0020000c0c107981 */ /* 0x000ea2000c1e1b00 */
[----:B------:R-:W-:-:S04]  /*4270*/  @!P6 SEL R22, RZ, 0x1, !P5 ;  /* 0x00000001ff16e807 */ /* 0x000fc80006800000 */
[----:B------:R-:W-:-:S04]  /*4280*/  SEL R24, R22, 0x1, !P4 ;  /* 0x0000000116187807 */ /* 0x000fc80006000000 */
[----:B------:R-:W-:Y:S01]  /*4290*/  LOP3.LUT P5, RZ, R24, 0xff, RZ, 0xc0, !PT ;  /* 0x000000ff18ff7812 */ /* 0x000fe200078ac0ff */
[----:B----4-:R-:W-:-:S12]  /*42a0*/  DSETP.NEU.AND P3, PT, R28, R20, PT ;  /* 0x000000141c00722a */ /* 0x010fd80003f6d000 */
[----:B------:R-:W-:Y:S01]  /*42b0*/  DSETP.NEU.AND P2, PT, R28, R20, P5 ;  /* 0x000000141c00722a */ /* 0x000fe20002f4d000 */
[----:B------:R-:W-:Y:S02]  /*42c0*/  @!P5 SEL R24, RZ, 0x1, !P3 ;  /* 0x00000001ff18d807 */ /* 0x000fe40005800000 */
[----:B------:R-:W-:-:S03]  /*42d0*/  IADD3 R20, P0, PT, R27, 0x200, RZ ;  /* 0x000002001b147810 */ /* 0x000fc60007f1e0ff */
[----:B------:R-:W-:Y:S02]  /*42e0*/  SEL R24, R24, 0x1, !P2 ;  /* 0x0000000118187807 */ /* 0x000fe40005000000 */
[----:B------:R-:W-:Y:S01]  /*42f0*/  IMAD.X R21, RZ, RZ, R0, P0 ;  /* 0x000000ffff157224 */ /* 0x000fe200000e0600 */
[----:B------:R-:W-:Y:S02]  /*4300*/  ISETP.LT.U32.AND P0, PT, R20, R15, PT ;  /* 0x0000000f1400720c */ /* 0x000fe40003f01070 */
[----:B------:R-:W-:Y:S02]  /*4310*/  LOP3.LUT P3, RZ, R24, 0xff, RZ, 0xc0, !PT ;  /* 0x000000ff18ff7812 */ /* 0x000fe4000786c0ff */
[----:B------:R-:W-:-:S04]  /*4320*/  ISETP.LT.AND.EX P0, PT, R21, R14, PT, P0 ;  /* 0x0000000e1500720c */ /* 0x000fc80003f01300 */
[CC--:B------:R-:W-:Y:S02]  /*4330*/  SEL R22, R20.reuse, R15.reuse, P0 ;  /* 0x0000000f14167207 */ /* 0x0c0fe40000000000 */
[CC--:B------:R-:W-:Y:S02]  /*4340*/  SEL R23, R21.reuse, R14.reuse, P0 ;  /* 0x0000000e15177207 */ /* 0x0c0fe40000000000 */
[----:B------:R-:W-:Y:S02]  /*4350*/  @!P4 SEL R22, R20, R15, !P6 ;  /* 0x0000000f1416c207 */ /* 0x000fe40007000000 */
[----:B------:R-:W-:Y:S02]  /*4360*/  @!P4 SEL R23, R21, R14, !P6 ;  /* 0x0000000e1517c207 */ /* 0x000fe40007000000 */
[----:B------:R-:W3:Y:S04]  /*4370*/  LDG.E.64 R20, desc[UR12][R10.64+0x2800] ;  /* 0x0028000c0a147981 */ /* 0x000ee8000c1e1b00 */
[----:B------:R-:W3:Y:S01]  /*4380*/  LDG.E.64 R14, desc[UR12][R12.64+0x2800] ;  /* 0x0028000c0c0e7981 */ /* 0x000ee2000c1e1b00 */
[----:B--2---:R-:W-:-:S02]  /*4390*/  DSETP.NEU.AND P6, PT, R18, R16, PT ;  /* 0x000000101200722a */ /* 0x004fc40003fcd000 */
[----:B------:R-:W-:Y:S01]  /*43a0*/  DSETP.NEU.AND P4, PT, R18, R16, P3 ;  /* 0x000000101200722a */ /* 0x000fe20001f8d000 */
[----:B------:R-:W-:Y:S01]  /*43b0*/  IADD3 R17, P0, PT, R27, 0x300, RZ ;  /* 0x000003001b117810 */ /* 0x000fe20007f1e0ff */
[----:B------:R-:W2:Y:S04]  /*43c0*/  LDG.E.64 R18, desc[UR12][R12.64+0x3000] ;  /* 0x0030000c0c127981 */ /* 0x000ea8000c1e1b00 */
[----:B------:R-:W-:Y:S01]  /*43d0*/  IMAD.X R16, RZ, RZ, R0, P0 ;  /* 0x000000ffff107224 */ /* 0x000fe200000e0600 */
[----:B------:R-:W-:-:S04]  /*43e0*/  ISETP.LT.U32.AND P0, PT, R17, R22, PT ;  /* 0x000000161100720c */ /* 0x000fc80003f01070 */
[CC--:B------:R-:W-:Y:S01]  /*43f0*/  ISETP.LT.AND.EX P0, PT, R16.reuse, R23.reuse, PT, P0 ;  /* 0x000000171000720c */ /* 0x0c0fe20003f01300 */
[----:B------:R-:W4:Y:S03]  /*4400*/  LDG.E.64 R12, desc[UR12][R12.64+0x3800] ;  /* 0x0038000c0c0c7981 */ /* 0x000f26000c1e1b00 */
[CC--:B------:R-:W-:Y:S02]  /*4410*/  SEL R26, R17.reuse, R22.reuse, P0 ;  /* 0x00000016111a7207 */ /* 0x0c0fe40000000000 */
[CC--:B------:R-:W-:Y:S02]  /*4420*/  SEL R28, R16.reuse, R23.reuse, P0 ;  /* 0x00000017101c7207 */ /* 0x0c0fe40000000000 */
[----:B------:R-:W-:Y:S02]  /*4430*/  @!P2 SEL R26, R17, R22, !P5 ;  /* 0x00000016111aa207 */ /* 0x000fe40006800000 */
[----:B------:R-:W-:-:S02]  /*4440*/  @!P2 SEL R28, R16, R23, !P5 ;  /* 0x00000017101ca207 */ /* 0x000fc40006800000 */
[----:B------:R-:W2:Y:S04]  /*4450*/  LDG.E.64 R16, desc[UR12][R10.64+0x3000] ;  /* 0x0030000c0a107981 */ /* 0x000ea8000c1e1b00 */
[----:B------:R0:W4:Y:S01]  /*4460*/  LDG.E.64 R22, desc[UR12][R10.64+0x3800] ;  /* 0x0038000c0a167981 */ /* 0x000122000c1e1b00 */
[----:B------:R-:W-:-:S04]  /*4470*/  @!P3 SEL R24, RZ, 0x1, !P6 ;  /* 0x00000001ff18b807 */ /* 0x000fc80007000000 */
[----:B------:R-:W-:-:S04]  /*4480*/  SEL R24, R24, 0x1, !P4 ;  /* 0x0000000118187807 */ /* 0x000fc80006000000 */
[----:B------:R-:W-:Y:S01]  /*4490*/  LOP3.LUT P2, RZ, R24, 0xff, RZ, 0xc0, !PT ;  /* 0x000000ff18ff7812 */ /* 0x000fe2000784c0ff */
[----:B---3--:R-:W-:-:S12]  /*44a0*/  DSETP.NEU.AND P6, PT, R20, R14, PT ;  /* 0x0000000e1400722a */ /* 0x008fd80003fcd000 */
[----:B------:R-:W-:Y:S01]  /*44b0*/  DSETP.NEU.AND P5, PT, R20, R14, P2 ;  /* 0x0000000e1400722a */ /* 0x000fe200017ad000 */
[----:B------:R-:W-:Y:S02]  /*44c0*/  IADD3 R15, P0, PT, R27, 0x400, RZ ;  /* 0x000004001b0f7810 */ /* 0x000fe40007f1e0ff */
[----:B------:R-:W-:-:S03]  /*44d0*/  @!P2 SEL R24, RZ, 0x1, !P6 ;  /* 0x00000001ff18a807 */ /* 0x000fc60007000000 */
[----:B------:R-:W-:Y:S01]  /*44e0*/  IMAD.X R21, RZ, RZ, R0, P0 ;  /* 0x000000ffff157224 */ /* 0x000fe200000e0600 */
[----:B------:R-:W-:Y:S02]  /*44f0*/  ISETP.LT.U32.AND P0, PT, R15, R26, PT ;  /* 0x0000001a0f00720c */ /* 0x000fe40003f01070 */
[----:B0-----:R-:W-:Y:S02]  /*4500*/  SEL R11, R24, 0x1, !P5 ;  /* 0x00000001180b7807 */ /* 0x001fe40006800000 */
[----:B------:R-:W-:Y:S02]  /*4510*/  ISETP.LT.AND.EX P0, PT, R21, R28, PT, P0 ;  /* 0x0000001c1500720c */ /* 0x000fe40003f01300 */
[----:B------:R-:W-:Y:S02]  /*4520*/  LOP3.LUT P6, RZ, R11, 0xff, RZ, 0xc0, !PT ;  /* 0x000000ff0bff7812 */ /* 0x000fe400078cc0ff */
[CC--:B------:R-:W-:Y:S02]  /*4530*/  SEL R10, R15.reuse, R26.reuse, P0 ;  /* 0x0000001a0f0a7207 */ /* 0x0c0fe40000000000 */
[----:B------:R-:W-:-:S02]  /*4540*/  @!P4 SEL R10, R15, R26, !P3 ;  /* 0x0000001a0f0ac207 */ /* 0x000fc40005800000 */
[-C--:B------:R-:W-:Y:S02]  /*4550*/  SEL R14, R21, R28.reuse, P0 ;  /* 0x0000001c150e7207 */ /* 0x080fe40000000000 */
[----:B------:R-:W-:Y:S02]  /*4560*/  IADD3 R15, P0, PT, R27, 0x500, RZ ;  /* 0x000005001b0f7810 */ /* 0x000fe40007f1e0ff */
[----:B------:R-:W-:-:S03]  /*4570*/  @!P4 SEL R14, R21, R28, !P3 ;  /* 0x0000001c150ec207 */ /* 0x000fc60005800000 */
[----:B------:R-:W-:Y:S01]  /*4580*/  IMAD.X R21, RZ, RZ, R0, P0 ;  /* 0x000000ffff157224 */ /* 0x000fe200000e0600 */
[----:B------:R-:W-:-:S04]  /*4590*/  ISETP.LT.U32.AND P0, PT, R15, R10, PT ;  /* 0x0000000a0f00720c */ /* 0x000fc80003f01070 */
[----:B------:R-:W-:Y:S01]  /*45a0*/  ISETP.LT.AND.EX P0, PT, R21, R14, PT, P0 ;  /* 0x0000000e1500720c */ /* 0x000fe20003f01300 */
[----:B------:R-:W-:Y:S02]  /*45b0*/  VIADD R9, R9, 0x8 ;  /* 0x0000000809097836 */ /* 0x000fe40000000000 */
[----:B------:R-:W-:Y:S01]  /*45c0*/  VIADD R6, R6, 0x800 ;  /* 0x0000080006067836 */ /* 0x000fe20000000000 */
[C-C-:B--2---:R-:W-:Y:S02]  /*45d0*/  DSETP.NEU.AND P3, PT, R16.reuse, R18.reuse, PT ;  /* 0x000000121000722a */ /* 0x144fe40003f6d000 */
[----:B------:R-:W-:-:S04]  /*45e0*/  DSETP.NEU.AND P4, PT, R16, R18, P6 ;  /* 0x000000121000722a */ /* 0x000fc8000378d000 */
[----:B------:R-:W-:Y:S02]  /*45f0*/  @!P6 SEL R11, RZ, 0x1, !P3 ;  /* 0x00000001ff0be807 */ /* 0x000fe40005800000 */
[----:B------:R-:W-:Y:S02]  /*4600*/  SEL R17, R15, R10, P0 ;  /* 0x0000000a0f117207 */ /* 0x000fe40000000000 */
[----:B------:R-:W-:Y:S02]  /*4610*/  SEL R19, R21, R14, P0 ;  /* 0x0000000e15137207 */ /* 0x000fe40000000000 */
[----:B------:R-:W-:Y:S02]  /*4620*/  SEL R11, R11, 0x1, !P4 ;  /* 0x000000010b0b7807 */ /* 0x000fe40006000000 */
[----:B------:R-:W-:Y:S02]  /*4630*/  IADD3 R16, P0, PT, R27, 0x600, RZ ;  /* 0x000006001b107810 */ /* 0x000fe40007f1e0ff */
[----:B------:R-:W-:-:S02]  /*4640*/  @!P5 SEL R17, R15, R10, !P2 ;  /* 0x0000000a0f11d207 */ /* 0x000fc40005000000 */
[----:B------:R-:W-:Y:S02]  /*4650*/  @!P5 SEL R19, R21, R14, !P2 ;  /* 0x0000000e1513d207 */ /* 0x000fe40005000000 */
[----:B------:R-:W-:Y:S01]  /*4660*/  LOP3.LUT P2, RZ, R11, 0xff, RZ, 0xc0, !PT ;  /* 0x000000ff0bff7812 */ /* 0x000fe2000784c0ff */
[----:B------:R-:W-:Y:S01]  /*4670*/  IMAD.X R14, RZ, RZ, R0, P0 ;  /* 0x000000ffff0e7224 */ /* 0x000fe200000e0600 */
[----:B------:R-:W-:-:S04]  /*4680*/  ISETP.LT.U32.AND P0, PT, R16, R17, PT ;  /* 0x000000111000720c */ /* 0x000fc80003f01070 */
[----:B------:R-:W-:Y:S02]  /*4690*/  ISETP.LT.AND.EX P0, PT, R14, R19, PT, P0 ;  /* 0x000000130e00720c */ /* 0x000fe40003f01300 */
[----:B------:R-:W-:Y:S02]  /*46a0*/  ISETP.NE.AND P5, PT, R9, RZ, PT ;  /* 0x000000ff0900720c */ /* 0x000fe40003fa5270 */
[----:B------:R-:W-:Y:S02]  /*46b0*/  SEL R10, R16, R17, P0 ;  /* 0x00000011100a7207 */ /* 0x000fe40000000000 */
[----:B------:R-:W-:Y:S01]  /*46c0*/  SEL R15, R14, R19, P0 ;  /* 0x000000130e0f7207 */ /* 0x000fe20000000000 */
[----:B----4-:R-:W-:Y:S01]  /*46d0*/  DSETP.NEU.AND P3, PT, R22, R12, P2 ;  /* 0x0000000c1600722a */ /* 0x010fe2000176d000 */
[----:B------:R-:W-:Y:S02]  /*46e0*/  IADD3 R27, P0, PT, R27, 0x700, RZ ;  /* 0x000007001b1b7810 */ /* 0x000fe40007f1e0ff */
[----:B------:R-:W-:-:S02]  /*46f0*/  @!P4 SEL R10, R16, R17, !P6 ;  /* 0x00000011100ac207 */ /* 0x000fc40007000000 */
[----:B------:R-:W-:Y:S01]  /*4700*/  @!P4 SEL R15, R14, R19, !P6 ;  /* 0x000000130e0fc207 */ /* 0x000fe20007000000 */
[----:B------:R-:W-:Y:S01]  /*4710*/  DSETP.NEU.AND P4, PT, R22, R12, PT ;  /* 0x0000000c1600722a */ /* 0x000fe20003f8d000 */
[----:B------:R-:W-:Y:S01]  /*4720*/  IMAD.X R0, RZ, RZ, R0, P0 ;  /* 0x000000ffff007224 */ /* 0x000fe200000e0600 */
[----:B------:R-:W-:-:S04]  /*4730*/  ISETP.LT.U32.AND P0, PT, R27, R10, PT ;  /* 0x0000000a1b00720c */ /* 0x000fc80003f01070 */
[----:B------:R-:W-:Y:S02]  /*4740*/  @!P2 SEL R11, RZ, 0x1, !P4 ;  /* 0x00000001ff0ba807 */ /* 0x000fe40006000000 */
[CC--:B------:R-:W-:Y:S02]  /*4750*/  ISETP.LT.AND.EX P0, PT, R0.reuse, R15.reuse, PT, P0 ;  /* 0x0000000f0000720c */ /* 0x0c0fe40003f01300 */
[----:B------:R-:W-:Y:S02]  /*4760*/  SEL R11, R11, 0x1, !P3 ;  /* 0x000000010b0b7807 */ /* 0x000fe40005800000 */
[CC--:B------:R-:W-:Y:S02]  /*4770*/  SEL R24, R27.reuse, R10.reuse, P0 ;  /* 0x0000000a1b187207 */ /* 0x0c0fe40000000000 */
[----:B------:R-:W-:Y:S02]  /*4780*/  SEL R23, R0, R15, P0 ;  /* 0x0000000f00177207 */ /* 0x000fe40000000000 */
[----:B------:R-:W-:-:S02]  /*4790*/  @!P3 SEL R24, R27, R10, !P2 ;  /* 0x0000000a1b18b207 */ /* 0x000fc40005000000 */
[----:B------:R-:W-:Y:S02]  /*47a0*/  @!P3 SEL R23, R0, R15, !P2 ;  /* 0x0000000f0017b207 */ /* 0x000fe40005000000 */
[----:B------:R-:W-:Y:S01]  /*47b0*/  PRMT R22, R11, 0x7610, R22 ;  /* 0x000076100b167816 */ /* 0x000fe20000000016 */
[----:B------:R-:W-:Y:S06]  /*47c0*/  @P5 BRA `(.L_x_117) ;  /* 0xfffffff400ec5947 */ /* 0x000fec000383ffff */
.L_x_116:
[----:B------:R-:W-:Y:S05]  /*47d0*/  BSYNC.RECONVERGENT B2 ;  /* 0x0000000000027941 */ /* 0x000fea0003800200 */
.L_x_115:
[----:B------:R-:W-:Y:S05]  /*47e0*/  @!P1 BRA `(.L_x_114) ;  /* 0x0000000800549947 */ /* 0x000fea0003800000 */
[----:B------:R-:W-:Y:S01]  /*47f0*/  ISETP.GE.U32.AND P0, PT, R4, 0x4, PT ;  /* 0x000000040400780c */ /* 0x000fe20003f06070 */
[----:B------:R-:W-:Y:S01]  /*4800*/  BSSY.RECONVERGENT B2, `(.L_x_118) ;  /* 0x000004b000027945 */ /* 0x000fe20003800200 */
[----:B------:R-:W-:-:S11]  /*4810*/  LOP3.LUT P1, R3, R3, 0x3, RZ, 0xc0, !PT ;  /* 0x0000000303037812 */ /* 0x000fd6000782c0ff */
[----:B------:R-:W-:Y:S05]  /*4820*/  @!P0 BRA `(.L_x_119) ;  /* 0x0000000400208947 */ /* 0x000fea0003800000 */
[----:B------:R-:W-:-:S05]  /*4830*/  IADD3 R9, P0, PT, R6, R5, RZ ;  /* 0x0000000506097210 */ /* 0x000fca0007f1e0ff */
[----:B------:R-:W-:Y:S02]  /*4840*/  IMAD.SHL.U32 R26, R9, 0x8, RZ ;  /* 0x00000008091a7824 */ /* 0x000fe400078e00ff */
[----:B------:R-:W-:-:S03]  /*4850*/  IMAD.X R0, RZ, RZ, R2, P0 ;  /* 0x000000ffff007224 */ /* 0x000fc600000e0602 */
[C---:B------:R-:W-:Y:S02]  /*4860*/  IADD3 R28, P0, PT, R26.reuse, UR8, RZ ;  /* 0x000000081a1c7c10 */ /* 0x040fe4000ff1e0ff */
[----:B------:R-:W-:Y:S02]  /*4870*/  SHF.L.U64.HI R4, R9, 0x3, R0 ;  /* 0x0000000309047819 */ /* 0x000fe40000010200 */
        /* <DEDUP_REMOVED lines=8> */
[----:B------:R-:W4:Y:S04]  /*4900*/  LDG.E.64 R16, desc[UR12][R28.64+0x1800] ;  /* 0x0018000c1c107981 */ /* 0x000f28000c1e1b00 */
[----:B------:R-:W4:Y:S01]  /*4910*/  LDG.E.64 R18, desc[UR12][R26.64+0x1800] ;  /* 0x0018000c1a127981 */ /* 0x000f22000c1e1b00 */
[----:B--2---:R-:W-:-:S05]  /*4920*/  DSETP.NEU.AND P0, PT, R14, R12, PT ;  /* 0x0000000c0e00722a */ /* 0x004fca0003f0d000 */
[----:B------:R-:W-:Y:S01]  /*4930*/  DSETP.NEU.AND P3, PT, R14, R12, P4 ;  /* 0x0000000c0e00722a */ /* 0x000fe2000276d000 */
[----:B------:R-:W2:Y:S04]  /*4940*/  LDG.E.64 R12, desc[UR12][R28.64+0x1000] ;  /* 0x0010000c1c0c7981 */ /* 0x000ea8000c1e1b00 */
[----:B------:R0:W2:Y:S01]  /*4950*/  LDG.E.64 R14, desc[UR12][R26.64+0x1000] ;  /* 0x0010000c1a0e7981 */ /* 0x0000a2000c1e1b00 */
[----:B------:R-:W-:-:S04]  /*4960*/  @!P4 SEL R22, RZ, 0x1, !P0 ;  /* 0x00000001ff16c807 */ /* 0x000fc80004000000 */
[----:B------:R-:W-:-:S04]  /*4970*/  SEL R22, R22, 0x1, !P3 ;  /* 0x0000000116167807 */ /* 0x000fc80005800000 */
[----:B------:R-:W-:Y:S01]  /*4980*/  LOP3.LUT P2, RZ, R22, 0xff, RZ, 0xc0, !PT ;  /* 0x000000ff16ff7812 */ /* 0x000fe2000784c0ff */
[----:B---3--:R-:W-:Y:S01]  /*4990*/  DSETP.NEU.AND P5, PT, R20, R10, PT ;  /* 0x0000000a1400722a */ /* 0x008fe20003fad000 */
[----:B------:R-:W-:-:S05]  /*49a0*/  IADD3 R9, P0, PT, R9, UR6, RZ ;  /* 0x0000000609097c10 */ /* 0x000fca000ff1e0ff */
[----:B0-----:R-:W-:Y:S01]  /*49b0*/  IMAD.X R26, R0, 0x1, R7, P0 ;  /* 0x00000001001a7824 */ /* 0x001fe200000e0607 */
[----:B------:R-:W-:-:S05]  /*49c0*/  ISETP.LT.U32.AND P0, PT, R9, R24, PT ;  /* 0x000000180900720c */ /* 0x000fca0003f01070 */
[----:B------:R-:W-:Y:S01]  /*49d0*/  DSETP.NEU.AND P6, PT, R20, R10, P2 ;  /* 0x0000000a1400722a */ /* 0x000fe200017cd000 */
[----:B------:R-:W-:Y:S01]  /*49e0*/  @!P2 SEL R22, RZ, 0x1, !P5 ;  /* 0x00000001ff16a807 */ /* 0x000fe20006800000 */
[----:B------:R-:W-:Y:S01]  /*49f0*/  VIADD R10, R6, 0x100 ;  /* 0x00000100060a7836 */ /* 0x000fe20000000000 */
[----:B------:R-:W-:-:S03]  /*4a00*/  ISETP.LT.AND.EX P0, PT, R26, R23, PT, P0 ;  /* 0x000000171a00720c */ /* 0x000fc60003f01300 */
[----:B------:R-:W-:Y:S02]  /*4a10*/  SEL R22, R22, 0x1, !P6 ;  /* 0x0000000116167807 */ /* 0x000fe40007000000 */
[CC--:B------:R-:W-:Y:S02]  /*4a20*/  SEL R0, R9.reuse, R24.reuse, P0 ;  /* 0x0000001809007207 */ /* 0x0c0fe40000000000 */
[-C--:B------:R-:W-:Y:S02]  /*4a30*/  SEL R4, R26, R23.reuse, P0 ;  /* 0x000000171a047207 */ /* 0x080fe40000000000 */
[----:B------:R-:W-:Y:S02]  /*4a40*/  LOP3.LUT P5, RZ, R22, 0xff, RZ, 0xc0, !PT ;  /* 0x000000ff16ff7812 */ /* 0x000fe400078ac0ff */
[----:B------:R-:W-:Y:S02]  /*4a50*/  @!P3 SEL R0, R9, R24, !P4 ;  /* 0x000000180900b207 */ /* 0x000fe40006000000 */
[----:B------:R-:W-:-:S02]  /*4a60*/  @!P3 SEL R4, R26, R23, !P4 ;  /* 0x000000171a04b207 */ /* 0x000fc40006000000 */
[----:B------:R-:W-:-:S04]  /*4a70*/  IADD3 R9, P0, P3, R5, UR6, R10 ;  /* 0x0000000605097c10 */ /* 0x000fc8000fb1e00a */
[----:B------:R-:W-:Y:S02]  /*4a80*/  IADD3.X R11, PT, PT, R2, R7, RZ, P0, P3 ;  /* 0x00000007020b7210 */ /* 0x000fe400007e64ff */
[----:B------:R-:W-:Y:S01]  /*4a90*/  ISETP.LT.U32.AND P0, PT, R9, R0, PT ;  /* 0x000000000900720c */ /* 0x000fe20003f01070 */
[----:B------:R-:W-:-:S03]  /*4aa0*/  VIADD R10, R6, 0x200 ;  /* 0x00000200060a7836 */ /* 0x000fc60000000000 */
[----:B------:R-:W-:Y:S01]  /*4ab0*/  ISETP.LT.AND.EX P0, PT, R11, R4, PT, P0 ;  /* 0x000000040b00720c */ /* 0x000fe20003f01300 */
[C-C-:B--2---:R-:W-:Y:S02]  /*4ac0*/  DSETP.NEU.AND P3, PT, R12.reuse, R14.reuse, PT ;  /* 0x0000000e0c00722a */ /* 0x144fe40003f6d000 */
[----:B------:R-:W-:-:S04]  /*4ad0*/  DSETP.NEU.AND P4, PT, R12, R14, P5 ;  /* 0x0000000e0c00722a */ /* 0x000fc80002f8d000 */
[----:B------:R-:W-:Y:S02]  /*4ae0*/  @!P5 SEL R22, RZ, 0x1, !P3 ;  /* 0x00000001ff16d807 */ /* 0x000fe40005800000 */
[----:B------:R-:W-:Y:S02]  /*4af0*/  SEL R13, R9, R0, P0 ;  /* 0x00000000090d7207 */ /* 0x000fe40000000000 */
[----:B------:R-:W-:Y:S02]  /*4b00*/  SEL R22, R22, 0x1, !P4 ;  /* 0x0000000116167807 */ /* 0x000fe40006000000 */
[----:B------:R-:W-:Y:S02]  /*4b10*/  SEL R15, R11, R4, P0 ;  /* 0x000000040b0f7207 */ /* 0x000fe40000000000 */
[----:B------:R-:W-:Y:S02]  /*4b20*/  IADD3 R10, P0, P3, R5, UR6, R10 ;  /* 0x00000006050a7c10 */ /* 0x000fe4000fb1e00a */
[----:B------:R-:W-:-:S02]  /*4b30*/  @!P6 SEL R13, R9, R0, !P2 ;  /* 0x00000000090de207 */ /* 0x000fc40005000000 */
[----:B------:R-:W-:Y:S02]  /*4b40*/  @!P6 SEL R15, R11, R4, !P2 ;  /* 0x000000040b0fe207 */ /* 0x000fe40005000000 */
[----:B------:R-:W-:Y:S02]  /*4b50*/  LOP3.LUT P2, RZ, R22, 0xff, RZ, 0xc0, !PT ;  /* 0x000000ff16ff7812 */ /* 0x000fe4000784c0ff */
[----:B------:R-:W-:Y:S02]  /*4b60*/  IADD3.X R4, PT, PT, R2, R7, RZ, P0, P3 ;  /* 0x0000000702047210 */ /* 0x000fe400007e64ff */
[----:B------:R-:W-:Y:S01]  /*4b70*/  ISETP.LT.U32.AND P0, PT, R10, R13, PT ;  /* 0x0000000d0a00720c */ /* 0x000fe20003f01070 */
[----:B------:R-:W-:-:S03]  /*4b80*/  VIADD R0, R6, 0x300 ;  /* 0x0000030006007836 */ /* 0x000fc60000000000 */
[----:B------:R-:W-:-:S04]  /*4b90*/  ISETP.LT.AND.EX P0, PT, R4, R15, PT, P0 ;  /* 0x0000000f0400720c */ /* 0x000fc80003f01300 */
[----:B------:R-:W-:Y:S01]  /*4ba0*/  SEL R9, R10, R13, P0 ;  /* 0x0000000d0a097207 */ /* 0x000fe20000000000 */
[C-C-:B----4-:R-:W-:Y:S01]  /*4bb0*/  DSETP.NEU.AND P3, PT, R16.reuse, R18.reuse, P2 ;  /* 0x000000121000722a */ /* 0x150fe2000176d000 */
[----:B------:R-:W-:Y:S02]  /*4bc0*/  SEL R11, R4, R15, P0 ;  /* 0x0000000f040b7207 */ /* 0x000fe40000000000 */
[----:B------:R-:W-:Y:S02]  /*4bd0*/  IADD3 R0, P0, P6, R5, UR6, R0 ;  /* 0x0000000605007c10 */ /* 0x000fe4000fe1e000 */
[----:B------:R-:W-:Y:S02]  /*4be0*/  @!P4 SEL R9, R10, R13, !P5 ;  /* 0x0000000d0a09c207 */ /* 0x000fe40006800000 */
[----:B------:R-:W-:Y:S01]  /*4bf0*/  @!P4 SEL R11, R4, R15, !P5 ;  /* 0x0000000f040bc207 */ /* 0x000fe20006800000 */
[----:B------:R-:W-:Y:S01]  /*4c00*/  DSETP.NEU.AND P4, PT, R16, R18, PT ;  /* 0x000000121000722a */ /* 0x000fe20003f8d000 */
[----:B------:R-:W-:-:S02]  /*4c10*/  IADD3.X R4, PT, PT, R2, R7, RZ, P0, P6 ;  /* 0x0000000702047210 */ /* 0x000fc400007ec4ff */
[----:B------:R-:W-:-:S03]  /*4c20*/  ISETP.LT.U32.AND P0, PT, R0, R9, PT ;  /* 0x000000090000720c */ /* 0x000fc60003f01070 */
[----:B------:R-:W-:Y:S02]  /*4c30*/  @!P2 SEL R22, RZ, 0x1, !P4 ;  /* 0x00000001ff16a807 */ /* 0x000fe40006000000 */
[----:B------:R-:W-:Y:S01]  /*4c40*/  ISETP.LT.AND.EX P0, PT, R4, R11, PT, P0 ;  /* 0x0000000b0400720c */ /* 0x000fe20003f01300 */
[----:B------:R-:W-:Y:S01]  /*4c50*/  VIADD R6, R6, 0x400 ;  /* 0x0000040006067836 */ /* 0x000fe20000000000 */
[----:B------:R-:W-:Y:S02]  /*4c60*/  SEL R22, R22, 0x1, !P3 ;  /* 0x0000000116167807 */ /* 0x000fe40005800000 */
[----:B------:R-:W-:Y:S02]  /*4c70*/  SEL R24, R0, R9, P0 ;  /* 0x0000000900187207 */ /* 0x000fe40000000000 */
[----:B------:R-:W-:Y:S02]  /*4c80*/  SEL R23, R4, R11, P0 ;  /* 0x0000000b04177207 */ /* 0x000fe40000000000 */
[----:B------:R-:W-:-:S02]  /*4c90*/  @!P3 SEL R24, R0, R9, !P2 ;  /* 0x000000090018b207 */ /* 0x000fc40005000000 */
[----:B------:R-:W-:-:S07]  /*4ca0*/  @!P3 SEL R23, R4, R11, !P2 ;  /* 0x0000000b0417b207 */ /* 0x000fce0005000000 */
.L_x_119:
[----:B------:R-:W-:Y:S05]  /*4cb0*/  BSYNC.RECONVERGENT B2 ;  /* 0x0000000000027941 */ /* 0x000fea0003800200 */
.L_x_118:
[----:B------:R-:W-:Y:S05]  /*4cc0*/  @!P1 BRA `(.L_x_114) ;  /* 0x00000004001c9947 */ /* 0x000fea0003800000 */
[----:B------:R-:W-:Y:S01]  /*4cd0*/  ISETP.NE.AND P0, PT, R3, 0x1, PT ;  /* 0x000000010300780c */ /* 0x000fe20003f05270 */
[----:B------:R-:W-:Y:S01]  /*4ce0*/  BSSY.RECONVERGENT B2, `(.L_x_120) ;  /* 0x000002b000027945 */ /* 0x000fe20003800200 */
[----:B------:R-:W-:-:S11]  /*4cf0*/  LOP3.LUT P1, RZ, R8, 0x100, RZ, 0xc0, !PT ;  /* 0x0000010008ff7812 */ /* 0x000fd6000782c0ff */
[----:B------:R-:W-:Y:S05]  /*4d00*/  @!P0 BRA `(.L_x_121) ;  /* 0x0000000000a08947 */ /* 0x000fea0003800000 */
[----:B------:R-:W-:-:S05]  /*4d10*/  IADD3 R0, P0, PT, R6, R5, RZ ;  /* 0x0000000506007210 */ /* 0x000fca0007f1e0ff */
[----:B------:R-:W-:Y:S02]  /*4d20*/  IMAD.SHL.U32 R12, R0, 0x8, RZ ;  /* 0x00000008000c7824 */ /* 0x000fe400078e00ff */
[----:B------:R-:W-:-:S03]  /*4d30*/  IMAD.X R3, RZ, RZ, R2, P0 ;  /* 0x000000ffff037224 */ /* 0x000fc600000e0602 */
[----:B------:R-:W-:Y:S02]  /*4d40*/  IADD3 R16, P0, PT, R12, UR8, RZ ;  /* 0x000000080c107c10 */ /* 0x000fe4000ff1e0ff */
        /* <DEDUP_REMOVED lines=11> */
[C---:B------:R-:W-:Y:S01]  /*4e00*/  VIADD R8, R6.reuse, 0x100 ;  /* 0x0000010006087836 */ /* 0x040fe20000000000 */
[----:B------:R-:W-:Y:S01]  /*4e10*/  @!P3 SEL R22, RZ, 0x1, !P0 ;  /* 0x00000001ff16b807 */ /* 0x000fe20004000000 */
[----:B------:R-:W-:Y:S01]  /*4e20*/  VIADD R6, R6, 0x200 ;  /* 0x0000020006067836 */ /* 0x000fe20000000000 */
[----:B------:R-:W-:Y:S02]  /*4e30*/  IADD3 R9, P0, PT, R0, UR6, RZ ;  /* 0x0000000600097c10 */ /* 0x000fe4000ff1e0ff */
[----:B------:R-:W-:-:S03]  /*4e40*/  SEL R22, R22, 0x1, !P4 ;  /* 0x0000000116167807 */ /* 0x000fc60006000000 */
[----:B------:R-:W-:Y:S01]  /*4e50*/  IMAD.X R0, R3, 0x1, R7, P0 ;  /* 0x0000000103007824 */ /* 0x000fe200000e0607 */
[----:B------:R-:W-:Y:S02]  /*4e60*/  LOP3.LUT P2, RZ, R22, 0xff, RZ, 0xc0, !PT ;  /* 0x000000ff16ff7812 */ /* 0x000fe4000784c0ff */
        /* <DEDUP_REMOVED lines=9> */
[----:B------:R-:W-:Y:S02]  /*4f00*/  IADD3.X R9, PT, PT, R2, R7, RZ, P0, P5 ;  /* 0x0000000702097210 */ /* 0x000fe400007ea4ff */
[-C--:B------:R-:W-:Y:S02]  /*4f10*/  ISETP.LT.U32.AND P0, PT, R8, R3.reuse, PT ;  /* 0x000000030800720c */ /* 0x080fe40003f01070 */
[----:B------:R-:W-:Y:S02]  /*4f20*/  @!P2 SEL R22, RZ, 0x1, !P4 ;  /* 0x00000001ff16a807 */ /* 0x000fe40006000000 */
[----:B------:R-:W-:Y:S02]  /*4f30*/  ISETP.LT.AND.EX P0, PT, R9, R4, PT, P0 ;  /* 0x000000040900720c */ /* 0x000fe40003f01300 */
[----:B------:R-:W-:Y:S02]  /*4f40*/  SEL R22, R22, 0x1, !P3 ;  /* 0x0000000116167807 */ /* 0x000fe40005800000 */
[----:B------:R-:W-:-:S02]  /*4f50*/  SEL R24, R8, R3, P0 ;  /* 0x0000000308187207 */ /* 0x000fc40000000000 */
[CC--:B------:R-:W-:Y:S02]  /*4f60*/  SEL R23, R9.reuse, R4.reuse, P0 ;  /* 0x0000000409177207 */ /* 0x0c0fe40000000000 */
[----:B------:R-:W-:Y:S02]  /*4f70*/  @!P3 SEL R24, R8, R3, !P2 ;  /* 0x000000030818b207 */ /* 0x000fe40005000000 */
[----:B------:R-:W-:-:S07]  /*4f80*/  @!P3 SEL R23, R9, R4, !P2 ;  /* 0x000000040917b207 */ /* 0x000fce0005000000 */
.L_x_121:
[----:B------:R-:W-:Y:S05]  /*4f90*/  BSYNC.RECONVERGENT B2 ;  /* 0x0000000000027941 */ /* 0x000fea0003800200 */
.L_x_120:
[----:B------:R-:W-:Y:S05]  /*4fa0*/  @P1 BRA `(.L_x_114) ;  /* 0x0000000000641947 */ /* 0x000fea0003800000 */
[----:B------:R-:W-:-:S05]  /*4fb0*/  IADD3 R6, P0, PT, R6, R5, RZ ;  /* 0x0000000506067210 */ /* 0x000fca0007f1e0ff */
[----:B------:R-:W-:Y:S02]  /*4fc0*/  IMAD.SHL.U32 R4, R6, 0x8, RZ ;  /* 0x0000000806047824 */ /* 0x000fe400078e00ff */
[----:B------:R-:W-:-:S03]  /*4fd0*/  IMAD.X R8, RZ, RZ, R2, P0 ;  /* 0x000000ffff087224 */ /* 0x000fc600000e0602 */
[----:B------:R-:W-:Y:S02]  /*4fe0*/  IADD3 R2, P0, PT, R4, UR8, RZ ;  /* 0x0000000804027c10 */ /* 0x000fe4000ff1e0ff */
[----:B------:R-:W-:Y:S02]  /*4ff0*/  SHF.L.U64.HI R0, R6, 0x3, R8 ;  /* 0x0000000306007819 */ /* 0x000fe40000010208 */
[----:B------:R-:W-:Y:S02]  /*5000*/  IADD3 R4, P1, PT, R4, UR10, RZ ;  /* 0x0000000a04047c10 */ /* 0x000fe4000ff3e0ff */
[C---:B------:R-:W-:Y:S02]  /*5010*/  IADD3.X R3, PT, PT, R0.reuse, UR9, RZ, P0, !PT ;  /* 0x0000000900037c10 */ /* 0x040fe400087fe4ff */
[----:B------:R-:W-:-:S04]  /*5020*/  IADD3.X R5, PT, PT, R0, UR11, RZ, P1, !PT ;  /* 0x0000000b00057c10 */ /* 0x000fc80008ffe4ff */
[----:B------:R-:W2:Y:S04]  /*5030*/  LDG.E.64 R2, desc[UR12][R2.64] ;  /* 0x0000000c02027981 */ /* 0x000ea8000c1e1b00 */
[----:B------:R-:W2:Y:S01]  /*5040*/  LDG.E.64 R4, desc[UR12][R4.64] ;  /* 0x0000000c04047981 */ /* 0x000ea2000c1e1b00 */
[----:B------:R-:W-:Y:S02]  /*5050*/  LOP3.LUT P3, RZ, R22, 0xff, RZ, 0xc0, !PT ;  /* 0x000000ff16ff7812 */ /* 0x000fe4000786c0ff */
[----:B------:R-:W-:-:S05]  /*5060*/  IADD3 R9, P0, PT, R6, UR6, RZ ;  /* 0x0000000606097c10 */ /* 0x000fca000ff1e0ff */
[----:B------:R-:W-:Y:S01]  /*5070*/  IMAD.X R8, R8, 0x1, R7, P0 ;  /* 0x0000000108087824 */ /* 0x000fe200000e0607 */
[----:B------:R-:W-:-:S04]  /*5080*/  ISETP.LT.U32.AND P0, PT, R9, R24, PT ;  /* 0x000000180900720c */ /* 0x000fc80003f01070 */
[----:B------:R-:W-:-:S04]  /*5090*/  ISETP.LT.AND.EX P0, PT, R8, R23, PT, P0 ;  /* 0x000000170800720c */ /* 0x000fc80003f01300 */
[----:B------:R-:W-:Y:S02]  /*50a0*/  SEL R0, R9, R24, P0 ;  /* 0x0000001809007207 */ /* 0x000fe40000000000 */
[----:B------:R-:W-:Y:S01]  /*50b0*/  SEL R6, R8, R23, P0 ;  /* 0x0000001708067207 */ /* 0x000fe20000000000 */
[C-C-:B--2---:R-:W-:Y:S02]  /*50c0*/  DSETP.NEU.AND P2, PT, R2.reuse, R4.reuse, P3 ;  /* 0x000000040200722a */ /* 0x144fe40001f4d000 */
[----:B------:R-:W-:-:S06]  /*50d0*/  DSETP.NEU.AND P1, PT, R2, R4, PT ;  /* 0x000000040200722a */ /* 0x000fcc0003f2d000 */
[----:B------:R-:W-:-:S04]  /*50e0*/  @!P3 SEL R22, RZ, 0x1, !P1 ;  /* 0x00000001ff16b807 */ /* 0x000fc80004800000 */
[----:B------:R-:W-:Y:S02]  /*50f0*/  SEL R22, R22, 0x1, !P2 ;  /* 0x0000000116167807 */ /* 0x000fe40005000000 */
[----:B------:R-:W-:Y:S02]  /*5100*/  @!P2 SEL R0, R9, R24, !P3 ;  /* 0x000000180900a207 */ /* 0x000fe40005800000 */
[----:B------:R-:W-:-:S03]  /*5110*/  @!P2 SEL R6, R8, R23, !P3 ;  /* 0x000000170806a207 */ /* 0x000fc60005800000 */
[----:B------:R-:W-:Y:S02]  /*5120*/  IMAD.MOV.U32 R24, RZ, RZ, R0 ;  /* 0x000000ffff187224 */ /* 0x000fe400078e0000 */
[----:B------:R-:W-:-:S07]  /*5130*/  IMAD.MOV.U32 R23, RZ, RZ, R6 ;  /* 0x000000ffff177224 */ /* 0x000fce00078e0006 */
.L_x_114:
[----:B------:R-:W-:Y:S05]  /*5140*/  BSYNC.RECONVERGENT B1 ;  /* 0x0000000000017941 */ /* 0x000fea0003800200 */
.L_x_108:
[----:B------:R-:W0:Y:S01]  /*5150*/  S2R R6, SR_LANEID ;  /* 0x0000000000067919 */ /* 0x000e220000000000 */
[----:B------:R-:W-:Y:S01]  /*5160*/  LOP3.LUT R3, R22, 0xff, RZ, 0xc0, !PT ;  /* 0x000000ff16037812 */ /* 0x000fe200078ec0ff */
[----:B------:R-:W-:Y:S01]  /*5170*/  BSSY.RECONVERGENT B1, `(.L_x_122) ;  /* 0x0000016000017945 */ /* 0x000fe20003800200 */
[----:B------:R-:W1:Y:S01]  /*5180*/  S2R R4, SR_TID.X ;  /* 0x0000000000047919 */ /* 0x000e620000002100 */
[----:B------:R2:W3:Y:S04]  /*5190*/  SHFL.DOWN PT, R5, R24, 0x1, 0x1f ;  /* 0x08201f0018057f89 */ /* 0x0004e800000e0000 */
[----:B------:R2:W4:Y:S04]  /*51a0*/  SHFL.DOWN PT, R2, R23, 0x1, 0x1f ;  /* 0x08201f0017027f89 */ /* 0x00052800000e0000 */
[----:B------:R-:W1:Y:S01]  /*51b0*/  SHFL.DOWN PT, R3, R3, 0x1, 0x1f ;  /* 0x08201f0003037f89 */ /* 0x000e6200000e0000 */
[----:B0-----:R-:W-:-:S02]  /*51c0*/  ISETP.GT.AND P0, PT, R6, 0x1e, PT ;  /* 0x0000001e0600780c */ /* 0x001fc40003f04270 */
[----:B------:R-:W-:-:S11]  /*51d0*/  ISETP.GT.AND P4, PT, R6, 0x1d, PT ;  /* 0x0000001d0600780c */ /* 0x000fd60003f84270 */
        /* <DEDUP_REMOVED lines=15> */
.L_x_123:
[----:B------:R-:W-:Y:S05]  /*52d0*/  BSYNC.RECONVERGENT B1 ;  /* 0x0000000000017941 */ /* 0x000fea0003800200 */
.L_x_122:
[----:B------:R-:W-:Y:S01]  /*52e0*/  LOP3.LUT R3, R22, 0xff, RZ, 0xc0, !PT ;  /* 0x000000ff16037812 */ /* 0x000fe200078ec0ff */
[----:B------:R0:W1:Y:S01]  /*52f0*/  SHFL.DOWN PT, R5, R24, 0x2, 0x1f ;  /* 0x08401f0018057f89 */ /* 0x00006200000e0000 */
[----:B------:R-:W-:Y:S01]  /*5300*/  BSSY.RECONVERGENT B1, `(.L_x_124) ;  /* 0x0000016000017945 */ /* 0x000fe20003800200 */
[C---:B------:R-:W-:Y:S02]  /*5310*/  ISETP.GT.AND P5, PT, R6.reuse, 0x1b, PT ;  /* 0x0000001b0600780c */ /* 0x040fe40003fa4270 */
[----:B------:R0:W2:Y:S01]  /*5320*/  SHFL.DOWN PT, R2, R23, 0x2, 0x1f ;  /* 0x08401f0017027f89 */ /* 0x0000a200000e0000 */
[C---:B------:R-:W-:Y:S02]  /*5330*/  ISETP.GT.AND P3, PT, R6.reuse, 0x17, PT ;  /* 0x000000170600780c */ /* 0x040fe40003f64270 */
[C---:B------:R-:W-:Y:S01]  /*5340*/  ISETP.GT.AND P2, PT, R6.reuse, 0xf, PT ;  /* 0x0000000f0600780c */ /* 0x040fe20003f44270 */
[----:B------:R-:W3:Y:S01]  /*5350*/  SHFL.DOWN PT, R3, R3, 0x2, 0x1f ;  /* 0x08401f0003037f89 */ /* 0x000ee200000e0000 */
[----:B------:R-:W-:Y:S01]  /*5360*/  ISETP.NE.AND P1, PT, R6, RZ, PT ;  /* 0x000000ff0600720c */ /* 0x000fe20003f25270 */
[----:B------:R-:W-:-:S12]  /*5370*/  @P4 BRA `(.L_x_125) ;  /* 0x0000000000384947 */ /* 0x000fd80003800000 */
        /* <DEDUP_REMOVED lines=14> */
.L_x_125:
[----:B------:R-:W-:Y:S05]  /*5460*/  BSYNC.RECONVERGENT B1 ;  /* 0x0000000000017941 */ /* 0x000fea0003800200 */
.L_x_124:
        /* <DEDUP_REMOVED lines=20> */
.L_x_127:
[----:B------:R-:W-:Y:S05]  /*55b0*/  BSYNC.RECONVERGENT B1 ;  /* 0x0000000000017941 */ /* 0x000fea0003800200 */
.L_x_126:
        /* <DEDUP_REMOVED lines=20> */
.L_x_129:
[----:B------:R-:W-:Y:S05]  /*5700*/  BSYNC.RECONVERGENT B1 ;  /* 0x0000000000017941 */ /* 0x000fea0003800200 */
.L_x_128:
        /* <DEDUP_REMOVED lines=20> */
.L_x_131:
[----:B------:R-:W-:Y:S05]  /*5850*/  BSYNC.RECONVERGENT B1 ;  /* 0x0000000000017941 */ /* 0x000fea0003800200 */
.L_x_130:
[----:B------:R-:W-:Y:S04]  /*5860*/  BSSY.RECONVERGENT B1, `(.L_x_132) ;  /* 0x000000c000017945 */ /* 0x000fe80003800200 */
[----:B------:R-:W-:Y:S05]  /*5870*/  @P1 BRA `(.L_x_133) ;  /* 0x0000000000281947 */ /* 0x000fea0003800000 */
[----:B0-----:R-:W0:Y:S01]  /*5880*/  S2R R3, SR_CgaCtaId ;  /* 0x0000000000037919 */ /* 0x001e220000008800 */
[----:B--2---:R-:W-:Y:S02]  /*5890*/  MOV R2, 0x400 ;  /* 0x0000040000027802 */ /* 0x004fe40000000f00 */
[----:B------:R-:W-:-:S04]  /*58a0*/  SHF.R.U32.HI R0, RZ, 0x1, R4 ;  /* 0x00000001ff007819 */ /* 0x000fc80000011604 */
[----:B------:R-:W-:Y:S02]  /*58b0*/  LOP3.LUT R0, R0, 0x1f0, RZ, 0xc0, !PT ;  /* 0x000001f000007812 */ /* 0x000fe400078ec0ff */
[----:B0-----:R-:W-:Y:S01]  /*58c0*/  LEA R3, R3, R2, 0x18 ;  /* 0x0000000203037211 */ /* 0x001fe200078ec0ff */
[----:B------:R-:W-:-:S04]  /*58d0*/  IMAD.MOV.U32 R2, RZ, RZ, R24 ;  /* 0x000000ffff027224 */ /* 0x000fc800078e0018 */
[----:B----4-:R-:W-:Y:S02]  /*58e0*/  IMAD.IADD R5, R0, 0x1, R3 ;  /* 0x0000000100057824 */ /* 0x010fe400078e0203 */
[----:B------:R-:W-:-:S03]  /*58f0*/  IMAD.MOV.U32 R3, RZ, RZ, R23 ;  /* 0x000000ffff037224 */ /* 0x000fc600078e0017 */
[----:B------:R0:W-:Y:S04]  /*5900*/  STS.U8 [R5+0x8], R22 ;  /* 0x0000081605007388 */ /* 0x0001e80000000000 */
[----:B------:R0:W-:Y:S02]  /*5910*/  STS.64 [R5+0x10], R2 ;  /* 0x0000100205007388 */ /* 0x0001e40000000a00 */
.L_x_133:
[----:B------:R-:W-:Y:S05]  /*5920*/  BSYNC.RECONVERGENT B1 ;  /* 0x0000000000017941 */ /* 0x000fea0003800200 */
.L_x_132:
        /* <DEDUP_REMOVED lines=12> */
[----:B0-2---:R-:W0:Y:S04]  /*59f0*/  LDS.64 R2, [UR4+0x40] ;  /* 0x00004004ff027984 */ /* 0x005e280008000a00 */
[----:B------:R-:W2:Y:S04]  /*5a00*/  LDS.U8 R0, [UR4+0x48] ;  /* 0x00004804ff007984 */ /* 0x000ea80008000000 */
[----:B----4-:R-:W4:Y:S01]  /*5a10*/  LDS.64 R4, [UR4+0x50] ;  /* 0x00005004ff047984 */ /* 0x010f220008000a00 */
        /* <DEDUP_REMOVED lines=27> */
[----:B--2---:R-:W-:Y:S02]  /*5bd0*/  ISETP.NE.AND P3, PT, R0, RZ, PT ;  /* 0x000000ff0000720c */ /* 0x004fe40003f65270 */
[----:B------:R-:W-:Y:S02]  /*5be0*/  @P4 SEL R11, R2, R11, P0 ;  /* 0x0000000b020b4207 */ /* 0x000fe40000000000 */
[----:B------:R-:W-:Y:S02]  /*5bf0*/  LOP3.LUT P5, RZ, R14, 0xff, RZ, 0xc0, !PT ;  /* 0x000000ff0eff7812 */ /* 0x000fe400078ac0ff */
[----:B------:R-:W-:Y:S02]  /*5c00*/  @P4 SEL R13, R3, R13, P0 ;  /* 0x0000000d030d4207 */ /* 0x000fe40000000000 */
[----:B------:R-:W-:-:S02]  /*5c10*/  SEL R11, R2, R11, !P2 ;  /* 0x0000000b020b7207 */ /* 0x000fc40005000000 */
[----:B------:R-:W-:Y:S02]  /*5c20*/  SEL R13, R3, R13, !P2 ;  /* 0x0000000d030d7207 */ /* 0x000fe40005000000 */
[----:B----4-:R-:W-:Y:S01]  /*5c30*/  ISETP.LT.U32.AND P0, PT, R4, R11, PT ;  /* 0x0000000b0400720c */ /* 0x010fe20003f01070 */
        /* <DEDUP_REMOVED lines=33> */
[----:B------:R-:W-:-:S07]  /*5e50*/  SEL R23, R3, R7, !P2 ;  /* 0x0000000703177207 */ /* 0x000fce0005000000 */
.L_x_89:
[----:B------:R-:W-:Y:S05]  /*5e60*/  BSYNC.RECONVERGENT B0 ;  /* 0x0000000000007941 */ /* 0x000fea0003800200 */
.L_x_64:
[----:B------:R-:W-:Y:S05]  /*5e70*/  @P1 EXIT ;  /* 0x000000000000194d */ /* 0x000fea0003800000 */
[----:B012---:R-:W0:Y:S02]  /*5e80*/  LDC.64 R2, c[0x0][0x3a8] ;  /* 0x0000ea00ff027b82 */ /* 0x007e240000000a00 */
[----:B0-----:R-:W-:-:S04]  /*5e90*/  IMAD.WIDE.U32 R2, R25, 0x10, R2 ;  /* 0x0000001019027825 */ /* 0x001fc800078e0002 */
[----:B------:R-:W-:Y:S01]  /*5ea0*/  IMAD.MOV.U32 R25, RZ, RZ, R23 ;  /* 0x000000ffff197224 */ /* 0x000fe200078e0017 */
[----:B------:R-:W-:Y:S04]  /*5eb0*/  STG.E.U8 desc[UR12][R2.64], R22 ;  /* 0x0000001602007986 */ /* 0x000fe8000c10110c */
[----:B------:R-:W-:Y:S01]  /*5ec0*/  STG.E.64 desc[UR12][R2.64+0x8], R24 ;  /* 0x0000081802007986 */ /* 0x000fe2000c101b0c */
[----:B------:R-:W-:Y:S05]  /*5ed0*/  EXIT ;  /* 0x000000000000794d */ /* 0x000fea0003800000 */
.L_x_134:
        /* <DEDUP_REMOVED lines=10> */
.L_x_419:


//--------------------- .text._ZN3cub18CUB_300001_SM_10006detail6reduce28DeviceReduceSingleTileKernelINS2_10policy_hubIN4cuda3std3__45tupleIJblEEEyN6thrust24THRUST_300001_SM_1000_NS8cuda_cub9__find_if7functorIS9_EEE10Policy1000ENSB_12zip_iteratorINS8_IJNSD_26transform_input_iterator_tIbNSC_6detail35transform_pair_of_input_iterators_tIbNSB_6detail15normal_iteratorINSB_10device_ptrIKdEEEESR_NS7_8equal_toIdEEEENS7_10__not_fn_tINS7_10__identityEEEEENSB_17counting_iteratorIlNSB_11use_defaultES10_S10_EEEEEEEPS9_ySF_S9_S9_SW_EEvT0_T1_T2_T3_T4_T6_ --------------------------
	.section	.text._ZN3cub18CUB_300001_SM_10006detail6reduce28DeviceReduceSingleTileKernelINS2_10policy_hubIN4cuda3std3__45tupleIJblEEEyN6thrust24THRUST_300001_SM_1000_NS8cuda_cub9__find_if7functorIS9_EEE10Policy1000ENSB_12zip_iteratorINS8_IJNSD_26transform_input_iterator_tIbNSC_6detail35transform_pair_of_input_iterators_tIbNSB_6detail15normal_iteratorINSB_10device_ptrIKdEEEESR_NS7_8equal_toIdEEEENS7_10__not_fn_tINS7_10__identityEEEEENSB_17counting_iteratorIlNSB_11use_defaultES10_S10_EEEEEEEPS9_ySF_S9_S9_SW_EEvT0_T1_T2_T3_T4_T6_,"ax",@progbits
	.align	128
        .global         _ZN3cub18CUB_300001_SM_10006detail6reduce28DeviceReduceSingleTileKernelINS2_10policy_hubIN4cuda3std3__45tupleIJblEEEyN6thrust24THRUST_300001_SM_1000_NS8cuda_cub9__find_if7functorIS9_EEE10Policy1000ENSB_12zip_iteratorINS8_IJNSD_26transform_input_iterator_tIbNSC_6detail35transform_pair_of_input_iterators_tIbNSB_6detail15normal_iteratorINSB_10device_ptrIKdEEEESR_NS7_8equal_toIdEEEENS7_10__not_fn_tINS7_10__identityEEEEENSB_17counting_iteratorIlNSB_11use_defaultES10_S10_EEEEEEEPS9_ySF_S9_S9_SW_EEvT0_T1_T2_T3_T4_T6_
        .type           _ZN3cub18CUB_300001_SM_10006detail6reduce28DeviceReduceSingleTileKernelINS2_10policy_hubIN4cuda3std3__45tupleIJblEEEyN6thrust24THRUST_300001_SM_1000_NS8cuda_cub9__find_if7functorIS9_EEE10Policy1000ENSB_12zip_iteratorINS8_IJNSD_26transform_input_iterator_tIbNSC_6detail35transform_pair_of_input_iterators_tIbNSB_6detail15normal_iteratorINSB_10device_ptrIKdEEEESR_NS7_8equal_toIdEEEENS7_10__not_fn_tINS7_10__identityEEEEENSB_17counting_iteratorIlNSB_11use_defaultES10_S10_EEEEEEEPS9_ySF_S9_S9_SW_EEvT0_T1_T2_T3_T4_T6_,@function
        .size           _ZN3cub18CUB_300001_SM_10006detail6reduce28DeviceReduceSingleTileKernelINS2_10policy_hubIN4cuda3std3__45tupleIJblEEEyN6thrust24THRUST_300001_SM_1000_NS8cuda_cub9__find_if7functorIS9_EEE10Policy1000ENSB_12zip_iteratorINS8_IJNSD_26transform_input_iterator_tIbNSC_6detail35transform_pair_of_input_iterators_tIbNSB_6detail15normal_iteratorINSB_10device_ptrIKdEEEESR_NS7_8equal_toIdEEEENS7_10__not_fn_tINS7_10__identityEEEEENSB_17counting_iteratorIlNSB_11use_defaultES10_S10_EEEEEEEPS9_ySF_S9_S9_SW_EEvT0_T1_T2_T3_T4_T6_,(.L_x_420 - _ZN3cub18CUB_300001_SM_10006detail6reduce28DeviceReduceSingleTileKernelINS2_10policy_hubIN4cuda3std3__45tupleIJblEEEyN6thrust24THRUST_300001_SM_1000_NS8cuda_cub9__find_if7functorIS9_EEE10Policy1000ENSB_12zip_iteratorINS8_IJNSD_26transform_input_iterator_tIbNSC_6detail35transform_pair_of_input_iterators_tIbNSB_6detail15normal_iteratorINSB_10device_ptrIKdEEEESR_NS7_8equal_toIdEEEENS7_10__not_fn_tINS7_10__identityEEEEENSB_17counting_iteratorIlNSB_11use_defaultES10_S10_EEEEEEEPS9_ySF_S9_S9_SW_EEvT0_T1_T2_T3_T4_T6_)
        .other          _ZN3cub18CUB_300001_SM_10006detail6reduce28DeviceReduceSingleTileKernelINS2_10policy_hubIN4cuda3std3__45tupleIJblEEEyN6thrust24THRUST_300001_SM_1000_NS8cuda_cub9__find_if7functorIS9_EEE10Policy1000ENSB_12zip_iteratorINS8_IJNSD_26transform_input_iterator_tIbNSC_6detail35transform_pair_of_input_iterators_tIbNSB_6detail15normal_iteratorINSB_10device_ptrIKdEEEESR_NS7_8equal_toIdEEEENS7_10__not_fn_tINS7_10__identityEEEEENSB_17counting_iteratorIlNSB_11use_defaultES10_S10_EEEEEEEPS9_ySF_S9_S9_SW_EEvT0_T1_T2_T3_T4_T6_,@"STO_CUDA_ENTRY STV_DEFAULT"
_ZN3cub18CUB_300001_SM_10006detail6reduce28DeviceReduceSingleTileKernelINS2_10policy_hubIN4cuda3std3__45tupleIJblEEEyN6thrust24THRUST_300001_SM_1000_NS8cuda_cub9__find_if7functorIS9_EEE10Policy1000ENSB_12zip_iteratorINS8_IJNSD_26transform_input_iterator_tIbNSC_6detail35transform_pair_of_input_iterators_tIbNSB_6detail15normal_iteratorINSB_10device_ptrIKdEEEESR_NS7_8equal_toIdEEEENS7_10__not_fn_tINS7_10__identityEEEEENSB_17counting_iteratorIlNSB_11use_defaultES10_S10_EEEEEEEPS9_ySF_S9_S9_SW_EEvT0_T1_T2_T3_T4_T6_:
.text._ZN3cub18CUB_300001_SM_10006detail6reduce28DeviceReduceSingleTileKernelINS2_10policy_hubIN4cuda3std3__45tupleIJblEEEyN6thrust24THRUST_300001_SM_1000_NS8cuda_cub9__find_if7functorIS9_EEE10Policy1000ENSB_12zip_iteratorINS8_IJNSD_26transform_input_iterator_tIbNSC_6detail35transform_pair_of_input_iterators_tIbNSB_6detail15normal_iteratorINSB_10device_ptrIKdEEEESR_NS7_8equal_toIdEEEENS7_10__not_fn_tINS7_10__identityEEEEENSB_17counting_iteratorIlNSB_11use_defaultES10_S10_EEEEEEEPS9_ySF_S9_S9_SW_EEvT0_T1_T2_T3_T4_T6_:
[----:B------:R-:W-:Y:S01]  /*0000*/  LDC R1, c[0x0][0x37c] ;  /* 0x0000df00ff017b82 */ /* 0x000fe20000000800 */
[----:B------:R-:W0:Y:S07]  /*0010*/  LDCU.64 UR4, c[0x0][0x3b0] ;  /* 0x00007600ff0477ac */ /* 0x000e2e0008000a00 */
[----:B------:R-:W1:Y:S01]  /*0020*/  LDC.U8 R0, c[0x0][0x3c0] ;  /* 0x0000f000ff007b82 */ /* 0x000e620000000000 */
[----:B------:R-:W2:Y:S01]  /*0030*/  LDCU.64 UR8, c[0x0][0x358] ;  /* 0x00006b00ff0877ac */ /* 0x000ea20008000a00 */
[----:B0-----:R-:W-:-:S04]  /*0040*/  UISETP.NE.U32.AND UP0, UPT, UR4, URZ, UPT ;  /* 0x000000ff0400728c */ /* 0x001fc8000bf05070 */
[----:B------:R-:W-:-:S09]  /*0050*/  UISETP.NE.AND.EX UP0, UPT, UR5, URZ, UPT, UP0 ;  /* 0x000000ff0500728c */ /* 0x000fd2000bf05300 */
        /* <DEDUP_REMOVED lines=9> */
.L_x_135:
[----:B------:R-:W-:Y:S01]  /*00f0*/  UISETP.GT.U32.AND UP0, UPT, UR4, 0x3ff, UPT ;  /* 0x000003ff0400788c */ /* 0x000fe2000bf04070 */
[----:B------:R-:W-:Y:S03]  /*0100*/  BSSY.RECONVERGENT B0, `(.L_x_136) ;  /* 0x0000599000007945 */ /* 0x000fe60003800200 */
[----:B------:R-:W-:-:S09]  /*0110*/  UISETP.GT.U32.AND.EX UP0, UPT, UR5, URZ, UPT, UP0 ;  /* 0x000000ff0500728c */ /* 0x000fd2000bf04100 */
[----:B------:R-:W-:Y:S05]  /*0120*/  BRA.U UP0, `(.L_x_137) ;  /* 0x0000003100387547 */ /* 0x000fea000b800000 */
[----:B------:R-:W0:Y:S01]  /*0130*/  S2R R47, SR_TID.X ;  /* 0x00000000002f7919 */ /* 0x000e220000002100 */
[----:B------:R-:W2:Y:S08]  /*0140*/  LDC.64 R6, c[0x0][0x380] ;  /* 0x0000e000ff067b82 */ /* 0x000eb00000000a00 */
[----:B------:R-:W3:Y:S01]  /*0150*/  LDC.64 R8, c[0x0][0x388] ;  /* 0x0000e200ff087b82 */ /* 0x000ee20000000a00 */
[----:B------:R-:W-:Y:S01]  /*0160*/  IMAD.MOV.U32 R5, RZ, RZ, RZ ;  /* 0x000000ffff057224 */ /* 0x000fe200078e00ff */
[----:B------:R-:W4:Y:S01]  /*0170*/  LDCU.64 UR6, c[0x0][0x3a0] ;  /* 0x00007400ff0677ac */ /* 0x000f220008000a00 */
[----:B0-----:R-:W-:-:S13]  /*0180*/  ISETP.GE.U32.AND P1, PT, R47, UR4, PT ;  /* 0x000000042f007c0c */ /* 0x001fda000bf26070 */
[C---:B--2---:R-:W-:Y:S01]  /*0190*/  @!P1 IMAD.WIDE.U32 R6, R47.reuse, 0x8, R6 ;  /* 0x000000082f069825 */ /* 0x044fe200078e0006 */
[----:B------:R-:W0:Y:S03]  /*01a0*/  @!P1 LDC.64 R10, c[0x0][0x3a0] ;  /* 0x0000e800ff0a9b82 */ /* 0x000e260000000a00 */
[C---:B---3--:R-:W-:Y:S02]  /*01b0*/  @!P1 IMAD.WIDE.U32 R8, R47.reuse, 0x8, R8 ;  /* 0x000000082f089825 */ /* 0x048fe400078e0008 */
[----:B------:R-:W2:Y:S04]  /*01c0*/  @!P1 LDG.E.64 R6, desc[UR8][R6.64] ;  /* 0x0000000806069981 */ /* 0x000ea8000c1e1b00 */
[----:B------:R-:W2:Y:S01]  /*01d0*/  @!P1 LDG.E.64 R8, desc[UR8][R8.64] ;  /* 0x0000000808089981 */ /* 0x000ea2000c1e1b00 */
[----:B------:R-:W-:Y:S01]  /*01e0*/  IMAD.MOV.U32 R49, RZ, RZ, R47 ;  /* 0x000000ffff317224 */ /* 0x000fe200078e002f */
[----:B------:R-:W-:Y:S01]  /*01f0*/  PRMT R3, RZ, 0x7610, R3 ;  /* 0x00007610ff037816 */ /* 0x000fe20000000003 */
[----:B------:R-:W-:Y:S01]  /*0200*/  @!P1 VIADD R49, R47, 0x100 ;  /* 0x000001002f319836 */ /* 0x000fe20000000000 */
[----:B------:R-:W-:Y:S01]  /*0210*/  BSSY.RECONVERGENT B1, `(.L_x_138) ;  /* 0x0000121000017945 */ /* 0x000fe20003800200 */
[----:B------:R-:W-:-:S03]  /*0220*/  IMAD.MOV.U32 R2, RZ, RZ, RZ ;  /* 0x000000ffff027224 */ /* 0x000fc600078e00ff */
[----:B------:R-:W-:Y:S02]  /*0230*/  ISETP.GE.U32.AND P2, PT, R49, UR4, PT ;  /* 0x0000000431007c0c */ /* 0x000fe4000bf46070 */
[----:B0-----:R-:W-:-:S05]  /*0240*/  @!P1 IADD3 R5, P3, PT, R47, R10, RZ ;  /* 0x0000000a2f059210 */ /* 0x001fca0007f7e0ff */
[----:B------:R-:W-:Y:S01]  /*0250*/  @!P1 IMAD.X R2, RZ, RZ, R11, P3 ;  /* 0x000000ffff029224 */ /* 0x000fe200018e060b */
[----:B--2---:R-:W-:-:S06]  /*0260*/  @!P1 DSETP.NEU.AND P0, PT, R6, R8, PT ;  /* 0x000000080600922a */ /* 0x004fcc0003f0d000 */
[----:B------:R-:W-:-:S04]  /*0270*/  @!P1 SEL R4, RZ, 0x1, !P0 ;  /* 0x00000001ff049807 */ /* 0x000fc80004000000 */
[----:B------:R-:W-:Y:S01]  /*0280*/  @!P1 PRMT R3, R4, 0x7610, R3 ;  /* 0x0000761004039816 */ /* 0x000fe20000000003 */
[----:B----4-:R-:W-:Y:S06]  /*0290*/  @P2 BRA `(.L_x_139) ;  /* 0x0000001000602947 */ /* 0x010fec0003800000 */
[----:B------:R-:W-:Y:S01]  /*02a0*/  LOP3.LUT R4, RZ, R49, RZ, 0x33, !PT ;  /* 0x00000031ff047212 */ /* 0x000fe200078e33ff */
[----:B------:R-:W-:Y:S04]  /*02b0*/  BSSY.RECONVERGENT B2, `(.L_x_140) ;  /* 0x0000089000027945 */ /* 0x000fe80003800200 */
[----:B------:R-:W-:-:S05]  /*02c0*/  VIADD R4, R4, UR4 ;  /* 0x0000000404047c36 */ /* 0x000fca0008000000 */
[C---:B------:R-:W-:Y:S02]  /*02d0*/  ISETP.GE.U32.AND P0, PT, R4.reuse, 0x700, PT ;  /* 0x000007000400780c */ /* 0x040fe40003f06070 */
[----:B------:R-:W-:-:S04]  /*02e0*/  LEA.HI R46, R4, 0x1, RZ, 0x18 ;  /* 0x00000001042e7811 */ /* 0x000fc800078fc0ff */
[----:B------:R-:W-:-:S04]  /*02f0*/  LOP3.LUT R50, R46, 0x7, RZ, 0xc0, !PT ;  /* 0x000000072e327812 */ /* 0x000fc800078ec0ff */
[----:B------:R-:W-:-:S03]  /*0300*/  ISETP.NE.AND P1, PT, R50, RZ, PT ;  /* 0x000000ff3200720c */ /* 0x000fc60003f25270 */
[----:B------:R-:W-:Y:S10]  /*0310*/  @!P0 BRA `(.L_x_141) ;  /* 0x0000000800088947 */ /* 0x000ff40003800000 */
[----:B------:R-:W0:Y:S01]  /*0320*/  LDC.64 R6, c[0x0][0x380] ;  /* 0x0000e000ff067b82 */ /* 0x000e220000000a00 */
[----:B------:R-:W-:-:S05]  /*0330*/  LOP3.LUT R48, R46, 0x1fffff8, RZ, 0xc0, !PT ;  /* 0x01fffff82e307812 */ /* 0x000fca00078ec0ff */
[----:B------:R-:W-:Y:S02]  /*0340*/  IMAD.MOV R48, RZ, RZ, -R48 ;  /* 0x000000ffff307224 */ /* 0x000fe400078e0a30 */
[----:B------:R-:W2:Y:S05]  /*0350*/  LDC.64 R8, c[0x0][0x388] ;  /* 0x0000e200ff087b82 */ /* 0x000eaa0000000a00 */
.L_x_142:
[----:B0-----:R-:W-:-:S04]  /*0360*/  IMAD.WIDE.U32 R42, R49, 0x8, R6 ;  /* 0x00000008312a7825 */ /* 0x001fc800078e0006 */
[----:B--2---:R-:W-:Y:S01]  /*0370*/  IMAD.WIDE.U32 R38, R49, 0x8, R8 ;  /* 0x0000000831267825 */ /* 0x004fe200078e0008 */
[----:B------:R-:W2:Y:S04]  /*0380*/  LDG.E.64 R10, desc[UR8][R42.64] ;  /* 0x000000082a0a7981 */ /* 0x000ea8000c1e1b00 */
[----:B------:R-:W2:Y:S04]  /*0390*/  LDG.E.64 R12, desc[UR8][R38.64] ;  /* 0x00000008260c7981 */ /* 0x000ea8000c1e1b00 */
[----:B------:R-:W3:Y:S04]  /*03a0*/  LDG.E.64 R14, desc[UR8][R42.64+0x800] ;  /* 0x000800082a0e7981 */ /* 0x000ee8000c1e1b00 */
[----:B------:R-:W3:Y:S04]  /*03b0*/  LDG.E.64 R16, desc[UR8][R38.64+0x800] ;  /* 0x0008000826107981 */ /* 0x000ee8000c1e1b00 */
[----:B------:R-:W4:Y:S04]  /*03c0*/  LDG.E.64 R18, desc[UR8][R42.64+0x1000] ;  /* 0x001000082a127981 */ /* 0x000f28000c1e1b00 */
[----:B------:R-:W4:Y:S04]  /*03d0*/  LDG.E.64 R20, desc[UR8][R38.64+0x1000] ;  /* 0x0010000826147981 */ /* 0x000f28000c1e1b00 */
[----:B------:R-:W5:Y:S04]  /*03e0*/  LDG.E.64 R22, desc[UR8][R42.64+0x1800] ;  /* 0x001800082a167981 */ /* 0x000f68000c1e1b00 */
        /* <DEDUP_REMOVED lines=8> */
[----:B------:R-:W5:Y:S01]  /*0470*/  LDG.E.64 R44, desc[UR8][R38.64+0x3800] ;  /* 0x00380008262c7981 */ /* 0x000f62000c1e1b00 */
[----:B------:R-:W-:Y:S01]  /*0480*/  LOP3.LUT P6, RZ, R3, 0xff, RZ, 0xc0, !PT ;  /* 0x000000ff03ff7812 */ /* 0x000fe200078cc0ff */
[----:B------:R-:W-:Y:S01]  /*0490*/  VIADD R48, R48, 0x8 ;  /* 0x0000000830307836 */ /* 0x000fe20000000000 */
[----:B--2---:R-:W-:-:S11]  /*04a0*/  DSETP.NEU.AND P0, PT, R10, R12, PT ;  /* 0x0000000c0a00722a */ /* 0x004fd60003f0d000 */
[----:B------:R-:W-:Y:S01]  /*04b0*/  DSETP.NEU.AND P4, PT, R10, R12, P6 ;  /* 0x0000000c0a00722a */ /* 0x000fe2000378d000 */
[C---:B------:R-:W-:Y:S01]  /*04c0*/  IADD3 R10, P3, PT, R49.reuse, UR6, RZ ;  /* 0x00000006310a7c10 */ /* 0x040fe2000ff7e0ff */
[----:B------:R-:W-:Y:S01]  /*04d0*/  VIADD R49, R49, 0x800 ;  /* 0x0000080031317836 */ /* 0x000fe20000000000 */
[----:B------:R-:W-:Y:S01]  /*04e0*/  @!P6 SEL R3, RZ, 0x1, !P0 ;  /* 0x00000001ff03e807 */ /* 0x000fe20004000000 */
[----:B---3--:R-:W-:-:S03]  /*04f0*/  DSETP.NEU.AND P0, PT, R14, R16, PT ;  /* 0x000000100e00722a */ /* 0x008fc60003f0d000 */
[----:B------:R-:W-:-:S04]  /*0500*/  SEL R3, R3, 0x1, !P4 ;  /* 0x0000000103037807 */ /* 0x000fc80006000000 */
[----:B------:R-:W-:-:S13]  /*0510*/  LOP3.LUT P5, RZ, R3, 0xff, RZ, 0xc0, !PT ;  /* 0x000000ff03ff7812 */ /* 0x000fda00078ac0ff */
[----:B------:R-:W-:Y:S01]  /*0520*/  DSETP.NEU.AND P2, PT, R14, R16, P5 ;  /* 0x000000100e00722a */ /* 0x000fe20002f4d000 */
[----:B------:R-:W-:Y:S02]  /*0530*/  @!P5 SEL R3, RZ, 0x1, !P0 ;  /* 0x00000001ff03d807 */ /* 0x000fe40004000000 */
[----:B------:R-:W-:-:S03]  /*0540*/  ISETP.LT.U32.AND P0, PT, R10, R5, PT ;  /* 0x000000050a00720c */ /* 0x000fc60003f01070 */
[----:B------:R-:W-:Y:S01]  /*0550*/  SEL R11, R3, 0x1, !P2 ;  /* 0x00000001030b7807 */ /* 0x000fe20005000000 */
[----:B------:R-:W-:-:S03]  /*0560*/  IMAD.X R3, RZ, RZ, UR7, P3 ;  /* 0x00000007ff037e24 */ /* 0x000fc600098e06ff */
[----:B------:R-:W-:Y:S02]  /*0570*/  LOP3.LUT P3, RZ, R11, 0xff, RZ, 0xc0, !PT ;  /* 0x000000ff0bff7812 */ /* 0x000fe4000786c0ff */
[----:B------:R-:W-:-:S04]  /*0580*/  ISETP.LT.AND.EX P0, PT, R3, R2, PT, P0 ;  /* 0x000000020300720c */ /* 0x000fc80003f01300 */
[CC--:B------:R-:W-:Y:S02]  /*0590*/  SEL R15, R10.reuse, R5.reuse, P0 ;  /* 0x000000050a0f7207 */ /* 0x0c0fe40000000000 */
[CC--:B------:R-:W-:Y:S01]  /*05a0*/  SEL R12, R3.reuse, R2.reuse, P0 ;  /* 0x00000002030c7207 */ /* 0x0c0fe20000000000 */
[C-C-:B----4-:R-:W-:Y:S01]  /*05b0*/  DSETP.NEU.AND P0, PT, R18.reuse, R20.reuse, PT ;  /* 0x000000141200722a */ /* 0x150fe20003f0d000 */
[C---:B------:R-:W-:Y:S02]  /*05c0*/  @!P4 SEL R15, R10.reuse, R5, !P6 ;  /* 0x000000050a0fc207 */ /* 0x040fe40007000000 */
[----:B------:R-:W-:Y:S01]  /*05d0*/  @!P4 SEL R12, R3, R2, !P6 ;  /* 0x00000002030cc207 */ /* 0x000fe20007000000 */
[----:B------:R-:W-:Y:S01]  /*05e0*/  DSETP.NEU.AND P4, PT, R18, R20, P3 ;  /* 0x000000141200722a */ /* 0x000fe20001f8d000 */
[----:B------:R-:W-:Y:S02]  /*05f0*/  IADD3 R2, P6, PT, R10, 0x100, RZ ;  /* 0x000001000a027810 */ /* 0x000fe40007fde0ff */
[----:B------:R-:W-:-:S02]  /*0600*/  @!P3 SEL R11, RZ, 0x1, !P0 ;  /* 0x00000001ff0bb807 */ /* 0x000fc40004000000 */
[----:B------:R-:W-:Y:S01]  /*0610*/  ISETP.LT.U32.AND P0, PT, R2, R15, PT ;  /* 0x0000000f0200720c */ /* 0x000fe20003f01070 */
[----:B------:R-:W-:Y:S01]  /*0620*/  IMAD.X R5, RZ, RZ, R3, P6 ;  /* 0x000000ffff057224 */ /* 0x000fe200030e0603 */
[----:B------:R-:W-:-:S04]  /*0630*/  SEL R11, R11, 0x1, !P4 ;  /* 0x000000010b0b7807 */ /* 0x000fc80006000000 */
[----:B------:R-:W-:Y:S02]  /*0640*/  LOP3.LUT P6, RZ, R11, 0xff, RZ, 0xc0, !PT ;  /* 0x000000ff0bff7812 */ /* 0x000fe400078cc0ff */
[----:B------:R-:W-:-:S04]  /*0650*/  ISETP.LT.AND.EX P0, PT, R5, R12, PT, P0 ;  /* 0x0000000c0500720c */ /* 0x000fc80003f01300 */
[CC--:B------:R-:W-:Y:S02]  /*0660*/  SEL R13, R2.reuse, R15.reuse, P0 ;  /* 0x0000000f020d7207 */ /* 0x0c0fe40000000000 */
[CC--:B------:R-:W-:Y:S01]  /*0670*/  SEL R14, R5.reuse, R12.reuse, P0 ;  /* 0x0000000c050e7207 */ /* 0x0c0fe20000000000 */
[C-C-:B-----5:R-:W-:Y:S01]  /*0680*/  DSETP.NEU.AND P0, PT, R22.reuse, R24.reuse, PT ;  /* 0x000000181600722a */ /* 0x160fe20003f0d000 */
[----:B------:R-:W-:Y:S02]  /*0690*/  @!P2 SEL R13, R2, R15, !P5 ;  /* 0x0000000f020da207 */ /* 0x000fe40006800000 */
[----:B------:R-:W-:Y:S02]  /*06a0*/  @!P2 SEL R14, R5, R12, !P5 ;  /* 0x0000000c050ea207 */ /* 0x000fe40006800000 */
[----:B------:R-:W-:Y:S02]  /*06b0*/  IADD3 R2, P2, PT, R10, 0x200, RZ ;  /* 0x000002000a027810 */ /* 0x000fe40007f5e0ff */
[----:B------:R-:W-:Y:S01]  /*06c0*/  @!P6 SEL R11, RZ, 0x1, !P0 ;  /* 0x00000001ff0be807 */ /* 0x000fe20004000000 */
[----:B------:R-:W-:-:S02]  /*06d0*/  DSETP.NEU.AND P0, PT, R22, R24, P6 ;  /* 0x000000181600722a */ /* 0x000fc4000370d000 */
[----:B------:R-:W-:Y:S01]  /*06e0*/  IMAD.X R5, RZ, RZ, R3, P2 ;  /* 0x000000ffff057224 */ /* 0x000fe200010e0603 */
[----:B------:R-:W-:-:S03]  /*06f0*/  ISETP.LT.U32.AND P2, PT, R2, R13, PT ;  /* 0x0000000d0200720c */ /* 0x000fc60003f41070 */
[----:B------:R-:W-:Y:S02]  /*0700*/  SEL R11, R11, 0x1, !P0 ;  /* 0x000000010b0b7807 */ /* 0x000fe40004000000 */
[-C--:B------:R-:W-:Y:S02]  /*0710*/  ISETP.LT.AND.EX P2, PT, R5, R14.reuse, PT, P2 ;  /* 0x0000000e0500720c */ /* 0x080fe40003f41320 */
[----:B------:R-:W-:Y:S02]  /*0720*/  LOP3.LUT P5, RZ, R11, 0xff, RZ, 0xc0, !PT ;  /* 0x000000ff0bff7812 */ /* 0x000fe400078ac0ff */
[CC--:B------:R-:W-:Y:S02]  /*0730*/  SEL R17, R2.reuse, R13.reuse, P2 ;  /* 0x0000000d02117207 */ /* 0x0c0fe40001000000 */
[----:B------:R-:W-:Y:S01]  /*0740*/  SEL R12, R5, R14, P2 ;  /* 0x0000000e050c7207 */ /* 0x000fe20001000000 */
[----:B------:R-:W-:Y:S01]  /*0750*/  DSETP.NEU.AND P2, PT, R26, R28, PT ;  /* 0x0000001c1a00722a */ /* 0x000fe20003f4d000 */
[----:B------:R-:W-:-:S02]  /*0760*/  @!P4 SEL R17, R2, R13, !P3 ;  /* 0x0000000d0211c207 */ /* 0x000fc40005800000 */
[----:B------:R-:W-:Y:S02]  /*0770*/  @!P4 SEL R12, R5, R14, !P3 ;  /* 0x0000000e050cc207 */ /* 0x000fe40005800000 */
[----:B------:R-:W-:-:S03]  /*0780*/  IADD3 R2, P4, PT, R10, 0x300, RZ ;  /* 0x000003000a027810 */ /* 0x000fc60007f9e0ff */
[----:B------:R-:W-:Y:S01]  /*0790*/  DSETP.NEU.AND P3, PT, R26, R28, P5 ;  /* 0x0000001c1a00722a */ /* 0x000fe20002f6d000 */
[----:B------:R-:W-:Y:S01]  /*07a0*/  @!P5 SEL R11, RZ, 0x1, !P2 ;  /* 0x00000001ff0bd807 */ /* 0x000fe20005000000 */
[----:B------:R-:W-:Y:S01]  /*07b0*/  IMAD.X R5, RZ, RZ, R3, P4 ;  /* 0x000000ffff057224 */ /* 0x000fe200020e0603 */
[----:B------:R-:W-:-:S03]  /*07c0*/  ISETP.LT.U32.AND P2, PT, R2, R17, PT ;  /* 0x000000110200720c */ /* 0x000fc60003f41070 */
[----:B------:R-:W-:Y:S02]  /*07d0*/  SEL R11, R11, 0x1, !P3 ;  /* 0x000000010b0b7807 */ /* 0x000fe40005800000 */
[-C--:B------:R-:W-:Y:S02]  /*07e0*/  ISETP.LT.AND.EX P2, PT, R5, R12.reuse, PT, P2 ;  /* 0x0000000c0500720c */ /* 0x080fe40003f41320 */
[----:B------:R-:W-:Y:S02]  /*07f0*/  LOP3.LUT P4, RZ, R11, 0xff, RZ, 0xc0, !PT ;  /* 0x000000ff0bff7812 */ /* 0x000fe4000788c0ff */
[CC--:B------:R-:W-:Y:S02]  /*0800*/  SEL R13, R2.reuse, R17.reuse, P2 ;  /* 0x00000011020d7207 */ /* 0x0c0fe40001000000 */
[----:B------:R-:W-:Y:S02]  /*0810*/  SEL R15, R5, R12, P2 ;  /* 0x0000000c050f7207 */ /* 0x000fe40001000000 */
[----:B------:R-:W-:-:S02]  /*0820*/  @!P0 SEL R13, R2, R17, !P6 ;  /* 0x00000011020d8207 */ /* 0x000fc40007000000 */
[----:B------:R-:W-:Y:S01]  /*0830*/  @!P0 SEL R15, R5, R12, !P6 ;  /* 0x0000000c050f8207 */ /* 0x000fe20007000000 */
[----:B------:R-:W-:Y:S01]  /*0840*/  DSETP.NEU.AND P6, PT, R30, R32, PT ;  /* 0x000000201e00722a */ /* 0x000fe20003fcd000 */
[----:B------:R-:W-:-:S03]  /*0850*/  IADD3 R2, P0, PT, R10, 0x400, RZ ;  /* 0x000004000a027810 */ /* 0x000fc60007f1e0ff */
[----:B------:R-:W-:Y:S02]  /*0860*/  DSETP.NEU.AND P2, PT, R30, R32, P4 ;  /* 0x000000201e00722a */ /* 0x000fe4000274d000 */
[----:B------:R-:W-:Y:S01]  /*0870*/  @!P4 SEL R11, RZ, 0x1, !P6 ;  /* 0x00000001ff0bc807 */ /* 0x000fe20007000000 */
[----:B------:R-:W-:Y:S01]  /*0880*/  IMAD.X R12, RZ, RZ, R3, P0 ;  /* 0x000000ffff0c7224 */ /* 0x000fe200000e0603 */
[----:B------:R-:W-:Y:S02]  /*0890*/  ISETP.LT.U32.AND P0, PT, R2, R13, PT ;  /* 0x0000000d0200720c */ /* 0x000fe40003f01070 */
[----:B------:R-:W-:Y:S02]  /*08a0*/  SEL R11, R11, 0x1, !P2 ;  /* 0x000000010b0b7807 */ /* 0x000fe40005000000 */
[----:B------:R-:W-:Y:S02]  /*08b0*/  ISETP.LT.AND.EX P0, PT, R12, R15, PT, P0 ;  /* 0x0000000f0c00720c */ /* 0x000fe40003f01300 */
[----:B------:R-:W-:-:S02]  /*08c0*/  LOP3.LUT P6, RZ, R11, 0xff, RZ, 0xc0, !PT ;  /* 0x000000ff0bff7812 */ /* 0x000fc400078cc0ff */
[----:B------:R-:W-:Y:S02]  /*08d0*/  SEL R14, R2, R13, P0 ;  /* 0x0000000d020e7207 */ /* 0x000fe40000000000 */
[----:B------:R-:W-:Y:S02]  /*08e0*/  SEL R16, R12, R15, P0 ;  /* 0x0000000f0c107207 */ /* 0x000fe40000000000 */
[----:B------:R-:W-:Y:S02]  /*08f0*/  IADD3 R5, P0, PT, R10, 0x500, RZ ;  /* 0x000005000a057810 */ /* 0x000fe40007f1e0ff */
[----:B------:R-:W-:Y:S02]  /*0900*/  @!P3 SEL R14, R2, R13, !P5 ;  /* 0x0000000d020eb207 */ /* 0x000fe40006800000 */
[----:B------:R-:W-:Y:S01]  /*0910*/  @!P3 SEL R16, R12, R15, !P5 ;  /* 0x0000000f0c10b207 */ /* 0x000fe20006800000 */
[----:B------:R-:W-:Y:S01]  /*0920*/  IMAD.X R13, RZ, RZ, R3, P0 ;  /* 0x000000ffff0d7224 */ /* 0x000fe200000e0603 */
[C-C-:B------:R-:W-:Y:S01]  /*0930*/  DSETP.NEU.AND P3, PT, R34.reuse, R36.reuse, PT ;  /* 0x000000242200722a */ /* 0x140fe20003f6d000 */
[----:B------:R-:W-:Y:S01]  /*0940*/  ISETP.LT.U32.AND P0, PT, R5, R14, PT ;  /* 0x0000000e0500720c */ /* 0x000fe20003f01070 */
[----:B------:R-:W-:-:S03]  /*0950*/  DSETP.NEU.AND P5, PT, R34, R36, P6 ;  /* 0x000000242200722a */ /* 0x000fc600037ad000 */
[----:B------:R-:W-:Y:S02]  /*0960*/  ISETP.LT.AND.EX P0, PT, R13, R16, PT, P0 ;  /* 0x000000100d00720c */ /* 0x000fe40003f01300 */
[----:B------:R-:W-:Y:S02]  /*0970*/  @!P6 SEL R11, RZ, 0x1, !P3 ;  /* 0x00000001ff0be807 */ /* 0x000fe40005800000 */
[----:B------:R-:W-:Y:S02]  /*0980*/  SEL R17, R5, R14, P0 ;  /* 0x0000000e05117207 */ /* 0x000fe40000000000 */
[----:B------:R-:W-:Y:S02]  /*0990*/  SEL R12, R13, R16, P0 ;  /* 0x000000100d0c7207 */ /* 0x000fe40000000000 */
[----:B------:R-:W-:Y:S02]  /*09a0*/  IADD3 R2, P0, PT, R10, 0x600, RZ ;  /* 0x000006000a027810 */ /* 0x000fe40007f1e0ff */
[----:B------:R-:W-:-:S02]  /*09b0*/  SEL R11, R11, 0x1, !P5 ;  /* 0x000000010b0b7807 */ /* 0x000fc40006800000 */
[----:B------:R-:W-:Y:S01]  /*09c0*/  @!P2 SEL R17, R5, R14, !P4 ;  /* 0x0000000e0511a207 */ /* 0x000fe20006000000 */
[----:B------:R-:W-:Y:S01]  /*09d0*/  IMAD.X R5, RZ, RZ, R3, P0 ;  /* 0x000000ffff057224 */ /* 0x000fe200000e0603 */
[----:B------:R-:W-:Y:S01]  /*09e0*/  @!P2 SEL R12, R13, R16, !P4 ;  /* 0x000000100d0ca207 */ /* 0x000fe20006000000 */
[----:B------:R-:W-:Y:S01]  /*09f0*/  DSETP.NEU.AND P4, PT, R40, R44, PT ;  /* 0x0000002c2800722a */ /* 0x000fe20003f8d000 */
[----:B------:R-:W-:Y:S02]  /*0a00*/  LOP3.LUT P2, RZ, R11, 0xff, RZ, 0xc0, !PT ;  /* 0x000000ff0bff7812 */ /* 0x000fe4000784c0ff */
[----:B------:R-:W-:-:S04]  /*0a10*/  ISETP.LT.U32.AND P0, PT, R2, R17, PT ;  /* 0x000000110200720c */ /* 0x000fc80003f01070 */
[----:B------:R-:W-:-:S04]  /*0a20*/  ISETP.LT.AND.EX P0, PT, R5, R12, PT, P0 ;  /* 0x0000000c0500720c */ /* 0x000fc80003f01300 */
[CC--:B------:R-:W-:Y:S02]  /*0a30*/  SEL R13, R2.reuse, R17.reuse, P0 ;  /* 0x00000011020d7207 */ /* 0x0c0fe40000000000 */
[CC--:B------:R-:W-:Y:S01]  /*0a40*/  SEL R15, R5.reuse, R12.reuse, P0 ;  /* 0x0000000c050f7207 */ /* 0x0c0fe20000000000 */
[----:B------:R-:W-:Y:S01]  /*0a50*/  DSETP.NEU.AND P3, PT, R40, R44, P2 ;  /* 0x0000002c2800722a */ /* 0x000fe2000176d000 */
[----:B------:R-:W-:Y:S02]  /*0a60*/  @!P5 SEL R13, R2, R17, !P6 ;  /* 0x00000011020dd207 */ /* 0x000fe40007000000 */
[----:B------:R-:W-:Y:S02]  /*0a70*/  @!P5 SEL R15, R5, R12, !P6 ;  /* 0x0000000c050fd207 */ /* 0x000fe40007000000 */
[----:B------:R-:W-:Y:S02]  /*0a80*/  IADD3 R10, P0, PT, R10, 0x700, RZ ;  /* 0x000007000a0a7810 */ /* 0x000fe40007f1e0ff */
[----:B------:R-:W-:-:S02]  /*0a90*/  ISETP.NE.AND P5, PT, R48, RZ, PT ;  /* 0x000000ff3000720c */ /* 0x000fc40003fa5270 */
[----:B------:R-:W-:Y:S01]  /*0aa0*/  @!P2 SEL R11, RZ, 0x1, !P4 ;  /* 0x00000001ff0ba807 */ /* 0x000fe20006000000 */
[----:B------:R-:W-:Y:S01]  /*0ab0*/  IMAD.X R12, RZ, RZ, R3, P0 ;  /* 0x000000ffff0c7224 */ /* 0x000fe200000e0603 */
[----:B------:R-:W-:Y:S02]  /*0ac0*/  ISETP.LT.U32.AND P0, PT, R10, R13, PT ;  /* 0x0000000d0a00720c */ /* 0x000fe40003f01070 */
[----:B------:R-:W-:Y:S02]  /*0ad0*/  SEL R3, R11, 0x1, !P3 ;  /* 0x000000010b037807 */ /* 0x000fe40005800000 */
[----:B------:R-:W-:-:S04]  /*0ae0*/  ISETP.LT.AND.EX P0, PT, R12, R15, PT, P0 ;  /* 0x0000000f0c00720c */ /* 0x000fc80003f01300 */
[----:B------:R-:W-:Y:S02]  /*0af0*/  SEL R5, R10, R13, P0 ;  /* 0x0000000d0a057207 */ /* 0x000fe40000000000 */
[----:B------:R-:W-:Y:S02]  /*0b00*/  SEL R2, R12, R15, P0 ;  /* 0x0000000f0c027207 */ /* 0x000fe40000000000 */
[----:B------:R-:W-:Y:S02]  /*0b10*/  @!P3 SEL R5, R10, R13, !P2 ;  /* 0x0000000d0a05b207 */ /* 0x000fe40005000000 */
[----:B------:R-:W-:Y:S01]  /*0b20*/  @!P3 SEL R2, R12, R15, !P2 ;  /* 0x0000000f0c02b207 */ /* 0x000fe20005000000 */
[----:B------:R-:W-:Y:S06]  /*0b30*/  @P5 BRA `(.L_x_142) ;  /* 0xfffffff800085947 */ /* 0x000fec000383ffff */
.L_x_141:
[----:B------:R-:W-:Y:S05]  /*0b40*/  BSYNC.RECONVERGENT B2 ;  /* 0x0000000000027941 */ /* 0x000fea0003800200 */
.L_x_140:
[----:B------:R-:W-:Y:S05]  /*0b50*/  @!P1 BRA `(.L_x_139) ;  /* 0x0000000800309947 */ /* 0x000fea0003800000 */
[----:B------:R-:W-:Y:S01]  /*0b60*/  ISETP.GE.U32.AND P0, PT, R50, 0x4, PT ;  /* 0x000000043200780c */ /* 0x000fe20003f06070 */
[----:B------:R-:W-:Y:S01]  /*0b70*/  BSSY.RECONVERGENT B2, `(.L_x_143) ;  /* 0x0000048000027945 */ /* 0x000fe20003800200 */
[----:B------:R-:W-:-:S11]  /*0b80*/  LOP3.LUT P1, R46, R46, 0x3, RZ, 0xc0, !PT ;  /* 0x000000032e2e7812 */ /* 0x000fd6000782c0ff */
[----:B------:R-:W-:Y:S05]  /*0b90*/  @!P0 BRA `(.L_x_144) ;  /* 0x0000000400148947 */ /* 0x000fea0003800000 */
[----:B------:R-:W0:Y:S08]  /*0ba0*/  LDC.64 R14, c[0x0][0x380] ;  /* 0x0000e000ff0e7b82 */ /* 0x000e300000000a00 */
[----:B------:R-:W2:Y:S01]  /*0bb0*/  LDC.64 R16, c[0x0][0x388] ;  /* 0x0000e200ff107b82 */ /* 0x000ea20000000a00 */
[----:B------:R-:W-:Y:S01]  /*0bc0*/  LOP3.LUT P5, RZ, R3, 0xff, RZ, 0xc0, !PT ;  /* 0x000000ff03ff7812 */ /* 0x000fe200078ac0ff */
[----:B------:R-:W3:Y:S01]  /*0bd0*/  LDCU.64 UR10, c[0x0][0x3a0] ;  /* 0x00007400ff0a77ac */ /* 0x000ee20008000a00 */
[----:B0-----:R-:W-:-:S05]  /*0be0*/  IMAD.WIDE.U32 R14, R49, 0x8, R14 ;  /* 0x00000008310e7825 */ /* 0x001fca00078e000e */
[----:B------:R-:W4:Y:S01]  /*0bf0*/  LDG.E.64 R18, desc[UR8][R14.64] ;  /* 0x000000080e127981 */ /* 0x000f22000c1e1b00 */
[----:B--2---:R-:W-:-:S03]  /*0c00*/  IMAD.WIDE.U32 R16, R49, 0x8, R16 ;  /* 0x0000000831107825 */ /* 0x004fc600078e0010 */
[----:B------:R-:W2:Y:S04]  /*0c10*/  LDG.E.64 R22, desc[UR8][R14.64+0x800] ;  /* 0x000800080e167981 */ /* 0x000ea8000c1e1b00 */
[----:B------:R-:W4:Y:S04]  /*0c20*/  LDG.E.64 R20, desc[UR8][R16.64] ;  /* 0x0000000810147981 */ /* 0x000f28000c1e1b00 */
[----:B------:R-:W2:Y:S04]  /*0c30*/  LDG.E.64 R24, desc[UR8][R16.64+0x800] ;  /* 0x0008000810187981 */ /* 0x000ea8000c1e1b00 */
[----:B------:R-:W5:Y:S04]  /*0c40*/  LDG.E.64 R10, desc[UR8][R14.64+0x1000] ;  /* 0x001000080e0a7981 */ /* 0x000f68000c1e1b00 */
[----:B------:R-:W5:Y:S04]  /*0c50*/  LDG.E.64 R12, desc[UR8][R16.64+0x1000] ;  /* 0x00100008100c7981 */ /* 0x000f68000c1e1b00 */
[----:B------:R-:W5:Y:S04]  /*0c60*/  LDG.E.64 R6, desc[UR8][R14.64+0x1800] ;  /* 0x001800080e067981 */ /* 0x000f68000c1e1b00 */
[----:B------:R0:W5:Y:S01]  /*0c70*/  LDG.E.64 R8, desc[UR8][R16.64+0x1800] ;  /* 0x0018000810087981 */ /* 0x000162000c1e1b00 */
[----:B----4-:R-:W-:-:S02]  /*0c80*/  DSETP.NEU.AND P0, PT, R18, R20, PT ;  /* 0x000000141200722a */ /* 0x010fc40003f0d000 */
[----:B------:R-:W-:-:S04]  /*0c90*/  DSETP.NEU.AND P4, PT, R18, R20, P5 ;  /* 0x000000141200722a */ /* 0x000fc80002f8d000 */
[----:B------:R-:W-:-:S04]  /*0ca0*/  @!P5 SEL R3, RZ, 0x1, !P0 ;  /* 0x00000001ff03d807 */ /* 0x000fc80004000000 */
[----:B------:R-:W-:-:S04]  /*0cb0*/  SEL R3, R3, 0x1, !P4 ;  /* 0x0000000103037807 */ /* 0x000fc80006000000 */
[----:B------:R-:W-:Y:S01]  /*0cc0*/  LOP3.LUT P2, RZ, R3, 0xff, RZ, 0xc0, !PT ;  /* 0x000000ff03ff7812 */ /* 0x000fe2000784c0ff */
[----:B--2---:R-:W-:Y:S01]  /*0cd0*/  DSETP.NEU.AND P6, PT, R22, R24, PT ;  /* 0x000000181600722a */ /* 0x004fe20003fcd000 */
[----:B---3--:R-:W-:-:S05]  /*0ce0*/  IADD3 R18, P0, PT, R49, UR10, RZ ;  /* 0x0000000a31127c10 */ /* 0x008fca000ff1e0ff */
[----:B0-----:R-:W-:-:S06]  /*0cf0*/  IMAD.X R17, RZ, RZ, UR11, P0 ;  /* 0x0000000bff117e24 */ /* 0x001fcc00080e06ff */
[----:B------:R-:W-:Y:S01]  /*0d00*/  DSETP.NEU.AND P3, PT, R22, R24, P2 ;  /* 0x000000181600722a */ /* 0x000fe2000176d000 */
[----:B------:R-:W-:Y:S02]  /*0d10*/  @!P2 SEL R3, RZ, 0x1, !P6 ;  /* 0x00000001ff03a807 */ /* 0x000fe40007000000 */
[----:B------:R-:W-:-:S03]  /*0d20*/  ISETP.LT.U32.AND P0, PT, R18, R5, PT ;  /* 0x000000051200720c */ /* 0x000fc60003f01070 */
[----:B------:R-:W-:Y:S01]  /*0d30*/  SEL R14, R3, 0x1, !P3 ;  /* 0x00000001030e7807 */ /* 0x000fe20005800000 */
[----:B------:R-:W-:Y:S01]  /*0d40*/  VIADD R3, R49, 0x100 ;  /* 0x0000010031037836 */ /* 0x000fe20000000000 */
[CC--:B------:R-:W-:Y:S02]  /*0d50*/  ISETP.LT.AND.EX P0, PT, R17.reuse, R2.reuse, PT, P0 ;  /* 0x000000021100720c */ /* 0x0c0fe40003f01300 */
[----:B------:R-:W-:Y:S02]  /*0d60*/  LOP3.LUT P6, RZ, R14, 0xff, RZ, 0xc0, !PT ;  /* 0x000000ff0eff7812 */ /* 0x000fe400078cc0ff */
[----:B------:R-:W-:Y:S02]  /*0d70*/  SEL R20, R18, R5, P0 ;  /* 0x0000000512147207 */ /* 0x000fe40000000000 */
[----:B------:R-:W-:Y:S02]  /*0d80*/  SEL R22, R17, R2, P0 ;  /* 0x0000000211167207 */ /* 0x000fe40000000000 */
[----:B------:R-:W-:-:S02]  /*0d90*/  IADD3 R15, P0, PT, R3, UR10, RZ ;  /* 0x0000000a030f7c10 */ /* 0x000fc4000ff1e0ff */
[----:B------:R-:W-:Y:S02]  /*0da0*/  @!P4 SEL R20, R18, R5, !P5 ;  /* 0x000000051214c207 */ /* 0x000fe40006800000 */
[----:B------:R-:W-:Y:S01]  /*0db0*/  @!P4 SEL R22, R17, R2, !P5 ;  /* 0x000000021116c207 */ /* 0x000fe20006800000 */
[C-C-:B-----5:R-:W-:Y:S01]  /*0dc0*/  DSETP.NEU.AND P4, PT, R10.reuse, R12.reuse, PT ;  /* 0x0000000c0a00722a */ /* 0x160fe20003f8d000 */
[----:B------:R-:W-:Y:S01]  /*0dd0*/  IMAD.X R5, RZ, RZ, UR11, P0 ;  /* 0x0000000bff057e24 */ /* 0x000fe200080e06ff */
[----:B------:R-:W-:Y:S01]  /*0de0*/  ISETP.LT.U32.AND P0, PT, R15, R20, PT ;  /* 0x000000140f00720c */ /* 0x000fe20003f01070 */
[----:B------:R-:W-:Y:S01]  /*0df0*/  DSETP.NEU.AND P5, PT, R10, R12, P6 ;  /* 0x0000000c0a00722a */ /* 0x000fe200037ad000 */
[----:B------:R-:W-:Y:S02]  /*0e00*/  VIADD R2, R49, 0x200 ;  /* 0x0000020031027836 */ /* 0x000fe40000000000 */
[----:B------:R-:W-:Y:S02]  /*0e10*/  ISETP.LT.AND.EX P0, PT, R5, R22, PT, P0 ;  /* 0x000000160500720c */ /* 0x000fe40003f01300 */
[----:B------:R-:W-:-:S02]  /*0e20*/  @!P6 SEL R14, RZ, 0x1, !P4 ;  /* 0x00000001ff0ee807 */ /* 0x000fc40006000000 */
[----:B------:R-:W-:Y:S02]  /*0e30*/  SEL R16, R15, R20, P0 ;  /* 0x000000140f107207 */ /* 0x000fe40000000000 */
[----:B------:R-:W-:Y:S02]  /*0e40*/  SEL R18, R5, R22, P0 ;  /* 0x0000001605127207 */ /* 0x000fe40000000000 */
[----:B------:R-:W-:Y:S02]  /*0e50*/  SEL R14, R14, 0x1, !P5 ;  /* 0x000000010e0e7807 */ /* 0x000fe40006800000 */
[----:B------:R-:W-:Y:S02]  /*0e60*/  IADD3 R3, P0, PT, R2, UR10, RZ ;  /* 0x0000000a02037c10 */ /* 0x000fe4000ff1e0ff */
[----:B------:R-:W-:Y:S02]  /*0e70*/  @!P3 SEL R16, R15, R20, !P2 ;  /* 0x000000140f10b207 */ /* 0x000fe40005000000 */
[----:B------:R-:W-:-:S02]  /*0e80*/  @!P3 SEL R18, R5, R22, !P2 ;  /* 0x000000160512b207 */ /* 0x000fc40005000000 */
[----:B------:R-:W-:Y:S01]  /*0e90*/  LOP3.LUT P2, RZ, R14, 0xff, RZ, 0xc0, !PT ;  /* 0x000000ff0eff7812 */ /* 0x000fe2000784c0ff */
[----:B------:R-:W-:Y:S01]  /*0ea0*/  IMAD.X R5, RZ, RZ, UR11, P0 ;  /* 0x0000000bff057e24 */ /* 0x000fe200080e06ff */
[----:B------:R-:W-:Y:S01]  /*0eb0*/  ISETP.LT.U32.AND P0, PT, R3, R16, PT ;  /* 0x000000100300720c */ /* 0x000fe20003f01070 */
[----:B------:R-:W-:-:S03]  /*0ec0*/  VIADD R2, R49, 0x300 ;  /* 0x0000030031027836 */ /* 0x000fc60000000000 */
[----:B------:R-:W-:-:S04]  /*0ed0*/  ISETP.LT.AND.EX P0, PT, R5, R18, PT, P0 ;  /* 0x000000120500720c */ /* 0x000fc80003f01300 */
[----:B------:R-:W-:Y:S02]  /*0ee0*/  SEL R13, R3, R16, P0 ;  /* 0x00000010030d7207 */ /* 0x000fe40000000000 */
[----:B------:R-:W-:Y:S01]  /*0ef0*/  SEL R12, R5, R18, P0 ;  /* 0x00000012050c7207 */ /* 0x000fe20000000000 */
[C-C-:B------:R-:W-:Y:S01]  /*0f00*/  DSETP.NEU.AND P4, PT, R6.reuse, R8.reuse, P2 ;  /* 0x000000080600722a */ /* 0x140fe2000178d000 */
[----:B------:R-:W-:Y:S02]  /*0f10*/  IADD3 R10, P0, PT, R2, UR10, RZ ;  /* 0x0000000a020a7c10 */ /* 0x000fe4000ff1e0ff */
[----:B------:R-:W-:Y:S01]  /*0f20*/  @!P5 SEL R13, R3, R16, !P6 ;  /* 0x00000010030dd207 */ /* 0x000fe20007000000 */
[----:B------:R-:W-:Y:S01]  /*0f30*/  DSETP.NEU.AND P3, PT, R6, R8, PT ;  /* 0x000000080600722a */ /* 0x000fe20003f6d000 */
[----:B------:R-:W-:Y:S01]  /*0f40*/  @!P5 SEL R12, R5, R18, !P6 ;  /* 0x00000012050cd207 */ /* 0x000fe20007000000 */
[----:B------:R-:W-:Y:S01]  /*0f50*/  IMAD.X R11, RZ, RZ, UR11, P0 ;  /* 0x0000000bff0b7e24 */ /* 0x000fe200080e06ff */
[----:B------:R-:W-:-:S03]  /*0f60*/  ISETP.LT.U32.AND P0, PT, R10, R13, PT ;  /* 0x0000000d0a00720c */ /* 0x000fc60003f01070 */
[----:B------:R-:W-:Y:S02]  /*0f70*/  @!P2 SEL R14, RZ, 0x1, !P3 ;  /* 0x00000001ff0ea807 */ /* 0x000fe40005800000 */
[-C--:B------:R-:W-:Y:S01]  /*0f80*/  ISETP.LT.AND.EX P0, PT, R11, R12.reuse, PT, P0 ;  /* 0x0000000c0b00720c */ /* 0x080fe20003f01300 */
[----:B------:R-:W-:Y:S01]  /*0f90*/  VIADD R49, R49, 0x400 ;  /* 0x0000040031317836 */ /* 0x000fe20000000000 */
[----:B------:R-:W-:Y:S02]  /*0fa0*/  SEL R3, R14, 0x1, !P4 ;  /* 0x000000010e037807 */ /* 0x000fe40006000000 */
[CC--:B------:R-:W-:Y:S02]  /*0fb0*/  SEL R5, R10.reuse, R13.reuse, P0 ;  /* 0x0000000d0a057207 */ /* 0x0c0fe40000000000 */
[----:B------:R-:W-:Y:S02]  /*0fc0*/  SEL R2, R11, R12, P0 ;  /* 0x0000000c0b027207 */ /* 0x000fe40000000000 */
[----:B------:R-:W-:-:S02]  /*0fd0*/  @!P4 SEL R5, R10, R13, !P2 ;  /* 0x0000000d0a05c207 */ /* 0x000fc40005000000 */
[----:B------:R-:W-:-:S07]  /*0fe0*/  @!P4 SEL R2, R11, R12, !P2 ;  /* 0x0000000c0b02c207 */ /* 0x000fce0005000000 */
.L_x_144:
[----:B------:R-:W-:Y:S05]  /*0ff0*/  BSYNC.RECONVERGENT B2 ;  /* 0x0000000000027941 */ /* 0x000fea0003800200 */
.L_x_143:
[----:B------:R-:W-:Y:S05]  /*1000*/  @!P1 BRA `(.L_x_139) ;  /* 0x0000000400049947 */ /* 0x000fea0003800000 */
[----:B------:R-:W-:Y:S01]  /*1010*/  ISETP.NE.AND P0, PT, R46, 0x1, PT ;  /* 0x000000012e00780c */ /* 0x000fe20003f05270 */
[----:B------:R-:W-:Y:S01]  /*1020*/  BSSY.RECONVERGENT B2, `(.L_x_145) ;  /* 0x0000028000027945 */ /* 0x000fe20003800200 */
[----:B------:R-:W-:-:S11]  /*1030*/  LOP3.LUT P1, RZ, R4, 0x100, RZ, 0xc0, !PT ;  /* 0x0000010004ff7812 */ /* 0x000fd6000782c0ff */
[----:B------:R-:W-:Y:S05]  /*1040*/  @!P0 BRA `(.L_x_146) ;  /* 0x0000000000948947 */ /* 0x000fea0003800000 */
[----:B------:R-:W0:Y:S01]  /*1050*/  LDC.64 R6, c[0x0][0x380] ;  /* 0x0000e000ff067b82 */ /* 0x000e220000000a00 */
[----:B------:R-:W2:Y:S07]  /*1060*/  LDCU.64 UR10, c[0x0][0x3a0] ;  /* 0x00007400ff0a77ac */ /* 0x000eae0008000a00 */
[----:B------:R-:W3:Y:S01]  /*1070*/  LDC.64 R8, c[0x0][0x388] ;  /* 0x0000e200ff087b82 */ /* 0x000ee20000000a00 */
[----:B0-----:R-:W-:-:S05]  /*1080*/  IMAD.WIDE.U32 R6, R49, 0x8, R6 ;  /* 0x0000000831067825 */ /* 0x001fca00078e0006 */
[----:B------:R-:W4:Y:S01]  /*1090*/  LDG.E.64 R10, desc[UR8][R6.64] ;  /* 0x00000008060a7981 */ /* 0x000f22000c1e1b00 */
[----:B---3--:R-:W-:-:S03]  /*10a0*/  IMAD.WIDE.U32 R8, R49, 0x8, R8 ;  /* 0x0000000831087825 */ /* 0x008fc600078e0008 */
[----:B------:R-:W3:Y:S04]  /*10b0*/  LDG.E.64 R14, desc[UR8][R6.64+0x800] ;  /* 0x00080008060e7981 */ /* 0x000ee8000c1e1b00 */
[----:B------:R-:W4:Y:S04]  /*10c0*/  LDG.E.64 R12, desc[UR8][R8.64] ;  /* 0x00000008080c7981 */ /* 0x000f28000c1e1b00 */
[----:B------:R0:W3:Y:S01]  /*10d0*/  LDG.E.64 R16, desc[UR8][R8.64+0x800] ;  /* 0x0008000808107981 */ /* 0x0000e2000c1e1b00 */
[----:B------:R-:W-:Y:S02]  /*10e0*/  LOP3.LUT P3, RZ, R3, 0xff, RZ, 0xc0, !PT ;  /* 0x000000ff03ff7812 */ /* 0x000fe4000786c0ff */
[C---:B--2---:R-:W-:Y:S01]  /*10f0*/  IADD3 R4, P2, PT, R49.reuse, UR10, RZ ;  /* 0x0000000a31047c10 */ /* 0x044fe2000ff5e0ff */
[----:B0-----:R-:W-:-:S02]  /*1100*/  VIADD R8, R49, 0x100 ;  /* 0x0000010031087836 */ /* 0x001fc40000000000 */
[----:B------:R-:W-:Y:S01]  /*1110*/  VIADD R49, R49, 0x200 ;  /* 0x0000020031317836 */ /* 0x000fe20000000000 */
[----:B----4-:R-:W-:-:S07]  /*1120*/  DSETP.NEU.AND P0, PT, R10, R12, PT ;  /* 0x0000000c0a00722a */ /* 0x010fce0003f0d000 */
[----:B------:R-:W-:Y:S01]  /*1130*/  DSETP.NEU.AND P4, PT, R10, R12, P3 ;  /* 0x0000000c0a00722a */ /* 0x000fe20001f8d000 */
[----:B------:R-:W-:-:S05]  /*1140*/  @!P3 SEL R3, RZ, 0x1, !P0 ;  /* 0x00000001ff03b807 */ /* 0x000fca0004000000 */
[----:B------:R-:W-:Y:S01]  /*1150*/  SEL R10, R3, 0x1, !P4 ;  /* 0x00000001030a7807 */ /* 0x000fe20006000000 */
[----:B------:R-:W-:-:S03]  /*1160*/  IMAD.X R3, RZ, RZ, UR11, P2 ;  /* 0x0000000bff037e24 */ /* 0x000fc600090e06ff */
[----:B------:R-:W-:Y:S02]  /*1170*/  LOP3.LUT P2, RZ, R10, 0xff, RZ, 0xc0, !PT ;  /* 0x000000ff0aff7812 */ /* 0x000fe4000784c0ff */
[----:B------:R-:W-:-:S04]  /*1180*/  ISETP.LT.U32.AND P0, PT, R4, R5, PT ;  /* 0x000000050400720c */ /* 0x000fc80003f01070 */
[----:B------:R-:W-:-:S04]  /*1190*/  ISETP.LT.AND.EX P0, PT, R3, R2, PT, P0 ;  /* 0x000000020300720c */ /* 0x000fc80003f01300 */
[-C--:B------:R-:W-:Y:S02]  /*11a0*/  SEL R6, R4, R5.reuse, P0 ;  /* 0x0000000504067207 */ /* 0x080fe40000000000 */
[CC--:B------:R-:W-:Y:S02]  /*11b0*/  SEL R7, R3.reuse, R2.reuse, P0 ;  /* 0x0000000203077207 */ /* 0x0c0fe40000000000 */
[----:B------:R-:W-:Y:S02]  /*11c0*/  IADD3 R9, P0, PT, R8, UR10, RZ ;  /* 0x0000000a08097c10 */ /* 0x000fe4000ff1e0ff */
[----:B------:R-:W-:Y:S02]  /*11d0*/  @!P4 SEL R6, R4, R5, !P3 ;  /* 0x000000050406c207 */ /* 0x000fe40005800000 */
[----:B------:R-:W-:Y:S01]  /*11e0*/  @!P4 SEL R7, R3, R2, !P3 ;  /* 0x000000020307c207 */ /* 0x000fe20005800000 */
[C-C-:B---3--:R-:W-:Y:S01]  /*11f0*/  DSETP.NEU.AND P4, PT, R14.reuse, R16.reuse, P2 ;  /* 0x000000100e00722a */ /* 0x148fe2000178d000 */
[----:B------:R-:W-:Y:S01]  /*1200*/  IMAD.X R4, RZ, RZ, UR11, P0 ;  /* 0x0000000bff047e24 */ /* 0x000fe200080e06ff */
[----:B------:R-:W-:Y:S01]  /*1210*/  DSETP.NEU.AND P3, PT, R14, R16, PT ;  /* 0x000000100e00722a */ /* 0x000fe20003f6d000 */
[----:B------:R-:W-:-:S04]  /*1220*/  ISETP.LT.U32.AND P0, PT, R9, R6, PT ;  /* 0x000000060900720c */ /* 0x000fc80003f01070 */
[CC--:B------:R-:W-:Y:S02]  /*1230*/  ISETP.LT.AND.EX P0, PT, R4.reuse, R7.reuse, PT, P0 ;  /* 0x000000070400720c */ /* 0x0c0fe40003f01300 */
[----:B------:R-:W-:Y:S02]  /*1240*/  @!P2 SEL R10, RZ, 0x1, !P3 ;  /* 0x00000001ff0aa807 */ /* 0x000fe40005800000 */
[CC--:B------:R-:W-:Y:S02]  /*1250*/  SEL R5, R9.reuse, R6.reuse, P0 ;  /* 0x0000000609057207 */ /* 0x0c0fe40000000000 */
[----:B------:R-:W-:Y:S02]  /*1260*/  SEL R2, R4, R7, P0 ;  /* 0x0000000704027207 */ /* 0x000fe40000000000 */
[----:B------:R-:W-:Y:S02]  /*1270*/  SEL R3, R10, 0x1, !P4 ;  /* 0x000000010a037807 */ /* 0x000fe40006000000 */
[----:B------:R-:W-:-:S02]  /*1280*/  @!P4 SEL R5, R9, R6, !P2 ;  /* 0x000000060905c207 */ /* 0x000fc40005000000 */
[----:B------:R-:W-:-:S07]  /*1290*/  @!P4 SEL R2, R4, R7, !P2 ;  /* 0x000000070402c207 */ /* 0x000fce0005000000 */
.L_x_146:
[----:B------:R-:W-:Y:S05]  /*12a0*/  BSYNC.RECONVERGENT B2 ;  /* 0x0000000000027941 */ /* 0x000fea0003800200 */
.L_x_145:
[----:B------:R-:W-:Y:S05]  /*12b0*/  @P1 BRA `(.L_x_139) ;  /* 0x0000000000581947 */ /* 0x000fea0003800000 */
[----:B------:R-:W0:Y:S01]  /*12c0*/  LDC.64 R6, c[0x0][0x380] ;  /* 0x0000e000ff067b82 */ /* 0x000e220000000a00 */
[----:B------:R-:W2:Y:S07]  /*12d0*/  LDCU.64 UR10, c[0x0][0x3a0] ;  /* 0x00007400ff0a77ac */ /* 0x000eae0008000a00 */
[----:B------:R-:W3:Y:S01]  /*12e0*/  LDC.64 R8, c[0x0][0x388] ;  /* 0x0000e200ff087b82 */ /* 0x000ee20000000a00 */
[----:B0-----:R-:W-:-:S06]  /*12f0*/  IMAD.WIDE.U32 R6, R49, 0x8, R6 ;  /* 0x0000000831067825 */ /* 0x001fcc00078e0006 */
[----:B------:R-:W4:Y:S01]  /*1300*/  LDG.E.64 R6, desc[UR8][R6.64] ;  /* 0x0000000806067981 */ /* 0x000f22000c1e1b00 */
[----:B---3--:R-:W-:-:S06]  /*1310*/  IMAD.WIDE.U32 R8, R49, 0x8, R8 ;  /* 0x0000000831087825 */ /* 0x008fcc00078e0008 */
[----:B------:R-:W4:Y:S01]  /*1320*/  LDG.E.64 R8, desc[UR8][R8.64] ;  /* 0x0000000808087981 */ /* 0x000f22000c1e1b00 */
[----:B------:R-:W-:Y:S02]  /*1330*/  LOP3.LUT P3, RZ, R3, 0xff, RZ, 0xc0, !PT ;  /* 0x000000ff03ff7812 */ /* 0x000fe4000786c0ff */
[----:B--2---:R-:W-:-:S05]  /*1340*/  IADD3 R10, P0, PT, R49, UR10, RZ ;  /* 0x0000000a310a7c10 */ /* 0x004fca000ff1e0ff */
[----:B------:R-:W-:Y:S01]  /*1350*/  IMAD.X R11, RZ, RZ, UR11, P0 ;  /* 0x0000000bff0b7e24 */ /* 0x000fe200080e06ff */
[----:B------:R-:W-:-:S04]  /*1360*/  ISETP.LT.U32.AND P0, PT, R10, R5, PT ;  /* 0x000000050a00720c */ /* 0x000fc80003f01070 */
[----:B------:R-:W-:-:S04]  /*1370*/  ISETP.LT.AND.EX P0, PT, R11, R2, PT, P0 ;  /* 0x000000020b00720c */ /* 0x000fc80003f01300 */
[----:B------:R-:W-:Y:S01]  /*1380*/  SEL R4, R10, R5, P0 ;  /* 0x000000050a047207 */ /* 0x000fe20000000000 */
[C-C-:B----4-:R-:W-:Y:S02]  /*1390*/  DSETP.NEU.AND P2, PT, R6.reuse, R8.reuse, P3 ;  /* 0x000000080600722a */ /* 0x150fe40001f4d000 */
[----:B------:R-:W-:Y:S01]  /*13a0*/  DSETP.NEU.AND P1, PT, R6, R8, PT ;  /* 0x000000080600722a */ /* 0x000fe20003f2d000 */
[----:B------:R-:W-:-:S05]  /*13b0*/  SEL R6, R11, R2, P0 ;  /* 0x000000020b067207 */ /* 0x000fca0000000000 */
[----:B------:R-:W-:-:S06]  /*13c0*/  @!P3 SEL R3, RZ, 0x1, !P1 ;  /* 0x00000001ff03b807 */ /* 0x000fcc0004800000 */
[----:B------:R-:W-:Y:S02]  /*13d0*/  @!P2 SEL R4, R10, R5, !P3 ;  /* 0x000000050a04a207 */ /* 0x000fe40005800000 */
[----:B------:R-:W-:Y:S02]  /*13e0*/  @!P2 SEL R6, R11, R2, !P3 ;  /* 0x000000020b06a207 */ /* 0x000fe40005800000 */
[----:B------:R-:W-:Y:S01]  /*13f0*/  SEL R3, R3, 0x1, !P2 ;  /* 0x0000000103037807 */ /* 0x000fe20005000000 */
[----:B------:R-:W-:Y:S02]  /*1400*/  IMAD.MOV.U32 R5, RZ, RZ, R4 ;  /* 0x000000ffff057224 */ /* 0x000fe400078e0004 */
[----:B------:R-:W-:-:S07]  /*1410*/  IMAD.MOV.U32 R2, RZ, RZ, R6 ;  /* 0x000000ffff027224 */ /* 0x000fce00078e0006 */
.L_x_139:
[----:B------:R-:W-:Y:S05]  /*1420*/  BSYNC.RECONVERGENT B1 ;  /* 0x0000000000017941 */ /* 0x000fea0003800200 */
.L_x_138:
[----:B------:R-:W-:-:S04]  /*1430*/  UISETP.GE.U32.AND UP0, UPT, UR4, 0x100, UPT ;  /* 0x000001000400788c */ /* 0x000fc8000bf06070 */
[----:B------:R-:W-:-:S09]  /*1440*/  UISETP.GE.U32.AND.EX UP0, UPT, UR5, URZ, UPT, UP0 ;  /* 0x000000ff0500728c */ /* 0x000fd2000bf06100 */
[----:B------:R-:W-:Y:S05]  /*1450*/  BRA.U !UP0, `(.L_x_147) ;  /* 0x0000000d08487547 */ /* 0x000fea000b800000 */
        /* <DEDUP_REMOVED lines=20> */
[C---:B------:R-:W-:Y:S02]  /*15a0*/  @!P0 SEL R2, R7.reuse, R2, P1 ;  /* 0x0000000207028207 */ /* 0x040fe40000800000 */
[----:B------:R-:W-:Y:S02]  /*15b0*/  @P0 PRMT R3, R4, 0x7610, R3 ;  /* 0x0000761004030816 */ /* 0x000fe40000000003 */
[----:B------:R-:W-:Y:S02]  /*15c0*/  @P0 SEL R5, R6, R5, !P4 ;  /* 0x0000000506050207 */ /* 0x000fe40006000000 */
[----:B------:R-:W-:-:S07]  /*15d0*/  @P0 SEL R2, R7, R2, !P4 ;  /* 0x0000000207020207 */ /* 0x000fce0006000000 */
.L_x_149:
[----:B------:R-:W-:Y:S05]  /*15e0*/  BSYNC.RECONVERGENT B1 ;  /* 0x0000000000017941 */ /* 0x000fea0003800200 */
.L_x_148:
        /* <DEDUP_REMOVED lines=19> */
[C---:B------:R-:W-:Y:S02]  /*1720*/  @!P0 SEL R2, R7.reuse, R2, P3 ;  /* 0x0000000207028207 */ /* 0x040fe40001800000 */
[----:B------:R-:W-:Y:S02]  /*1730*/  @P0 PRMT R3, R4, 0x7610, R3 ;  /* 0x0000761004030816 */ /* 0x000fe40000000003 */
[----:B------:R-:W-:Y:S02]  /*1740*/  @P0 SEL R5, R6, R5, !P6 ;  /* 0x0000000506050207 */ /* 0x000fe40007000000 */
[----:B------:R-:W-:-:S07]  /*1750*/  @P0 SEL R2, R7, R2, !P6 ;  /* 0x0000000207020207 */ /* 0x000fce0007000000 */
.L_x_151:
[----:B------:R-:W-:Y:S05]  /*1760*/  BSYNC.RECONVERGENT B1 ;  /* 0x0000000000017941 */ /* 0x000fea0003800200 */
.L_x_150:
        /* <DEDUP_REMOVED lines=16> */
[C---:B------:R-:W-:Y:S02]  /*1870*/  @!P0 SEL R2, R7.reuse, R2, P2 ;  /* 0x0000000207028207 */ /* 0x040fe40001000000 */
[----:B------:R-:W-:Y:S02]  /*1880*/  @P0 PRMT R3, R4, 0x7610, R3 ;  /* 0x0000761004030816 */ /* 0x000fe40000000003 */
[----:B------:R-:W-:Y:S02]  /*1890*/  @P0 SEL R5, R6, R5, !P3 ;  /* 0x0000000506050207 */ /* 0x000fe40005800000 */
[----:B------:R-:W-:-:S07]  /*18a0*/  @P0 SEL R2, R7, R2, !P3 ;  /* 0x0000000207020207 */ /* 0x000fce0005800000 */
.L_x_153:
[----:B------:R-:W-:Y:S05]  /*18b0*/  BSYNC.RECONVERGENT B1 ;  /* 0x0000000000017941 */ /* 0x000fea0003800200 */
.L_x_152:
        /* <DEDUP_REMOVED lines=16> */
[C---:B------:R-:W-:Y:S02]  /*19c0*/  @!P0 SEL R2, R7.reuse, R2, P2 ;  /* 0x0000000207028207 */ /* 0x040fe40001000000 */
[----:B------:R-:W-:Y:S02]  /*19d0*/  @P0 PRMT R3, R4, 0x7610, R3 ;  /* 0x0000761004030816 */ /* 0x000fe40000000003 */
[----:B------:R-:W-:Y:S02]  /*19e0*/  @P0 SEL R5, R6, R5, !P3 ;  /* 0x0000000506050207 */ /* 0x000fe40005800000 */
[----:B------:R-:W-:-:S07]  /*19f0*/  @P0 SEL R2, R7, R2, !P3 ;  /* 0x0000000207020207 */ /* 0x000fce0005800000 */
.L_x_155:
[----:B------:R-:W-:Y:S05]  /*1a00*/  BSYNC.RECONVERGENT B1 ;  /* 0x0000000000017941 */ /* 0x000fea0003800200 */
.L_x_154:
        /* <DEDUP_REMOVED lines=20> */
.L_x_157:
[----:B------:R-:W-:Y:S05]  /*1b50*/  BSYNC.RECONVERGENT B1 ;  /* 0x0000000000017941 */ /* 0x000fea0003800200 */
.L_x_156:
[----:B------:R-:W-:Y:S04]  /*1b60*/  BSSY.RECONVERGENT B1, `(.L_x_158) ;  /* 0x000000c000017945 */ /* 0x000fe80003800200 */
[----:B------:R-:W-:Y:S05]  /*1b70*/  @P1 BRA `(.L_x_159) ;  /* 0x0000000000281947 */ /* 0x000fea0003800000 */
[----:B--2---:R-:W2:Y:S01]  /*1b80*/  S2R R7, SR_CgaCtaId ;  /* 0x0000000000077919 */ /* 0x004ea20000008800 */
[----:B----4-:R-:W-:Y:S02]  /*1b90*/  MOV R6, 0x400 ;  /* 0x0000040000067802 */ /* 0x010fe40000000f00 */
[----:B0-----:R-:W-:-:S04]  /*1ba0*/  SHF.R.U32.HI R4, RZ, 0x1, R47 ;  /* 0x00000001ff047819 */ /* 0x001fc8000001162f */
[----:B------:R-:W-:Y:S02]  /*1bb0*/  LOP3.LUT R4, R4, 0x1f0, RZ, 0xc0, !PT ;  /* 0x000001f004047812 */ /* 0x000fe400078ec0ff */
[----:B--2---:R-:W-:Y:S01]  /*1bc0*/  LEA R7, R7, R6, 0x18 ;  /* 0x0000000607077211 */ /* 0x004fe200078ec0ff */
[----:B------:R-:W-:-:S04]  /*1bd0*/  IMAD.MOV.U32 R6, RZ, RZ, R5 ;  /* 0x000000ffff067224 */ /* 0x000fc800078e0005 */
[----:B------:R-:W-:Y:S02]  /*1be0*/  IMAD.IADD R4, R4, 0x1, R7 ;  /* 0x0000000104047824 */ /* 0x000fe400078e0207 */
[----:B------:R-:W-:-:S03]  /*1bf0*/  IMAD.MOV.U32 R7, RZ, RZ, R2 ;  /* 0x000000ffff077224 */ /* 0x000fc600078e0002 */
[----:B------:R0:W-:Y:S04]  /*1c00*/  STS.U8 [R4+0x8], R3 ;  /* 0x0000080304007388 */ /* 0x0001e80000000000 */
[----:B------:R0:W-:Y:S02]  /*1c10*/  STS.64 [R4+0x10], R6 ;  /* 0x0000100604007388 */ /* 0x0001e40000000a00 */
.L_x_159:
[----:B------:R-:W-:Y:S05]  /*1c20*/  BSYNC.RECONVERGENT B1 ;  /* 0x0000000000017941 */ /* 0x000fea0003800200 */
.L_x_158:
[----:B------:R-:W-:Y:S01]  /*1c30*/  BAR.SYNC.DEFER_BLOCKING 0x0 ;  /* 0x0000000000007b1d */ /* 0x000fe20000010000 */
[----:B------:R-:W-:-:S13]  /*1c40*/  ISETP.NE.AND P1, PT, R47, RZ, PT ;  /* 0x000000ff2f00720c */ /* 0x000fda0003f25270 */
[----:B------:R-:W-:Y:S05]  /*1c50*/  @P1 BRA `(.L_x_160) ;  /* 0x0000003c008c1947 */ /* 0x000fea0003800000 */
[----:B------:R-:W5:Y:S01]  /*1c60*/  S2UR UR7, SR_CgaCtaId ;  /* 0x00000000000779c3 */ /* 0x000f620000008800 */
[----:B------:R-:W-:Y:S01]  /*1c70*/  UMOV UR6, 0x400 ;  /* 0x0000040000067882 */ /* 0x000fe20000000000 */
[----:B------:R-:W-:Y:S01]  /*1c80*/  LOP3.LUT P4, RZ, R3, 0xff, RZ, 0xc0, !PT ;  /* 0x000000ff03ff7812 */ /* 0x000fe2000788c0ff */
[----:B-----5:R-:W-:-:S09]  /*1c90*/  ULEA UR6, UR7, UR6, 0x18 ;  /* 0x0000000607067291 */ /* 0x020fd2000f8ec0ff */
[----:B0-----:R-:W0:Y:S04]  /*1ca0*/  LDS.U8 R4, [UR6+0x18] ;  /* 0x00001806ff047984 */ /* 0x001e280008000000 */
[----:B--2-4-:R-:W2:Y:S04]  /*1cb0*/  LDS.64 R6, [UR6+0x20] ;  /* 0x00002006ff067984 */ /* 0x014ea80008000a00 */
[----:B------:R-:W4:Y:S04]  /*1cc0*/  LDS.U8 R14, [UR6+0x28] ;  /* 0x00002806ff0e7984 */ /* 0x000f280008000000 */
[----:B------:R-:W5:Y:S04]  /*1cd0*/  LDS.64 R8, [UR6+0x30] ;  /* 0x00003006ff087984 */ /* 0x000f680008000a00 */
[----:B------:R-:W5:Y:S04]  /*1ce0*/  LDS.U8 R16, [UR6+0x38] ;  /* 0x00003806ff107984 */ /* 0x000f680008000000 */
[----:B------:R-:W5:Y:S04]  /*1cf0*/  LDS.64 R10, [UR6+0x40] ;  /* 0x00004006ff0a7984 */ /* 0x000f680008000a00 */
[----:B------:R-:W5:Y:S04]  /*1d00*/  LDS.U8 R17, [UR6+0x48] ;  /* 0x00004806ff117984 */ /* 0x000f680008000000 */
[----:B------:R-:W5:Y:S04]  /*1d10*/  LDS.64 R12, [UR6+0x50] ;  /* 0x00005006ff0c7984 */ /* 0x000f680008000a00 */
[----:B------:R-:W5:Y:S01]  /*1d20*/  LDS.U8 R18, [UR6+0x58] ;  /* 0x00005806ff127984 */ /* 0x000f620008000000 */
[----:B0-----:R-:W-:-:S04]  /*1d30*/  ISETP.NE.AND P2, PT, R4, RZ, PT ;  /* 0x000000ff0400720c */ /* 0x001fc80003f45270 */
[----:B------:R-:W-:Y:S02]  /*1d40*/  @P4 SEL R4, R3, 0x1, !P2 ;  /* 0x0000000103044807 */ /* 0x000fe40005000000 */
[-C--:B--2---:R-:W-:Y:S02]  /*1d50*/  ISETP.LT.U32.AND P0, PT, R6, R5.reuse, PT ;  /* 0x000000050600720c */ /* 0x084fe40003f01070 */
[----:B------:R-:W-:Y:S02]  /*1d60*/  LOP3.LUT P3, RZ, R4, 0xff, RZ, 0xc0, !PT ;  /* 0x000000ff04ff7812 */ /* 0x000fe4000786c0ff */
[----:B------:R-:W-:Y:S02]  /*1d70*/  ISETP.LT.AND.EX P0, PT, R7, R2, PT, P0 ;  /* 0x000000020700720c */ /* 0x000fe40003f01300 */
[----:B----4-:R-:W-:Y:S02]  /*1d80*/  ISETP.NE.AND P5, PT, R14, RZ, PT ;  /* 0x000000ff0e00720c */ /* 0x010fe40003fa5270 */
[----:B-1-3--:R-:W-:-:S02]  /*1d90*/  @P2 SEL R5, R6, R5, P0 ;  /* 0x0000000506052207 */ /* 0x00afc40000000000 */
[C---:B------:R-:W-:Y:S02]  /*1da0*/  @P2 SEL R2, R7.reuse, R2, P0 ;  /* 0x0000000207022207 */ /* 0x040fe40000000000 */
[----:B------:R-:W-:Y:S02]  /*1db0*/  SEL R5, R6, R5, !P4 ;  /* 0x0000000506057207 */ /* 0x000fe40006000000 */
[----:B------:R-:W-:Y:S02]  /*1dc0*/  SEL R15, R7, R2, !P4 ;  /* 0x00000002070f7207 */ /* 0x000fe40006000000 */
[----:B-----5:R-:W-:Y:S01]  /*1dd0*/  ISETP.LT.U32.AND P0, PT, R8, R5, PT ;  /* 0x000000050800720c */ /* 0x020fe20003f01070 */
[----:B------:R-:W0:Y:S01]  /*1de0*/  LDS.64 R2, [UR6+0x60] ;  /* 0x00006006ff027984 */ /* 0x000e220008000a00 */
[----:B------:R-:W-:Y:S02]  /*1df0*/  @P3 SEL R14, R4, 0x1, !P5 ;  /* 0x00000001040e3807 */ /* 0x000fe40006800000 */
[----:B------:R-:W-:-:S02]  /*1e00*/  ISETP.LT.AND.EX P0, PT, R9, R15, PT, P0 ;  /* 0x0000000f0900720c */ /* 0x000fc40003f01300 */
[----:B------:R-:W-:Y:S02]  /*1e10*/  LOP3.LUT P2, RZ, R14, 0xff, RZ, 0xc0, !PT ;  /* 0x000000ff0eff7812 */ /* 0x000fe4000784c0ff */
[----:B------:R-:W-:Y:S02]  /*1e20*/  @P5 SEL R5, R8, R5, P0 ;  /* 0x0000000508055207 */ /* 0x000fe40000000000 */
[----:B------:R-:W-:Y:S02]  /*1e30*/  ISETP.NE.AND P4, PT, R16, RZ, PT ;  /* 0x000000ff1000720c */ /* 0x000fe40003f85270 */
[C---:B------:R-:W-:Y:S02]  /*1e40*/  @P5 SEL R15, R9.reuse, R15, P0 ;  /* 0x0000000f090f5207 */ /* 0x040fe40000000000 */
[----:B------:R-:W-:Y:S02]  /*1e50*/  SEL R7, R8, R5, !P3 ;  /* 0x0000000508077207 */ /* 0x000fe40005800000 */
[----:B------:R-:W-:Y:S01]  /*1e60*/  SEL R15, R9, R15, !P3 ;  /* 0x0000000f090f7207 */ /* 0x000fe20005800000 */
[----:B------:R-:W-:Y:S01]  /*1e70*/  LDS.64 R4, [UR6+0x70] ;  /* 0x00007006ff047984 */ /* 0x000fe20008000a00 */
[----:B------:R-:W-:-:S02]  /*1e80*/  ISETP.LT.U32.AND P0, PT, R10, R7, PT ;  /* 0x000000070a00720c */ /* 0x000fc40003f01070 */
[----:B------:R-:W-:Y:S01]  /*1e90*/  @P2 SEL R16, R14, 0x1, !P4 ;  /* 0x000000010e102807 */ /* 0x000fe20006000000 */
[----:B------:R-:W-:Y:S01]  /*1ea0*/  LDS.U8 R8, [UR6+0x78] ;  /* 0x00007806ff087984 */ /* 0x000fe20008000000 */
[----:B------:R-:W-:Y:S02]  /*1eb0*/  ISETP.LT.AND.EX P0, PT, R11, R15, PT, P0 ;  /* 0x0000000f0b00720c */ /* 0x000fe40003f01300 */
[----:B------:R-:W-:Y:S01]  /*1ec0*/  LOP3.LUT P5, RZ, R16, 0xff, RZ, 0xc0, !PT ;  /* 0x000000ff10ff7812 */ /* 0x000fe200078ac0ff */
[----:B------:R-:W1:Y:S01]  /*1ed0*/  LDS.U8 R14, [UR6+0x68] ;  /* 0x00006806ff0e7984 */ /* 0x000e620008000000 */
[----:B------:R-:W-:Y:S02]  /*1ee0*/  @P4 SEL R7, R10, R7, P0 ;  /* 0x000000070a074207 */ /* 0x000fe40000000000 */
[----:B------:R-:W-:Y:S02]  /*1ef0*/  ISETP.NE.AND P3, PT, R17, RZ, PT ;  /* 0x000000ff1100720c */ /* 0x000fe40003f65270 */
[----:B------:R-:W-:-:S02]  /*1f00*/  @P4 SEL R15, R11, R15, P0 ;  /* 0x0000000f0b0f4207 */ /* 0x000fc40000000000 */
[----:B------:R-:W-:Y:S02]  /*1f10*/  SEL R9, R10, R7, !P2 ;  /* 0x000000070a097207 */ /* 0x000fe40005000000 */
[----:B------:R-:W-:Y:S01]  /*1f20*/  SEL R11, R11, R15, !P2 ;  /* 0x0000000f0b0b7207 */ /* 0x000fe20005000000 */
[----:B------:R-:W2:Y:S01]  /*1f30*/  LDS.64 R6, [UR6+0x80] ;  /* 0x00008006ff067984 */ /* 0x000ea20008000a00 */
[----:B------:R-:W-:Y:S02]  /*1f40*/  ISETP.LT.U32.AND P0, PT, R12, R9, PT ;  /* 0x000000090c00720c */ /* 0x000fe40003f01070 */
[----:B------:R-:W-:Y:S02]  /*1f50*/  @P5 SEL R17, R16, 0x1, !P3 ;  /* 0x0000000110115807 */ /* 0x000fe40005800000 */
[----:B------:R-:W-:Y:S02]  /*1f60*/  ISETP.LT.AND.EX P0, PT, R13, R11, PT, P0 ;  /* 0x0000000b0d00720c */ /* 0x000fe40003f01300 */
[----:B------:R-:W-:-:S02]  /*1f70*/  LOP3.LUT P4, RZ, R17, 0xff, RZ, 0xc0, !PT ;  /* 0x000000ff11ff7812 */ /* 0x000fc4000788c0ff */
[----:B------:R-:W-:Y:S02]  /*1f80*/  @P3 SEL R9, R12, R9, P0 ;  /* 0x000000090c093207 */ /* 0x000fe40000000000 */
[----:B------:R-:W-:Y:S02]  /*1f90*/  ISETP.NE.AND P2, PT, R18, RZ, PT ;  /* 0x000000ff1200720c */ /* 0x000fe40003f45270 */
[C---:B------:R-:W-:Y:S02]  /*1fa0*/  @P3 SEL R11, R13.reuse, R11, P0 ;  /* 0x0000000b0d0b3207 */ /* 0x040fe40000000000 */
[----:B------:R-:W-:Y:S02]  /*1fb0*/  SEL R9, R12, R9, !P5 ;  /* 0x000000090c097207 */ /* 0x000fe40006800000 */
[----:B------:R-:W-:Y:S02]  /*1fc0*/  SEL R13, R13, R11, !P5 ;  /* 0x0000000b0d0d7207 */ /* 0x000fe40006800000 */
[----:B0-----:R-:W-:-:S02]  /*1fd0*/  ISETP.LT.U32.AND P0, PT, R2, R9, PT ;  /* 0x000000090200720c */ /* 0x001fc40003f01070 */
[----:B------:R-:W-:Y:S02]  /*1fe0*/  @P4 SEL R18, R17, 0x1, !P2 ;  /* 0x0000000111124807 */ /* 0x000fe40005000000 */
[C---:B------:R-:W-:Y:S02]  /*1ff0*/  ISETP.LT.AND.EX P0, PT, R3.reuse, R13, PT, P0 ;  /* 0x0000000d0300720c */ /* 0x040fe40003f01300 */
[----:B------:R-:W-:Y:S02]  /*2000*/  LOP3.LUT P5, RZ, R18, 0xff, RZ, 0xc0, !PT ;  /* 0x000000ff12ff7812 */ /* 0x000fe400078ac0ff */
[----:B------:R-:W-:Y:S02]  /*2010*/  @P2 SEL R9, R2, R9, P0 ;  /* 0x0000000902092207 */ /* 0x000fe40000000000 */
[----:B------:R-:W-:Y:S02]  /*2020*/  @P2 SEL R13, R3, R13, P0 ;  /* 0x0000000d030d2207 */ /* 0x000fe40000000000 */
[----:B-1----:R-:W-:-:S02]  /*2030*/  ISETP.NE.AND P3, PT, R14, RZ, PT ;  /* 0x000000ff0e00720c */ /* 0x002fc40003f65270 */
[----:B------:R-:W-:Y:S02]  /*2040*/  SEL R9, R2, R9, !P4 ;  /* 0x0000000902097207 */ /* 0x000fe40006000000 */
[----:B------:R-:W-:Y:S02]  /*2050*/  SEL R3, R3, R13, !P4 ;  /* 0x0000000d03037207 */ /* 0x000fe40006000000 */
[----:B------:R-:W-:Y:S02]  /*2060*/  ISETP.LT.U32.AND P0, PT, R4, R9, PT ;  /* 0x000000090400720c */ /* 0x000fe40003f01070 */
[----:B------:R-:W-:Y:S02]  /*2070*/  @P5 SEL R14, R18, 0x1, !P3 ;  /* 0x00000001120e5807 */ /* 0x000fe40005800000 */
[----:B------:R-:W-:Y:S02]  /*2080*/  ISETP.LT.AND.EX P0, PT, R5, R3, PT, P0 ;  /* 0x000000030500720c */ /* 0x000fe40003f01300 */
[----:B------:R-:W-:-:S02]  /*2090*/  ISETP.NE.AND P4, PT, R8, RZ, PT ;  /* 0x000000ff0800720c */ /* 0x000fc40003f85270 */
[----:B------:R-:W-:Y:S02]  /*20a0*/  @P3 SEL R9, R4, R9, P0 ;  /* 0x0000000904093207 */ /* 0x000fe40000000000 */
[----:B------:R-:W-:Y:S02]  /*20b0*/  LOP3.LUT P2, RZ, R14, 0xff, RZ, 0xc0, !PT ;  /* 0x000000ff0eff7812 */ /* 0x000fe4000784c0ff */
[C---:B------:R-:W-:Y:S02]  /*20c0*/  @P3 SEL R3, R5.reuse, R3, P0 ;  /* 0x0000000305033207 */ /* 0x040fe40000000000 */
[----:B------:R-:W-:Y:S02]  /*20d0*/  SEL R9, R4, R9, !P5 ;  /* 0x0000000904097207 */ /* 0x000fe40006800000 */
[----:B------:R-:W-:Y:S02]  /*20e0*/  SEL R11, R5, R3, !P5 ;  /* 0x00000003050b7207 */ /* 0x000fe40006800000 */
[----:B--2---:R-:W-:-:S04]  /*20f0*/  ISETP.LT.U32.AND P0, PT, R6, R9, PT ;  /* 0x000000090600720c */ /* 0x004fc80003f01070 */
        /* <DEDUP_REMOVED lines=8> */
.L_x_147:
[----:B------:R-:W0:Y:S01]  /*2180*/  S2R R13, SR_LANEID ;  /* 0x00000000000d7919 */ /* 0x000e220000000000 */
[----:B------:R-:W-:Y:S01]  /*2190*/  LOP3.LUT R4, R47, 0x3e0, RZ, 0xc0, !PT ;  /* 0x000003e02f047812 */ /* 0x000fe200078ec0ff */
[----:B------:R-:W-:Y:S04]  /*21a0*/  BSSY.RECONVERGENT B1, `(.L_x_161) ;  /* 0x0000022000017945 */ /* 0x000fe80003800200 */
[----:B------:R-:W-:Y:S01]  /*21b0*/  VIADD R6, R4, 0x20 ;  /* 0x0000002004067836 */ /* 0x000fe20000000000 */
[----:B------:R-:W-:-:S04]  /*21c0*/  LOP3.LUT R4, RZ, R4, RZ, 0x33, !PT ;  /* 0x00000004ff047212 */ /* 0x000fc800078e33ff */
[----:B------:R-:W-:Y:S01]  /*21d0*/  ISETP.GT.U32.AND P0, PT, R6, UR4, PT ;  /* 0x0000000406007c0c */ /* 0x000fe2000bf04070 */
[----:B------:R-:W-:-:S05]  /*21e0*/  VIADD R4, R4, UR4 ;  /* 0x0000000404047c36 */ /* 0x000fca0008000000 */
[----:B------:R-:W-:-:S05]  /*21f0*/  SEL R4, R4, 0x1f, P0 ;  /* 0x0000001f04047807 */ /* 0x000fca0000000000 */
[----:B------:R2:W3:Y:S01]  /*2200*/  SHFL.DOWN PT, R8, R5, 0x1, R4 ;  /* 0x0820000005087989 */ /* 0x0004e200000e0004 */
[CC--:B0-----:R-:W-:Y:S01]  /*2210*/  ISETP.GE.AND P0, PT, R13.reuse, R4.reuse, PT ;  /* 0x000000040d00720c */ /* 0x0c1fe20003f06270 */
[C---:B------:R-:W-:Y:S01]  /*2220*/  VIADD R11, R13.reuse, 0x8 ;  /* 0x000000080d0b7836 */ /* 0x040fe20000000000 */
[C---:B------:R-:W-:Y:S01]  /*2230*/  ISETP.NE.AND P1, PT, R13.reuse, RZ, PT ;  /* 0x000000ff0d00720c */ /* 0x040fe20003f25270 */
[C---:B------:R-:W-:Y:S02]  /*2240*/  VIADD R9, R13.reuse, 0x4 ;  /* 0x000000040d097836 */ /* 0x040fe40000000000 */
[----:B------:R-:W-:Y:S01]  /*2250*/  VIADD R7, R13, 0x2 ;  /* 0x000000020d077836 */ /* 0x000fe20000000000 */
[-C--:B------:R-:W-:Y:S02]  /*2260*/  ISETP.GT.AND P2, PT, R11, R4.reuse, PT ;  /* 0x000000040b00720c */ /* 0x080fe40003f44270 */
[----:B------:R-:W-:Y:S02]  /*2270*/  LOP3.LUT R11, R3, 0xff, RZ, 0xc0, !PT ;  /* 0x000000ff030b7812 */ /* 0x000fe400078ec0ff */
[----:B------:R-:W-:-:S02]  /*2280*/  ISETP.GT.AND P3, PT, R9, R4, PT ;  /* 0x000000040900720c */ /* 0x000fc40003f64270 */
[----:B------:R2:W0:Y:S01]  /*2290*/  SHFL.DOWN PT, R9, R2, 0x1, R4 ;  /* 0x0820000002097989 */ /* 0x00042200000e0004 */
[----:B------:R-:W-:Y:S01]  /*22a0*/  ISETP.GT.AND P5, PT, R7, R4, PT ;  /* 0x000000040700720c */ /* 0x000fe20003fa4270 */
[----:B------:R-:W-:Y:S02]  /*22b0*/  VIADD R7, R13, 0x10 ;  /* 0x000000100d077836 */ /* 0x000fe40000000000 */
[----:B------:R2:W4:Y:S01]  /*22c0*/  SHFL.DOWN PT, R6, R11, 0x1, R4 ;  /* 0x082000000b067989 */ /* 0x00052200000e0004 */
[----:B---3--:R-:W-:Y:S09]  /*22d0*/  @P0 BRA `(.L_x_162) ;  /* 0x0000000000380947 */ /* 0x008ff20003800000 */
[----:B----4-:R-:W-:Y:S01]  /*22e0*/  LOP3.LUT P0, RZ, R6, 0xff, RZ, 0xc0, !PT ;  /* 0x000000ff06ff7812 */ /* 0x010fe2000780c0ff */
[----:B--2---:R-:W-:Y:S01]  /*22f0*/  IMAD.MOV.U32 R11, RZ, RZ, 0x1 ;  /* 0x00000001ff0b7424 */ /* 0x004fe200078e00ff */
[----:B------:R-:W-:-:S04]  /*2300*/  LOP3.LUT P4, R10, R3, 0xff, RZ, 0xc0, !PT ;  /* 0x000000ff030a7812 */ /* 0x000fc8000788c0ff */
[----:B------:R-:W-:-:S13]  /*2310*/  PLOP3.LUT P0, PT, P4, P0, PT, 0x2f, 0xf2 ;  /* 0x0000000000f2781c */ /* 0x000fda0002700577 */
[----:B------:R-:W-:Y:S02]  /*2320*/  @!P0 ISETP.LT.U32.AND P4, PT, R8, R5, PT ;  /* 0x000000050800820c */ /* 0x000fe40003f81070 */
[----:B------:R-:W-:Y:S02]  /*2330*/  @P0 ISETP.NE.AND P6, PT, R10, RZ, PT ;  /* 0x000000ff0a00020c */ /* 0x000fe40003fc5270 */
[----:B------:R-:W-:Y:S02]  /*2340*/  @!P0 PRMT R3, R11, 0x7610, R3 ;  /* 0x000076100b038816 */ /* 0x000fe40000000003 */
[----:B0-----:R-:W-:Y:S02]  /*2350*/  @!P0 ISETP.LT.AND.EX P4, PT, R9, R2, PT, P4 ;  /* 0x000000020900820c */ /* 0x001fe40003f81340 */
[----:B------:R-:W-:Y:S02]  /*2360*/  @P0 SEL R6, R6, R3, !P6 ;  /* 0x0000000306060207 */ /* 0x000fe40007000000 */
[----:B------:R-:W-:-:S02]  /*2370*/  @!P0 SEL R5, R8, R5, P4 ;  /* 0x0000000508058207 */ /* 0x000fc40002000000 */
[C---:B------:R-:W-:Y:S02]  /*2380*/  @!P0 SEL R2, R9.reuse, R2, P4 ;  /* 0x0000000209028207 */ /* 0x040fe40002000000 */
[----:B------:R-:W-:Y:S02]  /*2390*/  @P0 PRMT R3, R6, 0x7610, R3 ;  /* 0x0000761006030816 */ /* 0x000fe40000000003 */
[----:B------:R-:W-:Y:S02]  /*23a0*/  @P0 SEL R5, R8, R5, !P6 ;  /* 0x0000000508050207 */ /* 0x000fe40007000000 */
[----:B------:R-:W-:-:S07]  /*23b0*/  @P0 SEL R2, R9, R2, !P6 ;  /* 0x0000000209020207 */ /* 0x000fce0007000000 */
.L_x_162:
[----:B------:R-:W-:Y:S05]  /*23c0*/  BSYNC.RECONVERGENT B1 ;  /* 0x0000000000017941 */ /* 0x000fea0003800200 */
.L_x_161:
[----:B0-----:R-:W-:Y:S01]  /*23d0*/  LOP3.LUT R9, R3, 0xff, RZ, 0xc0, !PT ;  /* 0x000000ff03097812 */ /* 0x001fe200078ec0ff */
[----:B------:R0:W3:Y:S01]  /*23e0*/  SHFL.DOWN PT, R8, R5, 0x2, R4 ;  /* 0x0840000005087989 */ /* 0x0000e200000e0004 */
[----:B------:R-:W-:Y:S01]  /*23f0*/  ISETP.GT.AND P4, PT, R7, R4, PT ;  /* 0x000000040700720c */ /* 0x000fe20003f84270 */
[----:B------:R-:W-:Y:S02]  /*2400*/  BSSY.RECONVERGENT B1, `(.L_x_163) ;  /* 0x0000012000017945 */ /* 0x000fe40003800200 */
[----:B------:R0:W0:Y:S04]  /*2410*/  SHFL.DOWN PT, R7, R2, 0x2, R4 ;  /* 0x0840000002077989 */ /* 0x00002800000e0004 */
[----:B----4-:R4:W0:Y:S01]  /*2420*/  SHFL.DOWN PT, R6, R9, 0x2, R4 ;  /* 0x0840000009067989 */ /* 0x01082200000e0004 */
[----:B------:R-:W-:Y:S05]  /*2430*/  @P5 BRA `(.L_x_164) ;  /* 0x0000000000385947 */ /* 0x000fea0003800000 */
[----:B0-----:R-:W-:Y:S01]  /*2440*/  LOP3.LUT P0, RZ, R6, 0xff, RZ, 0xc0, !PT ;  /* 0x000000ff06ff7812 */ /* 0x001fe2000780c0ff */
[----:B------:R-:W-:Y:S01]  /*2450*/  IMAD.MOV.U32 R10, RZ, RZ, 0x1 ;  /* 0x00000001ff0a7424 */ /* 0x000fe200078e00ff */
[----:B----4-:R-:W-:-:S04]  /*2460*/  LOP3.LUT P5, R9, R3, 0xff, RZ, 0xc0, !PT ;  /* 0x000000ff03097812 */ /* 0x010fc800078ac0ff */
[----:B------:R-:W-:-:S13]  /*2470*/  PLOP3.LUT P0, PT, P5, P0, PT, 0x2f, 0xf2 ;  /* 0x0000000000f2781c */ /* 0x000fda0002f00577 */
[----:B---3--:R-:W-:Y:S02]  /*2480*/  @!P0 ISETP.LT.U32.AND P5, PT, R8, R5, PT ;  /* 0x000000050800820c */ /* 0x008fe40003fa1070 */
[----:B------:R-:W-:Y:S02]  /*2490*/  @P0 ISETP.NE.AND P6, PT, R9, RZ, PT ;  /* 0x000000ff0900020c */ /* 0x000fe40003fc5270 */
[----:B------:R-:W-:Y:S02]  /*24a0*/  @!P0 PRMT R3, R10, 0x7610, R3 ;  /* 0x000076100a038816 */ /* 0x000fe40000000003 */
[----:B------:R-:W-:Y:S02]  /*24b0*/  @!P0 ISETP.LT.AND.EX P5, PT, R7, R2, PT, P5 ;  /* 0x000000020700820c */ /* 0x000fe40003fa1350 */
[----:B------:R-:W-:Y:S02]  /*24c0*/  @P0 SEL R6, R6, R3, !P6 ;  /* 0x0000000306060207 */ /* 0x000fe40007000000 */
[----:B--2---:R-:W-:-:S02]  /*24d0*/  @!P0 SEL R5, R8, R5, P5 ;  /* 0x0000000508058207 */ /* 0x004fc40002800000 */
[C---:B------:R-:W-:Y:S02]  /*24e0*/  @!P0 SEL R2, R7.reuse, R2, P5 ;  /* 0x0000000207028207 */ /* 0x040fe40002800000 */
[----:B------:R-:W-:Y:S02]  /*24f0*/  @P0 PRMT R3, R6, 0x7610, R3 ;  /* 0x0000761006030816 */ /* 0x000fe40000000003 */
[----:B------:R-:W-:Y:S02]  /*2500*/  @P0 SEL R5, R8, R5, !P6 ;  /* 0x0000000508050207 */ /* 0x000fe40007000000 */
[----:B------:R-:W-:-:S07]  /*2510*/  @P0 SEL R2, R7, R2, !P6 ;  /* 0x0000000207020207 */ /* 0x000fce0007000000 */
.L_x_164:
[----:B------:R-:W-:Y:S05]  /*2520*/  BSYNC.RECONVERGENT B1 ;  /* 0x0000000000017941 */ /* 0x000fea0003800200 */
.L_x_163:
[----:B----4-:R-:W-:Y:S01]  /*2530*/  LOP3.LUT R9, R3, 0xff, RZ, 0xc0, !PT ;  /* 0x000000ff03097812 */ /* 0x010fe200078ec0ff */
[----:B---3--:R3:W4:Y:S01]  /*2540*/  SHFL.DOWN PT, R8, R5, 0x4, R4 ;  /* 0x0880000005087989 */ /* 0x00872200000e0004 */
[----:B------:R-:W-:Y:S03]  /*2550*/  BSSY.RECONVERGENT B1, `(.L_x_165) ;  /* 0x0000012000017945 */ /* 0x000fe60003800200 */
[----:B0-----:R3:W0:Y:S04]  /*2560*/  SHFL.DOWN PT, R7, R2, 0x4, R4 ;  /* 0x0880000002077989 */ /* 0x00162800000e0004 */
[----:B------:R3:W0:Y:S01]  /*2570*/  SHFL.DOWN PT, R6, R9, 0x4, R4 ;  /* 0x0880000009067989 */ /* 0x00062200000e0004 */
[----:B------:R-:W-:Y:S05]  /*2580*/  @P3 BRA `(.L_x_166) ;  /* 0x0000000000383947 */ /* 0x000fea0003800000 */
[----:B0-----:R-:W-:Y:S01]  /*2590*/  LOP3.LUT P0, RZ, R6, 0xff, RZ, 0xc0, !PT ;  /* 0x000000ff06ff7812 */ /* 0x001fe2000780c0ff */
[----:B------:R-:W-:Y:S01]  /*25a0*/  IMAD.MOV.U32 R10, RZ, RZ, 0x1 ;  /* 0x00000001ff0a7424 */ /* 0x000fe200078e00ff */
[----:B---3--:R-:W-:-:S04]  /*25b0*/  LOP3.LUT P3, R9, R3, 0xff, RZ, 0xc0, !PT ;  /* 0x000000ff03097812 */ /* 0x008fc8000786c0ff */
[----:B------:R-:W-:-:S13]  /*25c0*/  PLOP3.LUT P0, PT, P3, P0, PT, 0x2f, 0xf2 ;  /* 0x0000000000f2781c */ /* 0x000fda0001f00577 */
[----:B----4-:R-:W-:Y:S02]  /*25d0*/  @!P0 ISETP.LT.U32.AND P3, PT, R8, R5, PT ;  /* 0x000000050800820c */ /* 0x010fe40003f61070 */
        /* <DEDUP_REMOVED lines=9> */
.L_x_166:
[----:B------:R-:W-:Y:S05]  /*2670*/  BSYNC.RECONVERGENT B1 ;  /* 0x0000000000017941 */ /* 0x000fea0003800200 */
.L_x_165:
[----:B---3--:R-:W-:Y:S01]  /*2680*/  LOP3.LUT R9, R3, 0xff, RZ, 0xc0, !PT ;  /* 0x000000ff03097812 */ /* 0x008fe200078ec0ff */
[----:B----4-:R3:W4:Y:S01]  /*2690*/  SHFL.DOWN PT, R8, R5, 0x8, R4 ;  /* 0x0900000005087989 */ /* 0x01072200000e0004 */
        /* <DEDUP_REMOVED lines=18> */
.L_x_168:
[----:B------:R-:W-:Y:S05]  /*27c0*/  BSYNC.RECONVERGENT B1 ;  /* 0x0000000000017941 */ /* 0x000fea0003800200 */
.L_x_167:
[----:B---3--:R-:W-:Y:S01]  /*27d0*/  LOP3.LUT R9, R3, 0xff, RZ, 0xc0, !PT ;  /* 0x000000ff03097812 */ /* 0x008fe200078ec0ff */
[----:B----4-:R3:W4:Y:S01]  /*27e0*/  SHFL.DOWN PT, R8, R5, 0x10, R4 ;  /* 0x0a00000005087989 */ /* 0x01072200000e0004 */
[----:B------:R-:W-:Y:S03]  /*27f0*/  BSSY.RECONVERGENT B1, `(.L_x_169) ;  /* 0x0000012000017945 */ /* 0x000fe60003800200 */
[----:B0-----:R3:W0:Y:S04]  /*2800*/  SHFL.DOWN PT, R6, R9, 0x10, R4 ;  /* 0x0a00000009067989 */ /* 0x00162800000e0004 */
[----:B------:R3:W0:Y:S01]  /*2810*/  SHFL.DOWN PT, R7, R2, 0x10, R4 ;  /* 0x0a00000002077989 */ /* 0x00062200000e0004 */
[----:B------:R-:W-:Y:S05]  /*2820*/  @P4 BRA `(.L_x_170) ;  /* 0x0000000000384947 */ /* 0x000fea0003800000 */
[----:B0-----:R-:W-:Y:S01]  /*2830*/  LOP3.LUT P0, RZ, R6, 0xff, RZ, 0xc0, !PT ;  /* 0x000000ff06ff7812 */ /* 0x001fe2000780c0ff */
[----:B---3--:R-:W-:Y:S01]  /*2840*/  IMAD.MOV.U32 R9, RZ, RZ, 0x1 ;  /* 0x00000001ff097424 */ /* 0x008fe200078e00ff */
[----:B--2---:R-:W-:-:S04]  /*2850*/  LOP3.LUT P2, R4, R3, 0xff, RZ, 0xc0, !PT ;  /* 0x000000ff03047812 */ /* 0x004fc8000784c0ff */
[----:B------:R-:W-:-:S13]  /*2860*/  PLOP3.LUT P0, PT, P2, P0, PT, 0x2f, 0xf2 ;  /* 0x0000000000f2781c */ /* 0x000fda0001700577 */
[----:B----4-:R-:W-:Y:S02]  /*2870*/  @!P0 ISETP.LT.U32.AND P2, PT, R8, R5, PT ;  /* 0x000000050800820c */ /* 0x010fe40003f41070 */
        /* <DEDUP_REMOVED lines=9> */
.L_x_170:
[----:B------:R-:W-:Y:S05]  /*2910*/  BSYNC.RECONVERGENT B1 ;  /* 0x0000000000017941 */ /* 0x000fea0003800200 */
.L_x_169:
[----:B------:R-:W-:Y:S04]  /*2920*/  BSSY.RECONVERGENT B1, `(.L_x_171) ;  /* 0x000000c000017945 */ /* 0x000fe80003800200 */
[----:B------:R-:W-:Y:S05]  /*2930*/  @P1 BRA `(.L_x_172) ;  /* 0x0000000000281947 */ /* 0x000fea0003800000 */
[----:B0-----:R-:W0:Y:S01]  /*2940*/  S2R R7, SR_CgaCtaId ;  /* 0x0000000000077919 */ /* 0x001e220000008800 */
[----:B------:R-:W-:Y:S02]  /*2950*/  MOV R6, 0x400 ;  /* 0x0000040000067802 */ /* 0x000fe40000000f00 */
[----:B--23--:R-:W-:-:S04]  /*2960*/  SHF.R.U32.HI R4, RZ, 0x1, R47 ;  /* 0x00000001ff047819 */ /* 0x00cfc8000001162f */
[----:B------:R-:W-:Y:S02]  /*2970*/  LOP3.LUT R4, R4, 0x1f0, RZ, 0xc0, !PT ;  /* 0x000001f004047812 */ /* 0x000fe400078ec0ff */
[----:B0-----:R-:W-:Y:S01]  /*2980*/  LEA R7, R7, R6, 0x18 ;  /* 0x0000000607077211 */ /* 0x001fe200078ec0ff */
[----:B------:R-:W-:-:S04]  /*2990*/  IMAD.MOV.U32 R6, RZ, RZ, R5 ;  /* 0x000000ffff067224 */ /* 0x000fc800078e0005 */
[----:B------:R-:W-:Y:S02]  /*29a0*/  IMAD.IADD R4, R4, 0x1, R7 ;  /* 0x0000000104047824 */ /* 0x000fe400078e0207 */
[----:B------:R-:W-:-:S03]  /*29b0*/  IMAD.MOV.U32 R7, RZ, RZ, R2 ;  /* 0x000000ffff077224 */ /* 0x000fc600078e0002 */
[----:B------:R0:W-:Y:S04]  /*29c0*/  STS.U8 [R4+0x8], R3 ;  /* 0x0000080304007388 */ /* 0x0001e80000000000 */
[----:B------:R0:W-:Y:S02]  /*29d0*/  STS.64 [R4+0x10], R6 ;  /* 0x0000100604007388 */ /* 0x0001e40000000a00 */
.L_x_172:
[----:B------:R-:W-:Y:S05]  /*29e0*/  BSYNC.RECONVERGENT B1 ;  /* 0x0000000000017941 */ /* 0x000fea0003800200 */
.L_x_171:
[----:B------:R-:W-:Y:S01]  /*29f0*/  BAR.SYNC.DEFER_BLOCKING 0x0 ;  /* 0x0000000000007b1d */ /* 0x000fe20000010000 */
[----:B------:R-:W-:-:S13]  /*2a00*/  ISETP.NE.AND P1, PT, R47, RZ, PT ;  /* 0x000000ff2f00720c */ /* 0x000fda0003f25270 */
[----:B------:R-:W-:Y:S05]  /*2a10*/  @P1 BRA `(.L_x_160) ;  /* 0x00000030001c1947 */ /* 0x000fea0003800000 */
[----:B------:R-:W-:Y:S02]  /*2a20*/  UISETP.GE.U32.AND UP3, UPT, UR4, 0x21, UPT ;  /* 0x000000210400788c */ /* 0x000fe4000bf66070 */
[----:B------:R-:W-:Y:S02]  /*2a30*/  UISETP.GE.U32.AND UP2, UPT, UR4, 0x41, UPT ;  /* 0x000000410400788c */ /* 0x000fe4000bf46070 */
[----:B------:R-:W-:Y:S02]  /*2a40*/  UISETP.GE.U32.AND.EX UP3, UPT, UR5, URZ, UPT, UP3 ;  /* 0x000000ff0500728c */ /* 0x000fe4000bf66130 */
[----:B------:R-:W-:Y:S02]  /*2a50*/  UISETP.GE.U32.AND UP1, UPT, UR4, 0x61, UPT ;  /* 0x000000610400788c */ /* 0x000fe4000bf26070 */
[----:B------:R-:W-:Y:S02]  /*2a60*/  UISETP.GE.U32.AND UP0, UPT, UR4, 0x81, UPT ;  /* 0x000000810400788c */ /* 0x000fe4000bf06070 */
[----:B------:R-:W-:-:S02]  /*2a70*/  UISETP.GE.U32.AND UP6, UPT, UR4, 0xa1, UPT ;  /* 0x000000a10400788c */ /* 0x000fc4000bfc6070 */
[----:B------:R-:W-:Y:S02]  /*2a80*/  UISETP.GE.U32.AND UP4, UPT, UR4, 0xc1, UPT ;  /* 0x000000c10400788c */ /* 0x000fe4000bf86070 */
[----:B------:R-:W-:Y:S02]  /*2a90*/  UISETP.GE.U32.AND UP5, UPT, UR4, 0xe1, UPT ;  /* 0x000000e10400788c */ /* 0x000fe4000bfa6070 */
[----:B------:R-:W-:Y:S02]  /*2aa0*/  UISETP.GE.U32.AND.EX UP2, UPT, UR5, URZ, UPT, UP2 ;  /* 0x000000ff0500728c */ /* 0x000fe4000bf46120 */
[----:B------:R-:W-:Y:S02]  /*2ab0*/  UISETP.GE.U32.AND.EX UP1, UPT, UR5, URZ, UPT, UP1 ;  /* 0x000000ff0500728c */ /* 0x000fe4000bf26110 */
[----:B------:R-:W-:Y:S02]  /*2ac0*/  UISETP.GE.U32.AND.EX UP0, UPT, UR5, URZ, UPT, UP0 ;  /* 0x000000ff0500728c */ /* 0x000fe4000bf06100 */
[----:B------:R-:W-:-:S02]  /*2ad0*/  UISETP.GE.U32.AND.EX UP6, UPT, UR5, URZ, UPT, UP6 ;  /* 0x000000ff0500728c */ /* 0x000fc4000bfc6160 */
[----:B------:R-:W-:Y:S02]  /*2ae0*/  UISETP.GE.U32.AND.EX UP4, UPT, UR5, URZ, UPT, UP4 ;  /* 0x000000ff0500728c */ /* 0x000fe4000bf86140 */
[----:B------:R-:W-:Y:S01]  /*2af0*/  UISETP.GE.U32.AND.EX UP5, UPT, UR5, URZ, UPT, UP5 ;  /* 0x000000ff0500728c */ /* 0x000fe2000bfa6150 */
[----:B------:R-:W-:Y:S10]  /*2b00*/  BRA.U !UP3, `(.L_x_173) ;  /* 0x000000010b3c7547 */ /* 0x000ff4000b800000 */
[----:B------:R-:W5:Y:S01]  /*2b10*/  S2UR UR7, SR_CgaCtaId ;  /* 0x00000000000779c3 */ /* 0x000f620000008800 */
[----:B------:R-:W-:Y:S01]  /*2b20*/  UMOV UR6, 0x400 ;  /* 0x0000040000067882 */ /* 0x000fe20000000000 */
[----:B------:R-:W-:Y:S01]  /*2b30*/  LOP3.LUT P3, RZ, R3, 0xff, RZ, 0xc0, !PT ;  /* 0x000000ff03ff7812 */ /* 0x000fe2000786c0ff */
[----:B-----5:R-:W-:-:S09]  /*2b40*/  ULEA UR6, UR7, UR6, 0x18 ;  /* 0x0000000607067291 */ /* 0x020fd2000f8ec0ff */
[----:B0-23--:R-:W0:Y:S04]  /*2b50*/  LDS.U8 R4, [UR6+0x18] ;  /* 0x00001806ff047984 */ /* 0x00de280008000000 */
[----:B------:R-:W2:Y:S01]  /*2b60*/  LDS.64 R6, [UR6+0x20] ;  /* 0x00002006ff067984 */ /* 0x000ea20008000a00 */
[----:B0-----:R-:W-:Y:S02]  /*2b70*/  ISETP.NE.AND P2, PT, R4, RZ, PT ;  /* 0x000000ff0400720c */ /* 0x001fe40003f45270 */
[----:B--2---:R-:W-:Y:S02]  /*2b80*/  ISETP.LT.U32.AND P0, PT, R6, R5, PT ;  /* 0x000000050600720c */ /* 0x004fe40003f01070 */
[----:B------:R-:W-:Y:S02]  /*2b90*/  @P3 SEL R4, R3, 0x1, !P2 ;  /* 0x0000000103043807 */ /* 0x000fe40005000000 */
[----:B------:R-:W-:-:S02]  /*2ba0*/  ISETP.LT.AND.EX P0, PT, R7, R2, PT, P0 ;  /* 0x000000020700720c */ /* 0x000fc40003f01300 */
[----:B------:R-:W-:-:S05]  /*2bb0*/  PRMT R3, R4, 0x7610, R3 ;  /* 0x0000761004037816 */ /* 0x000fca0000000003 */
[C---:B------:R-:W-:Y:S02]  /*2bc0*/  @P2 SEL R5, R6.reuse, R5, P0 ;  /* 0x0000000506052207 */ /* 0x040fe40000000000 */
[C---:B------:R-:W-:Y:S02]  /*2bd0*/  @P2 SEL R2, R7.reuse, R2, P0 ;  /* 0x0000000207022207 */ /* 0x040fe40000000000 */
[----:B------:R-:W-:Y:S02]  /*2be0*/  SEL R5, R6, R5, !P3 ;  /* 0x0000000506057207 */ /* 0x000fe40005800000 */
[----:B------:R-:W-:-:S07]  /*2bf0*/  SEL R2, R7, R2, !P3 ;  /* 0x0000000207027207 */ /* 0x000fce0005800000 */
.L_x_173:
[----:B------:R-:W-:Y:S05]  /*2c00*/  BRA.U !UP2, `(.L_x_174) ;  /* 0x000000010a3c7547 */ /* 0x000fea000b800000 */
        /* <DEDUP_REMOVED lines=15> */
.L_x_174:
        /* <DEDUP_REMOVED lines=16> */
.L_x_175:
        /* <DEDUP_REMOVED lines=16> */
.L_x_176:
        /* <DEDUP_REMOVED lines=16> */
.L_x_177:
        /* <DEDUP_REMOVED lines=16> */
.L_x_178:
        /* <DEDUP_REMOVED lines=17> */
.L_x_137:
[----:B------:R-:W0:Y:S01]  /*3210*/  S2R R4, SR_TID.X ;  /* 0x0000000000047919 */ /* 0x000e220000002100 */
[----:B------:R-:W0:Y:S01]  /*3220*/  LDC.64 R8, c[0x0][0x380] ;  /* 0x0000e000ff087b82 */ /* 0x000e220000000a00 */
[----:B------:R-:W2:Y:S07]  /*3230*/  LDCU.64 UR6, c[0x0][0x3a0] ;  /* 0x00007400ff0677ac */ /* 0x000eae0008000a00 */
[----:B------:R-:W3:Y:S01]  /*3240*/  LDC.64 R6, c[0x0][0x388] ;  /* 0x0000e200ff067b82 */ /* 0x000ee20000000a00 */
[----:B0-----:R-:W-:-:S04]  /*3250*/  IMAD.WIDE.U32 R8, R4, 0x8, R8 ;  /* 0x0000000804087825 */ /* 0x001fc800078e0008 */
[C---:B---3--:R-:W-:Y:S01]  /*3260*/  IMAD.WIDE.U32 R6, R4.reuse, 0x8, R6 ;  /* 0x0000000804067825 */ /* 0x048fe200078e0006 */
[----:B------:R-:W3:Y:S04]  /*3270*/  LDG.E.64 R2, desc[UR8][R8.64] ;  /* 0x0000000808027981 */ /* 0x000ee8000c1e1b00 */
[----:B------:R-:W3:Y:S04]  /*3280*/  LDG.E.64 R10, desc[UR8][R6.64] ;  /* 0x00000008060a7981 */ /* 0x000ee8000c1e1b00 */
[----:B------:R-:W4:Y:S04]  /*3290*/  LDG.E.64 R16, desc[UR8][R8.64+0x1000] ;  /* 0x0010000808107981 */ /* 0x000f28000c1e1b00 */
[----:B------:R-:W4:Y:S04]  /*32a0*/  LDG.E.64 R18, desc[UR8][R6.64+0x1000] ;  /* 0x0010000806127981 */ /* 0x000f28000c1e1b00 */
[----:B------:R-:W5:Y:S04]  /*32b0*/  LDG.E.64 R12, desc[UR8][R8.64+0x800] ;  /* 0x00080008080c7981 */ /* 0x000f68000c1e1b00 */
[----:B------:R-:W5:Y:S04]  /*32c0*/  LDG.E.64 R14, desc[UR8][R6.64+0x800] ;  /* 0x00080008060e7981 */ /* 0x000f68000c1e1b00 */
[----:B------:R-:W5:Y:S04]  /*32d0*/  LDG.E.64 R20, desc[UR8][R8.64+0x1800] ;  /* 0x0018000808147981 */ /* 0x000f68000c1e1b00 */
[----:B------:R-:W5:Y:S01]  /*32e0*/  LDG.E.64 R22, desc[UR8][R6.64+0x1800] ;  /* 0x0018000806167981 */ /* 0x000f62000c1e1b00 */
[----:B------:R-:W-:Y:S01]  /*32f0*/  VIADD R5, R4, 0x100 ;  /* 0x0000010004057836 */ /* 0x000fe20000000000 */
[----:B------:R-:W-:Y:S01]  /*3300*/  UIADD3 UR10, UP0, UPT, UR4, -0x400, URZ ;  /* 0xfffffc00040a7890 */ /* 0x000fe2000ff1e0ff */
[----:B------:R-:W-:-:S02]  /*3310*/  IMAD.MOV.U32 R43, RZ, RZ, 0x400 ;  /* 0x00000400ff2b7424 */ /* 0x000fc400078e00ff */
[----:B------:R-:W-:Y:S01]  /*3320*/  IMAD.MOV.U32 R42, RZ, RZ, RZ ;  /* 0x000000ffff2a7224 */ /* 0x000fe200078e00ff */
[----:B------:R-:W-:Y:S02]  /*3330*/  UIADD3.X UR11, UPT, UPT, UR5, -0x1, URZ, UP0, !UPT ;  /* 0xffffffff050b7890 */ /* 0x000fe400087fe4ff */
[----:B------:R-:W-:-:S04]  /*3340*/  UISETP.GE.U32.AND UP0, UPT, UR10, 0x400, UPT ;  /* 0x000004000a00788c */ /* 0x000fc8000bf06070 */
[----:B------:R-:W-:Y:S01]  /*3350*/  UISETP.GE.U32.AND.EX UP0, UPT, UR11, URZ, UPT, UP0 ;  /* 0x000000ff0b00728c */ /* 0x000fe2000bf06100 */
[----:B---3--:R-:W-:Y:S01]  /*3360*/  DSETP.NEU.AND P0, PT, R2, R10, PT ;  /* 0x0000000a0200722a */ /* 0x008fe20003f0d000 */
[----:B------:R-:W-:-:S05]  /*3370*/  VIADD R2, R4, 0x200 ;  /* 0x0000020004027836 */ /* 0x000fca0000000000 */
[----:B------:R-:W-:Y:S02]  /*3380*/  SEL R5, R5, R4, !P0 ;  /* 0x0000000405057207 */ /* 0x000fe40004000000 */
[----:B--2---:R-:W-:Y:S01]  /*3390*/  IADD3 R24, P1, PT, R2, UR6, RZ ;  /* 0x0000000602187c10 */ /* 0x004fe2000ff3e0ff */
[----:B----4-:R-:W-:Y:S01]  /*33a0*/  DSETP.NEU.AND P3, PT, R16, R18, PT ;  /* 0x000000121000722a */ /* 0x010fe20003f6d000 */
[----:B------:R-:W-:-:S03]  /*33b0*/  IADD3 R5, P2, PT, R5, UR6, RZ ;  /* 0x0000000605057c10 */ /* 0x000fc6000ff5e0ff */
[----:B------:R-:W-:Y:S01]  /*33c0*/  IMAD.X R11, RZ, RZ, UR7, P1 ;  /* 0x00000007ff0b7e24 */ /* 0x000fe200088e06ff */
[----:B------:R-:W-:Y:S01]  /*33d0*/  ISETP.LT.U32.AND P1, PT, R24, R5, PT ;  /* 0x000000051800720c */ /* 0x000fe20003f21070 */
[----:B------:R-:W-:Y:S01]  /*33e0*/  IMAD.X R2, RZ, RZ, UR7, P2 ;  /* 0x00000007ff027e24 */ /* 0x000fe200090e06ff */
[----:B-----5:R-:W-:-:S04]  /*33f0*/  DSETP.EQ.AND P0, PT, R12, R14, !P0 ;  /* 0x0000000e0c00722a */ /* 0x020fc80004702000 */
[----:B------:R-:W-:-:S04]  /*3400*/  ISETP.LT.AND.EX P1, PT, R11, R2, PT, P1 ;  /* 0x000000020b00720c */ /* 0x000fc80003f21310 */
[C---:B------:R-:W-:Y:S01]  /*3410*/  @P3 SEL R5, R24.reuse, R5, P1 ;  /* 0x0000000518053207 */ /* 0x040fe20000800000 */
[----:B------:R-:W-:Y:S01]  /*3420*/  DSETP.NEU.AND P2, PT, R20, R22, PT ;  /* 0x000000161400722a */ /* 0x000fe20003f4d000 */
[C---:B------:R-:W-:Y:S01]  /*3430*/  @P3 SEL R2, R11.reuse, R2, P1 ;  /* 0x000000020b023207 */ /* 0x040fe20000800000 */
[----:B------:R-:W-:Y:S01]  /*3440*/  DSETP.EQ.AND P1, PT, R16, R18, P0 ;  /* 0x000000121000722a */ /* 0x000fe20000722000 */
[C---:B------:R-:W-:Y:S02]  /*3450*/  IADD3 R10, P3, PT, R24.reuse, 0x100, RZ ;  /* 0x00000100180a7810 */ /* 0x040fe40007f7e0ff */
[----:B------:R-:W-:Y:S02]  /*3460*/  SEL R5, R24, R5, P0 ;  /* 0x0000000518057207 */ /* 0x000fe40000000000 */
[----:B------:R-:W-:Y:S01]  /*3470*/  SEL R2, R11, R2, P0 ;  /* 0x000000020b027207 */ /* 0x000fe20000000000 */
[----:B------:R-:W-:Y:S01]  /*3480*/  IMAD.X R11, RZ, RZ, R11, P3 ;  /* 0x000000ffff0b7224 */ /* 0x000fe200018e060b */
[----:B------:R-:W-:Y:S01]  /*3490*/  ISETP.LT.U32.AND P0, PT, R10, R5, PT ;  /* 0x000000050a00720c */ /* 0x000fe20003f01070 */
[----:B------:R-:W-:-:S03]  /*34a0*/  DSETP.NEU.OR P3, PT, R20, R22, !P1 ;  /* 0x000000161400722a */ /* 0x000fc60004f6d400 */
[----:B------:R-:W-:-:S03]  /*34b0*/  ISETP.LT.AND.EX P0, PT, R11, R2, PT, P0 ;  /* 0x000000020b00720c */ /* 0x000fc60003f01300 */
[----:B------:R-:W-:Y:S02]  /*34c0*/  SEL R3, RZ, 0x1, !P3 ;  /* 0x00000001ff037807 */ /* 0x000fe40005800000 */
[C---:B------:R-:W-:Y:S02]  /*34d0*/  @P2 SEL R5, R10.reuse, R5, P0 ;  /* 0x000000050a052207 */ /* 0x040fe40000000000 */
[C---:B------:R-:W-:Y:S02]  /*34e0*/  @P2 SEL R2, R11.reuse, R2, P0 ;  /* 0x000000020b022207 */ /* 0x040fe40000000000 */
[----:B------:R-:W-:Y:S02]  /*34f0*/  SEL R5, R10, R5, P1 ;  /* 0x000000050a057207 */ /* 0x000fe40000800000 */
[----:B------:R-:W-:Y:S01]  /*3500*/  SEL R2, R11, R2, P1 ;  /* 0x000000020b027207 */ /* 0x000fe20000800000 */
[----:B------:R-:W-:Y:S06]  /*3510*/  BRA.U !UP0, `(.L_x_179) ;  /* 0x0000000508507547 */ /* 0x000fec000b800000 */
[----:B------:R-:W-:Y:S01]  /*3520*/  IMAD.MOV.U32 R43, RZ, RZ, 0x400 ;  /* 0x00000400ff2b7424 */ /* 0x000fe200078e00ff */
[----:B------:R-:W0:Y:S01]  /*3530*/  LDCU.64 UR6, c[0x0][0x3a0] ;  /* 0x00007400ff0677ac */ /* 0x000e220008000a00 */
[----:B------:R-:W-:Y:S01]  /*3540*/  IMAD.MOV.U32 R42, RZ, RZ, RZ ;  /* 0x000000ffff2a7224 */ /* 0x000fe200078e00ff */
[----:B------:R-:W2:Y:S06]  /*3550*/  LDCU.64 UR4, c[0x0][0x3b0] ;  /* 0x00007600ff0477ac */ /* 0x000eac0008000a00 */
.L_x_184:
[C---:B------:R-:W-:Y:S01]  /*3560*/  IMAD.SHL.U32 R19, R43.reuse, 0x8, RZ ;  /* 0x000000082b137824 */ /* 0x040fe200078e00ff */
[----:B------:R-:W-:-:S04]  /*3570*/  SHF.L.U64.HI R11, R43, 0x3, R42 ;  /* 0x000000032b0b7819 */ /* 0x000fc8000001022a */
[-C--:B------:R-:W-:Y:S02]  /*3580*/  IADD3 R16, P0, PT, R8, R19.reuse, RZ ;  /* 0x0000001308107210 */ /* 0x080fe40007f1e0ff */
[----:B------:R-:W-:-:S03]  /*3590*/  IADD3 R18, P1, PT, R6, R19, RZ ;  /* 0x0000001306127210 */ /* 0x000fc60007f3e0ff */
[--C-:B------:R-:W-:Y:S02]  /*35a0*/  IMAD.X R17, R9, 0x1, R11.reuse, P0 ;  /* 0x0000000109117824 */ /* 0x100fe400000e060b */
[----:B------:R-:W-:-:S03]  /*35b0*/  IMAD.X R19, R7, 0x1, R11, P1 ;  /* 0x0000000107137824 */ /* 0x000fc600008e060b */
[----:B------:R3:W5:Y:S04]  /*35c0*/  LDG.E.64 R20, desc[UR8][R16.64] ;  /* 0x0000000810147981 */ /* 0x000768000c1e1b00 */
[----:B------:R3:W5:Y:S04]  /*35d0*/  LDG.E.64 R24, desc[UR8][R16.64+0x800] ;  /* 0x0008000810187981 */ /* 0x000768000c1e1b00 */
[----:B------:R3:W5:Y:S04]  /*35e0*/  LDG.E.64 R14, desc[UR8][R16.64+0x1000] ;  /* 0x00100008100e7981 */ /* 0x000768000c1e1b00 */
[----:B------:R3:W5:Y:S04]  /*35f0*/  LDG.E.64 R10, desc[UR8][R16.64+0x1800] ;  /* 0x00180008100a7981 */ /* 0x000768000c1e1b00 */
[----:B------:R3:W5:Y:S04]  /*3600*/  LDG.E.64 R22, desc[UR8][R18.64] ;  /* 0x0000000812167981 */ /* 0x000768000c1e1b00 */
[----:B------:R3:W5:Y:S04]  /*3610*/  LDG.E.64 R26, desc[UR8][R18.64+0x800] ;  /* 0x00080008121a7981 */ /* 0x000768000c1e1b00 */
[----:B------:R3:W5:Y:S04]  /*3620*/  LDG.E.64 R28, desc[UR8][R18.64+0x1000] ;  /* 0x00100008121c7981 */ /* 0x000768000c1e1b00 */
[----:B------:R3:W5:Y:S01]  /*3630*/  LDG.E.64 R12, desc[UR8][R18.64+0x1800] ;  /* 0x00180008120c7981 */ /* 0x000762000c1e1b00 */
[----:B------:R-:W-:Y:S01]  /*3640*/  LOP3.LUT P2, RZ, R3, 0xff, RZ, 0xc0, !PT ;  /* 0x000000ff03ff7812 */ /* 0x000fe2000784c0ff */
[----:B------:R-:W-:Y:S01]  /*3650*/  BSSY.RECONVERGENT B1, `(.L_x_180) ;  /* 0x0000010000017945 */ /* 0x000fe20003800200 */
[----:B0-----:R-:W-:-:S04]  /*3660*/  IADD3 R30, P0, P1, R43, UR6, R4 ;  /* 0x000000062b1e7c10 */ /* 0x001fc8000f91e004 */
[----:B------:R-:W-:-:S07]  /*3670*/  IADD3.X R31, PT, PT, R42, UR7, RZ, P0, P1 ;  /* 0x000000072a1f7c10 */ /* 0x000fce00087e24ff */
[----:B---3--:R-:W-:Y:S05]  /*3680*/  @!P2 BRA `(.L_x_181) ;  /* 0x000000000020a947 */ /* 0x008fea0003800000 */
        /* <DEDUP_REMOVED lines=8> */
.L_x_181:
[----:B-----5:R-:W-:Y:S01]  /*3710*/  DSETP.NEU.AND P0, PT, R20, R22, PT ;  /* 0x000000161400722a */ /* 0x020fe20003f0d000 */
[----:B------:R-:W-:Y:S02]  /*3720*/  IMAD.MOV.U32 R5, RZ, RZ, R30 ;  /* 0x000000ffff057224 */ /* 0x000fe400078e001e */
[----:B------:R-:W-:-:S03]  /*3730*/  IMAD.MOV.U32 R2, RZ, RZ, R31 ;  /* 0x000000ffff027224 */ /* 0x000fc600078e001f */
[----:B------:R-:W-:-:S08]  /*3740*/  SEL R3, RZ, 0x1, !P0 ;  /* 0x00000001ff037807 */ /* 0x000fd00004000000 */
.L_x_182:
[----:B--2---:R-:W-:Y:S05]  /*3750*/  BSYNC.RECONVERGENT B1 ;  /* 0x0000000000017941 */ /* 0x004fea0003800200 */
.L_x_180:
[----:B------:R-:W-:Y:S01]  /*3760*/  IMAD.MOV.U32 R16, RZ, RZ, R5 ;  /* 0x000000ffff107224 */ /* 0x000fe200078e0005 */
[----:B------:R-:W-:Y:S01]  /*3770*/  DSETP.NEU.AND P2, PT, R24, R26, PT ;  /* 0x0000001a1800722a */ /* 0x000fe20003f4d000 */
[----:B------:R-:W-:Y:S01]  /*3780*/  IADD3 R5, P1, PT, R30, 0x100, RZ ;  /* 0x000001001e057810 */ /* 0x000fe20007f3e0ff */
[----:B------:R-:W-:Y:S01]  /*3790*/  IMAD.MOV.U32 R17, RZ, RZ, R2 ;  /* 0x000000ffff117224 */ /* 0x000fe200078e0002 */
[----:B------:R-:W-:Y:S02]  /*37a0*/  LOP3.LUT P3, RZ, R3, 0xff, RZ, 0xc0, !PT ;  /* 0x000000ff03ff7812 */ /* 0x000fe4000786c0ff */
[----:B------:R-:W-:Y:S01]  /*37b0*/  ISETP.LT.U32.AND P0, PT, R5, R16, PT ;  /* 0x000000100500720c */ /* 0x000fe20003f01070 */
[----:B------:R-:W-:Y:S01]  /*37c0*/  IMAD.X R2, RZ, RZ, R31, P1 ;  /* 0x000000ffff027224 */ /* 0x000fe200008e061f */
[----:B------:R-:W-:Y:S01]  /*37d0*/  SEL R3, R3, 0x1, !P2 ;  /* 0x0000000103037807 */ /* 0x000fe20005000000 */
[----:B------:R-:W-:-:S03]  /*37e0*/  DSETP.NEU.AND P1, PT, R14, R28, PT ;  /* 0x0000001c0e00722a */ /* 0x000fc60003f2d000 */
        /* <DEDUP_REMOVED lines=15> */
[----:B------:R-:W-:Y:S02]  /*38e0*/  IADD3 R12, P4, PT, -R43, UR4, RZ ;  /* 0x000000042b0c7c10 */ /* 0x000fe4000ff9e1ff */
[----:B------:R-:W-:Y:S01]  /*38f0*/  SEL R3, R3, 0x1, !P1 ;  /* 0x0000000103037807 */ /* 0x000fe20004800000 */
[----:B------:R-:W-:Y:S01]  /*3900*/  IMAD.X R11, RZ, RZ, R31, P0 ;  /* 0x000000ffff0b7224 */ /* 0x000fe200000e061f */
[----:B------:R-:W-:Y:S02]  /*3910*/  ISETP.GE.U32.AND P0, PT, R12, 0x400, PT ;  /* 0x000004000c00780c */ /* 0x000fe40003f06070 */
[----:B------:R-:W-:Y:S02]  /*3920*/  IADD3.X R12, PT, PT, ~R42, UR5, RZ, P4, !PT ;  /* 0x000000052a0c7c10 */ /* 0x000fe4000a7fe5ff */
[----:B------:R-:W-:Y:S02]  /*3930*/  @!P3 SEL R3, RZ, 0x1, !P1 ;  /* 0x00000001ff03b807 */ /* 0x000fe40004800000 */
[----:B------:R-:W-:-:S02]  /*3940*/  SEL R5, R14, R5, !P3 ;  /* 0x000000050e057207 */ /* 0x000fc40005800000 */
[----:B------:R-:W-:Y:S02]  /*3950*/  ISETP.GE.U32.AND.EX P0, PT, R12, RZ, PT, P0 ;  /* 0x000000ff0c00720c */ /* 0x000fe40003f06100 */
[----:B------:R-:W-:Y:S02]  /*3960*/  SEL R2, R15, R2, !P3 ;  /* 0x000000020f027207 */ /* 0x000fe40005800000 */
        /* <DEDUP_REMOVED lines=10> */
[----:B------:R-:W-:-:S05]  /*3a10*/  IADD3 R43, P0, PT, R43, 0x400, RZ ;  /* 0x000004002b2b7810 */ /* 0x000fca0007f1e0ff */
[----:B------:R-:W-:Y:S01]  /*3a20*/  IMAD.X R42, RZ, RZ, R42, P0 ;  /* 0x000000ffff2a7224 */ /* 0x000fe200000e062a */
[----:B------:R-:W-:-:S04]  /*3a30*/  ISETP.GT.U32.AND P0, PT, R43, UR10, PT ;  /* 0x0000000a2b007c0c */ /* 0x000fc8000bf04070 */
[----:B------:R-:W-:-:S13]  /*3a40*/  ISETP.GT.U32.AND.EX P0, PT, R42, UR11, PT, P0 ;  /* 0x0000000b2a007c0c */ /* 0x000fda000bf04100 */
[----:B------:R-:W-:Y:S05]  /*3a50*/  @!P0 BRA `(.L_x_184) ;  /* 0xfffffff800c08947 */ /* 0x000fea000383ffff */
.L_x_179:
[C---:B------:R-:W-:Y:S01]  /*3a60*/  IADD3 R7, PT, PT, -R43.reuse, UR4, RZ ;  /* 0x000000042b077c10 */ /* 0x040fe2000fffe1ff */
[----:B------:R-:W0:Y:S01]  /*3a70*/  LDCU.128 UR12, c[0x0][0x380] ;  /* 0x00007000ff0c77ac */ /* 0x000e220008000c00 */
[----:B------:R-:W-:Y:S01]  /*3a80*/  ISETP.GE.U32.AND P1, PT, R43, UR4, PT ;  /* 0x000000042b007c0c */ /* 0x000fe2000bf26070 */
[----:B------:R-:W-:Y:S01]  /*3a90*/  BSSY.RECONVERGENT B1, `(.L_x_183) ;  /* 0x000012e000017945 */ /* 0x000fe20003800200 */
[----:B------:R-:W-:-:S04]  /*3aa0*/  ISETP.GE.AND P0, PT, R4, R7, PT ;  /* 0x000000070400720c */ /* 0x000fc80003f06270 */
[----:B------:R-:W-:-:S13]  /*3ab0*/  ISETP.GE.U32.OR.EX P0, PT, R42, UR5, P0, P1 ;  /* 0x000000052a007c0c */ /* 0x000fda0008706510 */
[----:B0-----:R-:W-:Y:S05]  /*3ac0*/  @P0 BRA `(.L_x_185) ;  /* 0x0000001000a80947 */ /* 0x001fea0003800000 */
[----:B------:R-:W-:Y:S01]  /*3ad0*/  LOP3.LUT R44, RZ, R4, RZ, 0x33, !PT ;  /* 0x00000004ff2c7212 */ /* 0x000fe200078e33ff */
[----:B------:R-:W-:Y:S01]  /*3ae0*/  BSSY.RECONVERGENT B2, `(.L_x_186) ;  /* 0x000008f000027945 */ /* 0x000fe20003800200 */
[----:B------:R-:W-:Y:S02]  /*3af0*/  IMAD.MOV.U32 R46, RZ, RZ, R4 ;  /* 0x000000ffff2e7224 */ /* 0x000fe400078e0004 */
[----:B------:R-:W-:-:S04]  /*3b00*/  IADD3 R44, PT, PT, -R43, UR4, R44 ;  /* 0x000000042b2c7c10 */ /* 0x000fc8000fffe12c */
[C---:B------:R-:W-:Y:S02]  /*3b10*/  ISETP.GE.U32.AND P0, PT, R44.reuse, 0x700, PT ;  /* 0x000007002c00780c */ /* 0x040fe40003f06070 */
[----:B------:R-:W-:-:S04]  /*3b20*/  LEA.HI R45, R44, 0x1, RZ, 0x18 ;  /* 0x000000012c2d7811 */ /* 0x000fc800078fc0ff */
[----:B------:R-:W-:-:S04]  /*3b30*/  LOP3.LUT R50, R45, 0x7, RZ, 0xc0, !PT ;  /* 0x000000072d327812 */ /* 0x000fc800078ec0ff */
[----:B------:R-:W-:-:S03]  /*3b40*/  ISETP.NE.AND P1, PT, R50, RZ, PT ;  /* 0x000000ff3200720c */ /* 0x000fc60003f25270 */
[----:B------:R-:W-:Y:S10]  /*3b50*/  @!P0 BRA `(.L_x_187) ;  /* 0x00000008001c8947 */ /* 0x000ff40003800000 */
[----:B------:R-:W-:Y:S01]  /*3b60*/  LOP3.LUT R47, R45, 0x1fffff8, RZ, 0xc0, !PT ;  /* 0x01fffff82d2f7812 */ /* 0x000fe200078ec0ff */
[----:B------:R-:W-:-:S04]  /*3b70*/  IMAD.MOV.U32 R46, RZ, RZ, R4 ;  /* 0x000000ffff2e7224 */ /* 0x000fc800078e0004 */
[----:B------:R-:W-:-:S07]  /*3b80*/  IMAD.MOV R47, RZ, RZ, -R47 ;  /* 0x000000ffff2f7224 */ /* 0x000fce00078e0a2f */
.L_x_188:
        /* <DEDUP_REMOVED lines=25> */
[----:B------:R-:W-:-:S02]  /*3d20*/  VIADD R47, R47, 0x8 ;  /* 0x000000082f2f7836 */ /* 0x000fc40000000000 */
[----:B------:R-:W-:Y:S01]  /*3d30*/  VIADD R46, R46, 0x800 ;  /* 0x000008002e2e7836 */ /* 0x000fe20000000000 */
[----:B--2---:R-:W-:-:S09]  /*3d40*/  DSETP.NEU.AND P0, PT, R6, R8, PT ;  /* 0x000000080600722a */ /* 0x004fd20003f0d000 */
[----:B------:R-:W-:Y:S01]  /*3d50*/  DSETP.NEU.AND P3, PT, R6, R8, P5 ;  /* 0x000000080600722a */ /* 0x000fe20002f6d000 */
[----:B------:R-:W-:Y:S01]  /*3d60*/  @!P5 SEL R3, RZ, 0x1, !P0 ;  /* 0x00000001ff03d807 */ /* 0x000fe20004000000 */
[----:B---3--:R-:W-:-:S04]  /*3d70*/  DSETP.NEU.AND P0, PT, R10, R12, PT ;  /* 0x0000000c0a00722a */ /* 0x008fc80003f0d000 */
[----:B------:R-:W-:-:S04]  /*3d80*/  SEL R3, R3, 0x1, !P3 ;  /* 0x0000000103037807 */ /* 0x000fc80005800000 */
[----:B------:R-:W-:-:S13]  /*3d90*/  LOP3.LUT P4, RZ, R3, 0xff, RZ, 0xc0, !PT ;  /* 0x000000ff03ff7812 */ /* 0x000fda000788c0ff */
[----:B------:R-:W-:Y:S01]  /*3da0*/  DSETP.NEU.AND P2, PT, R10, R12, P4 ;  /* 0x0000000c0a00722a */ /* 0x000fe2000274d000 */
[----:B------:R-:W-:Y:S02]  /*3db0*/  @!P4 SEL R3, RZ, 0x1, !P0 ;  /* 0x00000001ff03c807 */ /* 0x000fe40004000000 */
[----:B------:R-:W-:-:S03]  /*3dc0*/  IADD3 R6, P0, PT, R49, UR6, RZ ;  /* 0x0000000631067c10 */ /* 0x000fc6000ff1e0ff */
[----:B------:R-:W-:Y:S02]  /*3dd0*/  SEL R7, R3, 0x1, !P2 ;  /* 0x0000000103077807 */ /* 0x000fe40005000000 */
[----:B------:R-:W-:Y:S02]  /*3de0*/  IADD3.X R3, PT, PT, R48, UR7, RZ, P0, !PT ;  /* 0x0000000730037c10 */ /* 0x000fe400087fe4ff */
[----:B------:R-:W-:Y:S02]  /*3df0*/  ISETP.LT.U32.AND P0, PT, R6, R5, PT ;  /* 0x000000050600720c */ /* 0x000fe40003f01070 */
        /* <DEDUP_REMOVED lines=71> */
[----:B------:R-:W-:Y:S02]  /*4270*/  @!P2 SEL R8, R9, R12, !P6 ;  /* 0x0000000c0908a207 */ /* 0x000fe40007000000 */
[----:B------:R-:W-:Y:S02]  /*4280*/  LOP3.LUT P2, RZ, R7, 0xff, RZ, 0xc0, !PT ;  /* 0x000000ff07ff7812 */ /* 0x000fe4000784c0ff */
[----:B------:R-:W-:-:S04]  /*4290*/  ISETP.LT.U32.AND P0, PT, R2, R13, PT ;  /* 0x0000000d0200720c */ /* 0x000fc80003f01070 */
[----:B------:R-:W-:-:S04]  /*42a0*/  ISETP.LT.AND.EX P0, PT, R5, R8, PT, P0 ;  /* 0x000000080500720c */ /* 0x000fc80003f01300 */
[CC--:B------:R-:W-:Y:S02]  /*42b0*/  SEL R9, R2.reuse, R13.reuse, P0 ;  /* 0x0000000d02097207 */ /* 0x0c0fe40000000000 */
[CC--:B------:R-:W-:Y:S01]  /*42c0*/  SEL R11, R5.reuse, R8.reuse, P0 ;  /* 0x00000008050b7207 */ /* 0x0c0fe20000000000 */
[C-C-:B------:R-:W-:Y:S01]  /*42d0*/  DSETP.NEU.AND P3, PT, R36.reuse, R40.reuse, P2 ;  /* 0x000000282400722a */ /* 0x140fe2000176d000 */
[----:B------:R-:W-:Y:S02]  /*42e0*/  @!P4 SEL R9, R2, R13, !P5 ;  /* 0x0000000d0209c207 */ /* 0x000fe40006800000 */
[----:B------:R-:W-:Y:S01]  /*42f0*/  @!P4 SEL R11, R5, R8, !P5 ;  /* 0x00000008050bc207 */ /* 0x000fe20006800000 */
[----:B------:R-:W-:Y:S01]  /*4300*/  DSETP.NEU.AND P4, PT, R36, R40, PT ;  /* 0x000000282400722a */ /* 0x000fe20003f8d000 */
[----:B------:R-:W-:Y:S02]  /*4310*/  IADD3 R6, P0, PT, R6, 0x700, RZ ;  /* 0x0000070006067810 */ /* 0x000fe40007f1e0ff */
[----:B------:R-:W-:-:S03]  /*4320*/  ISETP.NE.AND P5, PT, R47, RZ, PT ;  /* 0x000000ff2f00720c */ /* 0x000fc60003fa5270 */
[----:B------:R-:W-:Y:S01]  /*4330*/  IMAD.X R8, RZ, RZ, R3, P0 ;  /* 0x000000ffff087224 */ /* 0x000fe200000e0603 */
[----:B------:R-:W-:Y:S02]  /*4340*/  ISETP.LT.U32.AND P0, PT, R6, R9, PT ;  /* 0x000000090600720c */ /* 0x000fe40003f01070 */
[----:B------:R-:W-:Y:S02]  /*4350*/  @!P2 SEL R7, RZ, 0x1, !P4 ;  /* 0x00000001ff07a807 */ /* 0x000fe40006000000 */
[----:B------:R-:W-:Y:S02]  /*4360*/  ISETP.LT.AND.EX P0, PT, R8, R11, PT, P0 ;  /* 0x0000000b0800720c */ /* 0x000fe40003f01300 */
[----:B------:R-:W-:Y:S02]  /*4370*/  SEL R3, R7, 0x1, !P3 ;  /* 0x0000000107037807 */ /* 0x000fe40005800000 */
[----:B------:R-:W-:Y:S02]  /*4380*/  SEL R5, R6, R9, P0 ;  /* 0x0000000906057207 */ /* 0x000fe40000000000 */
[----:B------:R-:W-:-:S02]  /*4390*/  SEL R2, R8, R11, P0 ;  /* 0x0000000b08027207 */ /* 0x000fc40000000000 */
[----:B------:R-:W-:Y:S02]  /*43a0*/  @!P3 SEL R5, R6, R9, !P2 ;  /* 0x000000090605b207 */ /* 0x000fe40005000000 */
[----:B------:R-:W-:Y:S01]  /*43b0*/  @!P3 SEL R2, R8, R11, !P2 ;  /* 0x0000000b0802b207 */ /* 0x000fe20005000000 */
[----:B------:R-:W-:Y:S06]  /*43c0*/  @P5 BRA `(.L_x_188) ;  /* 0xfffffff400f05947 */ /* 0x000fec000383ffff */
.L_x_187:
[----:B------:R-:W-:Y:S05]  /*43d0*/  BSYNC.RECONVERGENT B2 ;  /* 0x0000000000027941 */ /* 0x000fea0003800200 */
.L_x_186:
[----:B------:R-:W-:Y:S05]  /*43e0*/  @!P1 BRA `(.L_x_185) ;  /* 0x0000000800609947 */ /* 0x000fea0003800000 */
[----:B------:R-:W-:Y:S01]  /*43f0*/  ISETP.GE.U32.AND P0, PT, R50, 0x4, PT ;  /* 0x000000043200780c */ /* 0x000fe20003f06070 */
[----:B------:R-:W-:Y:S01]  /*4400*/  BSSY.RECONVERGENT B2, `(.L_x_189) ;  /* 0x000004c000027945 */ /* 0x000fe20003800200 */
[----:B------:R-:W-:-:S11]  /*4410*/  LOP3.LUT P1, R45, R45, 0x3, RZ, 0xc0, !PT ;  /* 0x000000032d2d7812 */ /* 0x000fd6000782c0ff */
[----:B------:R-:W-:Y:S05]  /*4420*/  @!P0 BRA `(.L_x_190) ;  /* 0x0000000400248947 */ /* 0x000fea0003800000 */
[----:B------:R-:W0:Y:S01]  /*4430*/  LDCU.128 UR16, c[0x0][0x380] ;  /* 0x00007000ff1077ac */ /* 0x000e220008000c00 */
[----:B------:R-:W-:-:S05]  /*4440*/  IADD3 R26, P0, PT, R46, R43, RZ ;  /* 0x0000002b2e1a7210 */ /* 0x000fca0007f1e0ff */
[----:B------:R-:W-:Y:S02]  /*4450*/  IMAD.SHL.U32 R16, R26, 0x8, RZ ;  /* 0x000000081a107824 */ /* 0x000fe400078e00ff */
[----:B------:R-:W-:-:S05]  /*4460*/  IMAD.X R27, RZ, RZ, R42, P0 ;  /* 0x000000ffff1b7224 */ /* 0x000fca00000e062a */
        /* <DEDUP_REMOVED lines=11> */
[----:B------:R0:W5:Y:S04]  /*4520*/  LDG.E.64 R6, desc[UR8][R14.64+0x1800] ;  /* 0x001800080e067981 */ /* 0x000168000c1e1b00 */
[----:B------:R1:W5:Y:S01]  /*4530*/  LDG.E.64 R8, desc[UR8][R16.64+0x1800] ;  /* 0x0018000810087981 */ /* 0x000362000c1e1b00 */
[----:B------:R-:W-:Y:S01]  /*4540*/  LOP3.LUT P4, RZ, R3, 0xff, RZ, 0xc0, !PT ;  /* 0x000000ff03ff7812 */ /* 0x000fe2000788c0ff */
[----:B0-----:R-:W-:Y:S01]  /*4550*/  VIADD R14, R46, 0x100 ;  /* 0x000001002e0e7836 */ /* 0x001fe20000000000 */
[----:B--2---:R-:W-:-:S11]  /*4560*/  DSETP.NEU.AND P0, PT, R18, R20, PT ;  /* 0x000000141200722a */ /* 0x004fd60003f0d000 */
[----:B------:R-:W-:Y:S01]  /*4570*/  DSETP.NEU.AND P3, PT, R18, R20, P4 ;  /* 0x000000141200722a */ /* 0x000fe2000276d000 */
[----:B------:R-:W-:Y:S01]  /*4580*/  @!P4 SEL R3, RZ, 0x1, !P0 ;  /* 0x00000001ff03c807 */ /* 0x000fe20004000000 */
[----:B---3--:R-:W-:Y:S01]  /*4590*/  DSETP.NEU.AND P5, PT, R22, R24, PT ;  /* 0x000000181600722a */ /* 0x008fe20003fad000 */
[----:B------:R-:W-:-:S03]  /*45a0*/  IADD3 R26, P0, PT, R26, UR6, RZ ;  /* 0x000000061a1a7c10 */ /* 0x000fc6000ff1e0ff */
[----:B------:R-:W-:Y:S02]  /*45b0*/  SEL R3, R3, 0x1, !P3 ;  /* 0x0000000103037807 */ /* 0x000fe40005800000 */
[----:B------:R-:W-:Y:S02]  /*45c0*/  IADD3.X R19, PT, PT, R27, UR7, RZ, P0, !PT ;  /* 0x000000071b137c10 */ /* 0x000fe400087fe4ff */
[----:B------:R-:W-:Y:S02]  /*45d0*/  LOP3.LUT P2, RZ, R3, 0xff, RZ, 0xc0, !PT ;  /* 0x000000ff03ff7812 */ /* 0x000fe4000784c0ff */
[----:B------:R-:W-:-:S04]  /*45e0*/  ISETP.LT.U32.AND P0, PT, R26, R5, PT ;  /* 0x000000051a00720c */ /* 0x000fc80003f01070 */
[----:B------:R-:W-:-:S04]  /*45f0*/  ISETP.LT.AND.EX P0, PT, R19, R2, PT, P0 ;  /* 0x000000021300720c */ /* 0x000fc80003f01300 */
[CC--:B------:R-:W-:Y:S02]  /*4600*/  SEL R18, R26.reuse, R5.reuse, P0 ;  /* 0x000000051a127207 */ /* 0x0c0fe40000000000 */
[CC--:B------:R-:W-:Y:S01]  /*4610*/  SEL R20, R19.reuse, R2.reuse, P0 ;  /* 0x0000000213147207 */ /* 0x0c0fe20000000000 */
[----:B------:R-:W-:Y:S01]  /*4620*/  DSETP.NEU.AND P6, PT, R22, R24, P2 ;  /* 0x000000181600722a */ /* 0x000fe200017cd000 */
[----:B------:R-:W-:Y:S02]  /*4630*/  @!P2 SEL R3, RZ, 0x1, !P5 ;  /* 0x00000001ff03a807 */ /* 0x000fe40006800000 */
[----:B------:R-:W-:Y:S02]  /*4640*/  @!P3 SEL R18, R26, R5, !P4 ;  /* 0x000000051a12b207 */ /* 0x000fe40006000000 */
[----:B------:R-:W-:Y:S01]  /*4650*/  @!P3 SEL R20, R19, R2, !P4 ;  /* 0x000000021314b207 */ /* 0x000fe20006000000 */
[----:B------:R-:W-:Y:S01]  /*4660*/  VIADD R2, R46, 0x200 ;  /* 0x000002002e027836 */ /* 0x000fe20000000000 */
[----:B------:R-:W-:-:S02]  /*4670*/  SEL R3, R3, 0x1, !P6 ;  /* 0x0000000103037807 */ /* 0x000fc40007000000 */
[----:B------:R-:W-:Y:S02]  /*4680*/  IADD3 R15, P0, P3, R43, UR6, R14 ;  /* 0x000000062b0f7c10 */ /* 0x000fe4000fb1e00e */
[----:B------:R-:W-:Y:S02]  /*4690*/  LOP3.LUT P5, RZ, R3, 0xff, RZ, 0xc0, !PT ;  /* 0x000000ff03ff7812 */ /* 0x000fe400078ac0ff */
[----:B-1----:R-:W-:Y:S02]  /*46a0*/  IADD3.X R17, PT, PT, R42, UR7, RZ, P0, P3 ;  /* 0x000000072a117c10 */ /* 0x002fe400087e64ff */
[----:B------:R-:W-:Y:S01]  /*46b0*/  ISETP.LT.U32.AND P0, PT, R15, R18, PT ;  /* 0x000000120f00720c */ /* 0x000fe20003f01070 */
[----:B----4-:R-:W-:-:S03]  /*46c0*/  DSETP.NEU.AND P3, PT, R10, R12, PT ;  /* 0x0000000c0a00722a */ /* 0x010fc60003f6d000 */
[----:B------:R-:W-:-:S04]  /*46d0*/  ISETP.LT.AND.EX P0, PT, R17, R20, PT, P0 ;  /* 0x000000141100720c */ /* 0x000fc80003f01300 */
[----:B------:R-:W-:Y:S01]  /*46e0*/  SEL R14, R15, R18, P0 ;  /* 0x000000120f0e7207 */ /* 0x000fe20000000000 */
[----:B------:R-:W-:Y:S01]  /*46f0*/  DSETP.NEU.AND P4, PT, R10, R12, P5 ;  /* 0x0000000c0a00722a */ /* 0x000fe20002f8d000 */
[----:B------:R-:W-:Y:S02]  /*4700*/  @!P5 SEL R3, RZ, 0x1, !P3 ;  /* 0x00000001ff03d807 */ /* 0x000fe40005800000 */
[----:B------:R-:W-:Y:S02]  /*4710*/  SEL R16, R17, R20, P0 ;  /* 0x0000001411107207 */ /* 0x000fe40000000000 */
[----:B------:R-:W-:Y:S01]  /*4720*/  IADD3 R5, P0, P3, R43, UR6, R2 ;  /* 0x000000062b057c10 */ /* 0x000fe2000fb1e002 */
[C---:B------:R-:W-:Y:S01]  /*4730*/  VIADD R2, R46.reuse, 0x300 ;  /* 0x000003002e027836 */ /* 0x040fe20000000000 */
[----:B------:R-:W-:Y:S01]  /*4740*/  SEL R3, R3, 0x1, !P4 ;  /* 0x0000000103037807 */ /* 0x000fe20006000000 */
[----:B------:R-:W-:Y:S01]  /*4750*/  VIADD R46, R46, 0x400 ;  /* 0x000004002e2e7836 */ /* 0x000fe20000000000 */
[----:B------:R-:W-:-:S02]  /*4760*/  @!P6 SEL R14, R15, R18, !P2 ;  /* 0x000000120f0ee207 */ /* 0x000fc40005000000 */
[----:B------:R-:W-:Y:S02]  /*4770*/  @!P6 SEL R16, R17, R20, !P2 ;  /* 0x000000141110e207 */ /* 0x000fe40005000000 */
[----:B------:R-:W-:Y:S02]  /*4780*/  LOP3.LUT P2, RZ, R3, 0xff, RZ, 0xc0, !PT ;  /* 0x000000ff03ff7812 */ /* 0x000fe4000784c0ff */
[----:B------:R-:W-:Y:S02]  /*4790*/  IADD3.X R11, PT, PT, R42, UR7, RZ, P0, P3 ;  /* 0x000000072a0b7c10 */ /* 0x000fe400087e64ff */
[----:B------:R-:W-:-:S04]  /*47a0*/  ISETP.LT.U32.AND P0, PT, R5, R14, PT ;  /* 0x0000000e0500720c */ /* 0x000fc80003f01070 */
[----:B------:R-:W-:-:S04]  /*47b0*/  ISETP.LT.AND.EX P0, PT, R11, R16, PT, P0 ;  /* 0x000000100b00720c */ /* 0x000fc80003f01300 */
[----:B------:R-:W-:Y:S01]  /*47c0*/  SEL R13, R5, R14, P0 ;  /* 0x0000000e050d7207 */ /* 0x000fe20000000000 */
[C-C-:B-----5:R-:W-:Y:S01]  /*47d0*/  DSETP.NEU.AND P3, PT, R6.reuse, R8.reuse, P2 ;  /* 0x000000080600722a */ /* 0x160fe2000176d000 */
[----:B------:R-:W-:Y:S02]  /*47e0*/  SEL R12, R11, R16, P0 ;  /* 0x000000100b0c7207 */ /* 0x000fe40000000000 */
[----:B------:R-:W-:Y:S02]  /*47f0*/  IADD3 R10, P0, P6, R43, UR6, R2 ;  /* 0x000000062b0a7c10 */ /* 0x000fe4000fe1e002 */
[----:B------:R-:W-:Y:S02]  /*4800*/  @!P4 SEL R13, R5, R14, !P5 ;  /* 0x0000000e050dc207 */ /* 0x000fe40006800000 */
[----:B------:R-:W-:Y:S01]  /*4810*/  @!P4 SEL R12, R11, R16, !P5 ;  /* 0x000000100b0cc207 */ /* 0x000fe20006800000 */
[----:B------:R-:W-:Y:S01]  /*4820*/  DSETP.NEU.AND P4, PT, R6, R8, PT ;  /* 0x000000080600722a */ /* 0x000fe20003f8d000 */
[----:B------:R-:W-:-:S02]  /*4830*/  IADD3.X R11, PT, PT, R42, UR7, RZ, P0, P6 ;  /* 0x000000072a0b7c10 */ /* 0x000fc400087ec4ff */
[----:B------:R-:W-:-:S03]  /*4840*/  ISETP.LT.U32.AND P0, PT, R10, R13, PT ;  /* 0x0000000d0a00720c */ /* 0x000fc60003f01070 */
[----:B------:R-:W-:Y:S02]  /*4850*/  @!P2 SEL R3, RZ, 0x1, !P4 ;  /* 0x00000001ff03a807 */ /* 0x000fe40006000000 */
[-C--:B------:R-:W-:Y:S02]  /*4860*/  ISETP.LT.AND.EX P0, PT, R11, R12.reuse, PT, P0 ;  /* 0x0000000c0b00720c */ /* 0x080fe40003f01300 */
[----:B------:R-:W-:Y:S02]  /*4870*/  SEL R3, R3, 0x1, !P3 ;  /* 0x0000000103037807 */ /* 0x000fe40005800000 */
[CC--:B------:R-:W-:Y:S02]  /*4880*/  SEL R5, R10.reuse, R13.reuse, P0 ;  /* 0x0000000d0a057207 */ /* 0x0c0fe40000000000 */
[----:B------:R-:W-:Y:S02]  /*4890*/  SEL R2, R11, R12, P0 ;  /* 0x0000000c0b027207 */ /* 0x000fe40000000000 */
[----:B------:R-:W-:-:S02]  /*48a0*/  @!P3 SEL R5, R10, R13, !P2 ;  /* 0x0000000d0a05b207 */ /* 0x000fc40005000000 */
[----:B------:R-:W-:-:S07]  /*48b0*/  @!P3 SEL R2, R11, R12, !P2 ;  /* 0x0000000c0b02b207 */ /* 0x000fce0005000000 */
.L_x_190:
[----:B------:R-:W-:Y:S05]  /*48c0*/  BSYNC.RECONVERGENT B2 ;  /* 0x0000000000027941 */ /* 0x000fea0003800200 */
.L_x_189:
[----:B------:R-:W-:Y:S05]  /*48d0*/  @!P1 BRA `(.L_x_185) ;  /* 0x0000000400249947 */ /* 0x000fea0003800000 */
[----:B------:R-:W-:Y:S01]  /*48e0*/  ISETP.NE.AND P0, PT, R45, 0x1, PT ;  /* 0x000000012d00780c */ /* 0x000fe20003f05270 */
[----:B------:R-:W-:Y:S01]  /*48f0*/  BSSY.RECONVERGENT B2, `(.L_x_191) ;  /* 0x000002c000027945 */ /* 0x000fe20003800200 */
[----:B------:R-:W-:-:S11]  /*4900*/  LOP3.LUT P1, RZ, R44, 0x100, RZ, 0xc0, !PT ;  /* 0x000001002cff7812 */ /* 0x000fd6000782c0ff */
        /* <DEDUP_REMOVED lines=19> */
[----:B------:R-:W-:Y:S02]  /*4a40*/  @!P3 SEL R3, RZ, 0x1, !P0 ;  /* 0x00000001ff03b807 */ /* 0x000fe40004000000 */
[----:B------:R-:W-:-:S03]  /*4a50*/  IADD3 R18, P0, PT, R18, UR6, RZ ;  /* 0x0000000612127c10 */ /* 0x000fc6000ff1e0ff */
[----:B------:R-:W-:Y:S02]  /*4a60*/  SEL R3, R3, 0x1, !P4 ;  /* 0x0000000103037807 */ /* 0x000fe40006000000 */
[----:B------:R-:W-:Y:S02]  /*4a70*/  IADD3.X R19, PT, PT, R19, UR7, RZ, P0, !PT ;  /* 0x0000000713137c10 */ /* 0x000fe400087fe4ff */
        /* <DEDUP_REMOVED lines=19> */
.L_x_192:
[----:B------:R-:W-:Y:S05]  /*4bb0*/  BSYNC.RECONVERGENT B2 ;  /* 0x0000000000027941 */ /* 0x000fea0003800200 */
.L_x_191:
[----:B------:R-:W-:Y:S05]  /*4bc0*/  @P1 BRA `(.L_x_185) ;  /* 0x0000000000681947 */ /* 0x000fea0003800000 */
        /* <DEDUP_REMOVED lines=12> */
[----:B------:R-:W-:-:S04]  /*4c90*/  IADD3 R12, P0, PT, R12, UR6, RZ ;  /* 0x000000060c0c7c10 */ /* 0x000fc8000ff1e0ff */
[----:B------:R-:W-:Y:S02]  /*4ca0*/  IADD3.X R13, PT, PT, R13, UR7, RZ, P0, !PT ;  /* 0x000000070d0d7c10 */ /* 0x000fe400087fe4ff */
        /* <DEDUP_REMOVED lines=12> */
.L_x_185:
[----:B------:R-:W-:Y:S05]  /*4d70*/  BSYNC.RECONVERGENT B1 ;  /* 0x0000000000017941 */ /* 0x000fea0003800200 */
.L_x_183:
        /* <DEDUP_REMOVED lines=24> */
.L_x_194:
[----:B------:R-:W-:Y:S05]  /*4f00*/  BSYNC.RECONVERGENT B1 ;  /* 0x0000000000017941 */ /* 0x000fea0003800200 */
.L_x_193:
        /* <DEDUP_REMOVED lines=23> */
.L_x_196:
[----:B------:R-:W-:Y:S05]  /*5080*/  BSYNC.RECONVERGENT B1 ;  /* 0x0000000000017941 */ /* 0x000fea0003800200 */
.L_x_195:
        /* <DEDUP_REMOVED lines=20> */
.L_x_198:
[----:B------:R-:W-:Y:S05]  /*51d0*/  BSYNC.RECONVERGENT B1 ;  /* 0x0000000000017941 */ /* 0x000fea0003800200 */
.L_x_197:
        /* <DEDUP_REMOVED lines=20> */
.L_x_200:
[----:B------:R-:W-:Y:S05]  /*5320*/  BSYNC.RECONVERGENT B1 ;  /* 0x0000000000017941 */ /* 0x000fea0003800200 */
.L_x_199:
        /* <DEDUP_REMOVED lines=20> */
.L_x_202:
[----:B------:R-:W-:Y:S05]  /*5470*/  BSYNC.RECONVERGENT B1 ;  /* 0x0000000000017941 */ /* 0x000fea0003800200 */
.L_x_201:
[----:B------:R-:W-:Y:S04]  /*5480*/  BSSY.RECONVERGENT B1, `(.L_x_203) ;  /* 0x000000c000017945 */ /* 0x000fe80003800200 */
[----:B------:R-:W-:Y:S05]  /*5490*/  @P1 BRA `(.L_x_204) ;  /* 0x0000000000281947 */ /* 0x000fea0003800000 */
[----:B----4-:R-:W4:Y:S01]  /*54a0*/  S2R R8, SR_CgaCtaId ;  /* 0x0000000000087919 */ /* 0x010f220000008800 */
[----:B--2---:R-:W-:Y:S02]  /*54b0*/  MOV R7, 0x400 ;  /* 0x0000040000077802 */ /* 0x004fe40000000f00 */
[----:B0-----:R-:W-:-:S04]  /*54c0*/  SHF.R.U32.HI R6, RZ, 0x1, R4 ;  /* 0x00000001ff067819 */ /* 0x001fc80000011604 */
[----:B------:R-:W-:Y:S02]  /*54d0*/  LOP3.LUT R6, R6, 0x1f0, RZ, 0xc0, !PT ;  /* 0x000001f006067812 */ /* 0x000fe400078ec0ff */
[----:B----4-:R-:W-:-:S05]  /*54e0*/  LEA R7, R8, R7, 0x18 ;  /* 0x0000000708077211 */ /* 0x010fca00078ec0ff */
[----:B------:R-:W-:Y:S02]  /*54f0*/  IMAD.IADD R8, R6, 0x1, R7 ;  /* 0x0000000106087824 */ /* 0x000fe400078e0207 */
[----:B------:R-:W-:Y:S02]  /*5500*/  IMAD.MOV.U32 R6, RZ, RZ, R5 ;  /* 0x000000ffff067224 */ /* 0x000fe400078e0005 */
[----:B------:R-:W-:Y:S01]  /*5510*/  IMAD.MOV.U32 R7, RZ, RZ, R2 ;  /* 0x000000ffff077224 */ /* 0x000fe200078e0002 */
[----:B------:R0:W-:Y:S04]  /*5520*/  STS.U8 [R8+0x8], R3 ;  /* 0x0000080308007388 */ /* 0x0001e80000000000 */
[----:B------:R0:W-:Y:S02]  /*5530*/  STS.64 [R8+0x10], R6 ;  /* 0x0000100608007388 */ /* 0x0001e40000000a00 */
.L_x_204:
[----:B------:R-:W-:Y:S05]  /*5540*/  BSYNC.RECONVERGENT B1 ;  /* 0x0000000000017941 */ /* 0x000fea0003800200 */
.L_x_203:
        /* <DEDUP_REMOVED lines=8> */
[----:B0-2---:R-:W0:Y:S04]  /*55d0*/  LDS.64 R6, [UR6+0x20] ;  /* 0x00002006ff067984 */ /* 0x005e280008000a00 */
[----:B------:R-:W2:Y:S04]  /*55e0*/  LDS.U8 R14, [UR6+0x28] ;  /* 0x00002806ff0e7984 */ /* 0x000ea80008000000 */
[----:B----4-:R-:W4:Y:S04]  /*55f0*/  LDS.64 R8, [UR6+0x30] ;  /* 0x00003006ff087984 */ /* 0x010f280008000a00 */
[----:B------:R-:W4:Y:S04]  /*5600*/  LDS.U8 R16, [UR6+0x38] ;  /* 0x00003806ff107984 */ /* 0x000f280008000000 */
[----:B------:R-:W4:Y:S04]  /*5610*/  LDS.64 R10, [UR6+0x40] ;  /* 0x00004006ff0a7984 */ /* 0x000f280008000a00 */
[----:B------:R-:W4:Y:S04]  /*5620*/  LDS.U8 R17, [UR6+0x48] ;  /* 0x00004806ff117984 */ /* 0x000f280008000000 */
[----:B------:R-:W4:Y:S04]  /*5630*/  LDS.64 R12, [UR6+0x50] ;  /* 0x00005006ff0c7984 */ /* 0x000f280008000a00 */
[----:B------:R-:W4:Y:S01]  /*5640*/  LDS.U8 R18, [UR6+0x58] ;  /* 0x00005806ff127984 */ /* 0x000f220008000000 */
[----:B-----5:R-:W-:-:S04]  /*5650*/  ISETP.NE.AND P2, PT, R4, RZ, PT ;  /* 0x000000ff0400720c */ /* 0x020fc80003f45270 */
[----:B------:R-:W-:Y:S02]  /*5660*/  @P4 SEL R4, R3, 0x1, !P2 ;  /* 0x0000000103044807 */ /* 0x000fe40005000000 */
[-C--:B0-----:R-:W-:Y:S02]  /*5670*/  ISETP.LT.U32.AND P0, PT, R6, R5.reuse, PT ;  /* 0x000000050600720c */ /* 0x081fe40003f01070 */
[----:B------:R-:W-:Y:S02]  /*5680*/  LOP3.LUT P3, RZ, R4, 0xff, RZ, 0xc0, !PT ;  /* 0x000000ff04ff7812 */ /* 0x000fe4000786c0ff */
[----:B------:R-:W-:Y:S02]  /*5690*/  ISETP.LT.AND.EX P0, PT, R7, R2, PT, P0 ;  /* 0x000000020700720c */ /* 0x000fe40003f01300 */
[----:B--2---:R-:W-:Y:S02]  /*56a0*/  ISETP.NE.AND P5, PT, R14, RZ, PT ;  /* 0x000000ff0e00720c */ /* 0x004fe40003fa5270 */
[----:B-1-3--:R-:W-:-:S02]  /*56b0*/  @P2 SEL R5, R6, R5, P0 ;  /* 0x0000000506052207 */ /* 0x00afc40000000000 */
[C---:B------:R-:W-:Y:S02]  /*56c0*/  @P2 SEL R2, R7.reuse, R2, P0 ;  /* 0x0000000207022207 */ /* 0x040fe40000000000 */
[----:B------:R-:W-:Y:S02]  /*56d0*/  SEL R5, R6, R5, !P4 ;  /* 0x0000000506057207 */ /* 0x000fe40006000000 */
[----:B------:R-:W-:Y:S02]  /*56e0*/  SEL R15, R7, R2, !P4 ;  /* 0x00000002070f7207 */ /* 0x000fe40006000000 */
[----:B----4-:R-:W-:Y:S01]  /*56f0*/  ISETP.LT.U32.AND P0, PT, R8, R5, PT ;  /* 0x000000050800720c */ /* 0x010fe20003f01070 */
        /* <DEDUP_REMOVED lines=57> */
.L_x_160:
[----:B------:R-:W-:Y:S05]  /*5a90*/  BSYNC.RECONVERGENT B0 ;  /* 0x0000000000007941 */ /* 0x000fea0003800200 */
.L_x_136:
[----:B------:R-:W-:Y:S05]  /*5aa0*/  @P1 EXIT ;  /* 0x000000000000194d */ /* 0x000fea0003800000 */
[----:B0--34-:R-:W0:Y:S01]  /*5ab0*/  LDC.64 R8, c[0x0][0x3c8] ;  /* 0x0000f200ff087b82 */ /* 0x019e220000000a00 */
[----:B------:R-:W-:Y:S02]  /*5ac0*/  LOP3.LUT P2, RZ, R3, 0xff, RZ, 0xc0, !PT ;  /* 0x000000ff03ff7812 */ /* 0x000fe4000784c0ff */
[----:B-1----:R-:W-:-:S05]  /*5ad0*/  ISETP.NE.AND P1, PT, R0, RZ, PT ;  /* 0x000000ff0000720c */ /* 0x002fca0003f25270 */
[----:B--2---:R-:W1:Y:S08]  /*5ae0*/  LDC.64 R6, c[0x0][0x3a8] ;  /* 0x0000ea00ff067b82 */ /* 0x004e700000000a00 */
        /* <DEDUP_REMOVED lines=10> */
.L_x_205:
        /* <DEDUP_REMOVED lines=15> */
.L_x_420:


//--------------------- .text._ZN3cub18CUB_300001_SM_10006detail6reduce28DeviceReduceSingleTileKernelINS2_10policy_hubIN4cuda3std3__45tupleIJblEEEjN6thrust24THRUST_300001_SM_1000_NS8cuda_cub9__find_if7functorIS9_EEE10Policy1000EPS9_SI_iSF_S9_S9_NS7_10__identityEEEvT0_T1_T2_T3_T4_T6_ --------------------------
	.section	.text._ZN3cub18CUB_300001_SM_10006detail6reduce28DeviceReduceSingleTileKernelINS2_10policy_hubIN4cuda3std3__45tupleIJblEEEjN6thrust24THRUST_300001_SM_1000_NS8cuda_cub9__find_if7functorIS9_EEE10Policy1000EPS9_SI_iSF_S9_S9_NS7_10__identityEEEvT0_T1_T2_T3_T4_T6_,"ax",@progbits
	.align	128
        .global         _ZN3cub18CUB_300001_SM_10006detail6reduce28DeviceReduceSingleTileKernelINS2_10policy_hubIN4cuda3std3__45tupleIJblEEEjN6thrust24THRUST_300001_SM_1000_NS8cuda_cub9__find_if7functorIS9_EEE10Policy1000EPS9_SI_iSF_S9_S9_NS7_10__identityEEEvT0_T1_T2_T3_T4_T6_
        .type           _ZN3cub18CUB_300001_SM_10006detail6reduce28DeviceReduceSingleTileKernelINS2_10policy_hubIN4cuda3std3__45tupleIJblEEEjN6thrust24THRUST_300001_SM_1000_NS8cuda_cub9__find_if7functorIS9_EEE10Policy1000EPS9_SI_iSF_S9_S9_NS7_10__identityEEEvT0_T1_T2_T3_T4_T6_,@function
        .size           _ZN3cub18CUB_300001_SM_10006detail6reduce28DeviceReduceSingleTileKernelINS2_10policy_hubIN4cuda3std3__45tupleIJblEEEjN6thrust24THRUST_300001_SM_1000_NS8cuda_cub9__find_if7functorIS9_EEE10Policy1000EPS9_SI_iSF_S9_S9_NS7_10__identityEEEvT0_T1_T2_T3_T4_T6_,(.L_x_421 - _ZN3cub18CUB_300001_SM_10006detail6reduce28DeviceReduceSingleTileKernelINS2_10policy_hubIN4cuda3std3__45tupleIJblEEEjN6thrust24THRUST_300001_SM_1000_NS8cuda_cub9__find_if7functorIS9_EEE10Policy1000EPS9_SI_iSF_S9_S9_NS7_10__identityEEEvT0_T1_T2_T3_T4_T6_)
        .other          _ZN3cub18CUB_300001_SM_10006detail6reduce28DeviceReduceSingleTileKernelINS2_10policy_hubIN4cuda3std3__45tupleIJblEEEjN6thrust24THRUST_300001_SM_1000_NS8cuda_cub9__find_if7functorIS9_EEE10Policy1000EPS9_SI_iSF_S9_S9_NS7_10__identityEEEvT0_T1_T2_T3_T4_T6_,@"STO_CUDA_ENTRY STV_DEFAULT"
_ZN3cub18CUB_300001_SM_10006detail6reduce28DeviceReduceSingleTileKernelINS2_10policy_hubIN4cuda3std3__45tupleIJblEEEjN6thrust24THRUST_300001_SM_1000_NS8cuda_cub9__find_if7functorIS9_EEE10Policy1000EPS9_SI_iSF_S9_S9_NS7_10__identityEEEvT0_T1_T2_T3_T4_T6_:
.text._ZN3cub18CUB_300001_SM_10006detail6reduce28DeviceReduceSingleTileKernelINS2_10policy_hubIN4cuda3std3__45tupleIJblEEEjN6thrust24THRUST_300001_SM_1000_NS8cuda_cub9__find_if7functorIS9_EEE10Policy1000EPS9_SI_iSF_S9_S9_NS7_10__identityEEEvT0_T1_T2_T3_T4_T6_:
        /* <DEDUP_REMOVED lines=14> */
.L_x_206:
        /* <DEDUP_REMOVED lines=15> */
.L_x_210:
[----:B------:R-:W-:Y:S05]  /*01d0*/  BSYNC.RECONVERGENT B1 ;  /* 0x0000000000017941 */ /* 0x000fea0003800200 */
.L_x_209:
        /* <DEDUP_REMOVED lines=18> */
.L_x_215:
        /* <DEDUP_REMOVED lines=19> */
.L_x_214:
[----:B------:R-:W-:Y:S05]  /*0430*/  BSYNC.RECONVERGENT B2 ;  /* 0x0000000000027941 */ /* 0x000fea0003800200 */
.L_x_213:
[----:B------:R-:W-:Y:S05]  /*0440*/  @!P1 BRA `(.L_x_212) ;  /* 0x0000000000c89947 */ /* 0x000fea0003800000 */
.L_x_216:
        /* <DEDUP_REMOVED lines=50> */
.L_x_212:
[----:B------:R-:W-:Y:S05]  /*0770*/  BSYNC.RECONVERGENT B1 ;  /* 0x0000000000017941 */ /* 0x000fea0003800200 */
.L_x_211:
        /* <DEDUP_REMOVED lines=26> */
.L_x_219:
[----:B------:R-:W-:Y:S05]  /*0920*/  BSYNC.RECONVERGENT B1 ;  /* 0x0000000000017941 */ /* 0x000fea0003800200 */
.L_x_218:
        /* <DEDUP_REMOVED lines=23> */
.L_x_221:
[----:B------:R-:W-:Y:S05]  /*0aa0*/  BSYNC.RECONVERGENT B1 ;  /* 0x0000000000017941 */ /* 0x000fea0003800200 */
.L_x_220:
        /* <DEDUP_REMOVED lines=20> */
.L_x_223:
[----:B------:R-:W-:Y:S05]  /*0bf0*/  BSYNC.RECONVERGENT B1 ;  /* 0x0000000000017941 */ /* 0x000fea0003800200 */
.L_x_222:
        /* <DEDUP_REMOVED lines=20> */
.L_x_225:
[----:B------:R-:W-:Y:S05]  /*0d40*/  BSYNC.RECONVERGENT B1 ;  /* 0x0000000000017941 */ /* 0x000fea0003800200 */
.L_x_224:
        /* <DEDUP_REMOVED lines=20> */
.L_x_227:
[----:B------:R-:W-:Y:S05]  /*0e90*/  BSYNC.RECONVERGENT B1 ;  /* 0x0000000000017941 */ /* 0x000fea0003800200 */
.L_x_226:
        /* <DEDUP_REMOVED lines=10> */
.L_x_229:
[----:B------:R-:W-:Y:S05]  /*0f40*/  BSYNC.RECONVERGENT B1 ;  /* 0x0000000000017941 */ /* 0x000fea0003800200 */
.L_x_228:
        /* <DEDUP_REMOVED lines=85> */
.L_x_217:
        /* <DEDUP_REMOVED lines=36> */
.L_x_232:
[----:B------:R-:W-:Y:S05]  /*16e0*/  BSYNC.RECONVERGENT B1 ;  /* 0x0000000000017941 */ /* 0x000fea0003800200 */
.L_x_231:
        /* <DEDUP_REMOVED lines=21> */
.L_x_234:
[----:B------:R-:W-:Y:S05]  /*1840*/  BSYNC.RECONVERGENT B1 ;  /* 0x0000000000017941 */ /* 0x000fea0003800200 */
.L_x_233:
        /* <DEDUP_REMOVED lines=20> */
.L_x_236:
[----:B------:R-:W-:Y:S05]  /*1990*/  BSYNC.RECONVERGENT B1 ;  /* 0x0000000000017941 */ /* 0x000fea0003800200 */
.L_x_235:
        /* <DEDUP_REMOVED lines=20> */
.L_x_238:
[----:B------:R-:W-:Y:S05]  /*1ae0*/  BSYNC.RECONVERGENT B1 ;  /* 0x0000000000017941 */ /* 0x000fea0003800200 */
.L_x_237:
        /* <DEDUP_REMOVED lines=20> */
.L_x_240:
[----:B------:R-:W-:Y:S05]  /*1c30*/  BSYNC.RECONVERGENT B1 ;  /* 0x0000000000017941 */ /* 0x000fea0003800200 */
.L_x_239:
        /* <DEDUP_REMOVED lines=10> */
.L_x_242:
[----:B------:R-:W-:Y:S05]  /*1ce0*/  BSYNC.RECONVERGENT B1 ;  /* 0x0000000000017941 */ /* 0x000fea0003800200 */
.L_x_241:
        /* <DEDUP_REMOVED lines=26> */
.L_x_243:
        /* <DEDUP_REMOVED lines=16> */
.L_x_244:
        /* <DEDUP_REMOVED lines=16> */
.L_x_245:
        /* <DEDUP_REMOVED lines=16> */
.L_x_246:
        /* <DEDUP_REMOVED lines=16> */
.L_x_247:
        /* <DEDUP_REMOVED lines=16> */
.L_x_248:
        /* <DEDUP_REMOVED lines=17> */
.L_x_208:
        /* <DEDUP_REMOVED lines=47> */
.L_x_251:
        /* <DEDUP_REMOVED lines=54> */
.L_x_249:
        /* <DEDUP_REMOVED lines=20> */
.L_x_255:
        /* <DEDUP_REMOVED lines=18> */
.L_x_254:
[----:B------:R-:W-:Y:S05]  /*2d50*/  BSYNC.RECONVERGENT B2 ;  /* 0x0000000000027941 */ /* 0x000fea0003800200 */
.L_x_253:
        /* <DEDUP_REMOVED lines=10> */
.L_x_256:
        /* <DEDUP_REMOVED lines=55> */
.L_x_252:
[----:B------:R-:W-:Y:S05]  /*3170*/  BSYNC.RECONVERGENT B1 ;  /* 0x0000000000017941 */ /* 0x000fea0003800200 */
.L_x_250:
        /* <DEDUP_REMOVED lines=24> */
.L_x_258:
[----:B------:R-:W-:Y:S05]  /*3300*/  BSYNC.RECONVERGENT B1 ;  /* 0x0000000000017941 */ /* 0x000fea0003800200 */
.L_x_257:
        /* <DEDUP_REMOVED lines=23> */
.L_x_260:
[----:B------:R-:W-:Y:S05]  /*3480*/  BSYNC.RECONVERGENT B1 ;  /* 0x0000000000017941 */ /* 0x000fea0003800200 */
.L_x_259:
        /* <DEDUP_REMOVED lines=20> */
.L_x_262:
[----:B------:R-:W-:Y:S05]  /*35d0*/  BSYNC.RECONVERGENT B1 ;  /* 0x0000000000017941 */ /* 0x000fea0003800200 */
.L_x_261:
        /* <DEDUP_REMOVED lines=20> */
.L_x_264:
[----:B------:R-:W-:Y:S05]  /*3720*/  BSYNC.RECONVERGENT B1 ;  /* 0x0000000000017941 */ /* 0x000fea0003800200 */
.L_x_263:
        /* <DEDUP_REMOVED lines=20> */
.L_x_266:
[----:B------:R-:W-:Y:S05]  /*3870*/  BSYNC.RECONVERGENT B1 ;  /* 0x0000000000017941 */ /* 0x000fea0003800200 */
.L_x_265:
        /* <DEDUP_REMOVED lines=10> */
.L_x_268:
[----:B------:R-:W-:Y:S05]  /*3920*/  BSYNC.RECONVERGENT B1 ;  /* 0x0000000000017941 */ /* 0x000fea0003800200 */
.L_x_267:
        /* <DEDUP_REMOVED lines=84> */
.L_x_230:
[----:B------:R-:W-:Y:S05]  /*3e70*/  BSYNC.RECONVERGENT B0 ;  /* 0x0000000000007941 */ /* 0x000fea0003800200 */
.L_x_207:
        /* <DEDUP_REMOVED lines=16> */
.L_x_269:
        /* <DEDUP_REMOVED lines=16> */
.L_x_421:


//--------------------- .text._ZN3cub18CUB_300001_SM_10006detail6reduce18DeviceReduceKernelINS2_10policy_hubIN4cuda3std3__45tupleIJblEEEjN6thrust24THRUST_300001_SM_1000_NS8cuda_cub9__find_if7functorIS9_EEE10Policy1000ENSB_12zip_iteratorINS8_IJNSD_26transform_input_iterator_tIbNSC_6detail35transform_pair_of_input_iterators_tIbNSB_6detail15normal_iteratorINSB_10device_ptrIKdEEEESR_NS7_8equal_toIdEEEENS7_10__not_fn_tINS7_10__identityEEEEENSB_17counting_iteratorIlNSB_11use_defaultES10_S10_EEEEEEEjSF_S9_SW_EEvT0_PT3_T1_NS0_13GridEvenShareIS17_EET2_T4_ --------------------------
	.section	.text._ZN3cub18CUB_300001_SM_10006detail6reduce18DeviceReduceKernelINS2_10policy_hubIN4cuda3std3__45tupleIJblEEEjN6thrust24THRUST_300001_SM_1000_NS8cuda_cub9__find_if7functorIS9_EEE10Policy1000ENSB_12zip_iteratorINS8_IJNSD_26transform_input_iterator_tIbNSC_6detail35transform_pair_of_input_iterators_tIbNSB_6detail15normal_iteratorINSB_10device_ptrIKdEEEESR_NS7_8equal_toIdEEEENS7_10__not_fn_tINS7_10__identityEEEEENSB_17counting_iteratorIlNSB_11use_defaultES10_S10_EEEEEEEjSF_S9_SW_EEvT0_PT3_T1_NS0_13GridEvenShareIS17_EET2_T4_,"ax",@progbits
	.align	128
        .global         _ZN3cub18CUB_300001_SM_10006detail6reduce18DeviceReduceKernelINS2_10policy_hubIN4cuda3std3__45tupleIJblEEEjN6thrust24THRUST_300001_SM_1000_NS8cuda_cub9__find_if7functorIS9_EEE10Policy1000ENSB_12zip_iteratorINS8_IJNSD_26transform_input_iterator_tIbNSC_6detail35transform_pair_of_input_iterators_tIbNSB_6detail15normal_iteratorINSB_10device_ptrIKdEEEESR_NS7_8equal_toIdEEEENS7_10__not_fn_tINS7_10__identityEEEEENSB_17counting_iteratorIlNSB_11use_defaultES10_S10_EEEEEEEjSF_S9_SW_EEvT0_PT3_T1_NS0_13GridEvenShareIS17_EET2_T4_
        .type           _ZN3cub18CUB_300001_SM_10006detail6reduce18DeviceReduceKernelINS2_10policy_hubIN4cuda3std3__45tupleIJblEEEjN6thrust24THRUST_300001_SM_1000_NS8cuda_cub9__find_if7functorIS9_EEE10Policy1000ENSB_12zip_iteratorINS8_IJNSD_26transform_input_iterator_tIbNSC_6detail35transform_pair_of_input_iterators_tIbNSB_6detail15normal_iteratorINSB_10device_ptrIKdEEEESR_NS7_8equal_toIdEEEENS7_10__not_fn_tINS7_10__identityEEEEENSB_17counting_iteratorIlNSB_11use_defaultES10_S10_EEEEEEEjSF_S9_SW_EEvT0_PT3_T1_NS0_13GridEvenShareIS17_EET2_T4_,@function
        .size           _ZN3cub18CUB_300001_SM_10006detail6reduce18DeviceReduceKernelINS2_10policy_hubIN4cuda3std3__45tupleIJblEEEjN6thrust24THRUST_300001_SM_1000_NS8cuda_cub9__find_if7functorIS9_EEE10Policy1000ENSB_12zip_iteratorINS8_IJNSD_26transform_input_iterator_tIbNSC_6detail35transform_pair_of_input_iterators_tIbNSB_6detail15normal_iteratorINSB_10device_ptrIKdEEEESR_NS7_8equal_toIdEEEENS7_10__not_fn_tINS7_10__identityEEEEENSB_17counting_iteratorIlNSB_11use_defaultES10_S10_EEEEEEEjSF_S9_SW_EEvT0_PT3_T1_NS0_13GridEvenShareIS17_EET2_T4_,(.L_x_422 - _ZN3cub18CUB_300001_SM_10006detail6reduce18DeviceReduceKernelINS2_10policy_hubIN4cuda3std3__45tupleIJblEEEjN6thrust24THRUST_300001_SM_1000_NS8cuda_cub9__find_if7functorIS9_EEE10Policy1000ENSB_12zip_iteratorINS8_IJNSD_26transform_input_iterator_tIbNSC_6detail35transform_pair_of_input_iterators_tIbNSB_6detail15normal_iteratorINSB_10device_ptrIKdEEEESR_NS7_8equal_toIdEEEENS7_10__not_fn_tINS7_10__identityEEEEENSB_17counting_iteratorIlNSB_11use_defaultES10_S10_EEEEEEEjSF_S9_SW_EEvT0_PT3_T1_NS0_13GridEvenShareIS17_EET2_T4_)
        .other          _ZN3cub18CUB_300001_SM_10006detail6reduce18DeviceReduceKernelINS2_10policy_hubIN4cuda3std3__45tupleIJblEEEjN6thrust24THRUST_300001_SM_1000_NS8cuda_cub9__find_if7functorIS9_EEE10Policy1000ENSB_12zip_iteratorINS8_IJNSD_26transform_input_iterator_tIbNSC_6detail35transform_pair_of_input_iterators_tIbNSB_6detail15normal_iteratorINSB_10device_ptrIKdEEEESR_NS7_8equal_toIdEEEENS7_10__not_fn_tINS7_10__identityEEEEENSB_17counting_iteratorIlNSB_11use_defaultES10_S10_EEEEEEEjSF_S9_SW_EEvT0_PT3_T1_NS0_13GridEvenShareIS17_EET2_T4_,@"STO_CUDA_ENTRY STV_DEFAULT"
_ZN3cub18CUB_300001_SM_10006detail6reduce18DeviceReduceKernelINS2_10policy_hubIN4cuda3std3__45tupleIJblEEEjN6thrust24THRUST_300001_SM_1000_NS8cuda_cub9__find_if7functorIS9_EEE10Policy1000ENSB_12zip_iteratorINS8_IJNSD_26transform_input_iterator_tIbNSC_6detail35transform_pair_of_input_iterators_tIbNSB_6detail15normal_iteratorINSB_10device_ptrIKdEEEESR_NS7_8equal_toIdEEEENS7_10__not_fn_tINS7_10__identityEEEEENSB_17counting_iteratorIlNSB_11use_defaultES10_S10_EEEEEEEjSF_S9_SW_EEvT0_PT3_T1_NS0_13GridEvenShareIS17_EET2_T4_:
.text._ZN3cub18CUB_300001_SM_10006detail6reduce18DeviceReduceKernelINS2_10policy_hubIN4cuda3std3__45tupleIJblEEEjN6thrust24THRUST_300001_SM_1000_NS8cuda_cub9__find_if7functorIS9_EEE10Policy1000ENSB_12zip_iteratorINS8_IJNSD_26transform_input_iterator_tIbNSC_6detail35transform_pair_of_input_iterators_tIbNSB_6detail15normal_iteratorINSB_10device_ptrIKdEEEESR_NS7_8equal_toIdEEEENS7_10__not_fn_tINS7_10__identityEEEEENSB_17counting_iteratorIlNSB_11use_defaultES10_S10_EEEEEEEjSF_S9_SW_EEvT0_PT3_T1_NS0_13GridEvenShareIS17_EET2_T4_:
[----:B------:R-:W-:Y:S01]  /*0000*/  LDC R1, c[0x0][0x37c] ;  /* 0x0000df00ff017b82 */ /* 0x000fe20000000800 */
[----:B------:R-:W0:Y:S01]  /*0010*/  S2R R0, SR_CTAID.X ;  /* 0x0000000000007919 */ /* 0x000e220000002500 */
[----:B------:R-:W1:Y:S01]  /*0020*/  LDCU.64 UR4, c[0x0][0x3c8] ;  /* 0x00007900ff0477ac */ /* 0x000e620008000a00 */
[----:B------:R-:W-:Y:S01]  /*0030*/  BSSY.RECONVERGENT B0, `(.L_x_270) ;  /* 0x00005da000007945 */ /* 0x000fe20003800200 */
[----:B------:R-:W2:Y:S01]  /*0040*/  LDCU.64 UR10, c[0x0][0x358] ;  /* 0x00006b00ff0a77ac */ /* 0x000ea20008000a00 */
[----:B-1----:R-:W-:Y:S01]  /*0050*/  IMAD.U32 R11, RZ, RZ, UR4 ;  /* 0x00000004ff0b7e24 */ /* 0x002fe2000f8e00ff */
[----:B------:R-:W-:Y:S01]  /*0060*/  USHF.L.U32 UR5, UR5, 0xa, URZ ;  /* 0x0000000a05057899 */ /* 0x000fe200080006ff */
[----:B0-----:R-:W-:-:S04]  /*0070*/  IMAD.SHL.U32 R4, R0, 0x400, RZ ;  /* 0x0000040000047824 */ /* 0x001fc800078e00ff */
[----:B------:R-:W-:-:S05]  /*0080*/  IMAD.IADD R3, R11, 0x1, -R4 ;  /* 0x000000010b037824 */ /* 0x000fca00078e0a04 */
[----:B------:R-:W-:-:S13]  /*0090*/  ISETP.GT.U32.AND P0, PT, R3, 0x3ff, PT ;  /* 0x000003ff0300780c */ /* 0x000fda0003f04070 */
[----:B--2---:R-:W-:Y:S05]  /*00a0*/  @P0 BRA `(.L_x_271) ;  /* 0x0000003000a80947 */ /* 0x004fea0003800000 */
[----:B------:R-:W0:Y:S01]  /*00b0*/  S2R R5, SR_TID.X ;  /* 0x0000000000057919 */ /* 0x000e220000002100 */
[----:B------:R-:W1:Y:S08]  /*00c0*/  LDC.64 R6, c[0x0][0x380] ;  /* 0x0000e000ff067b82 */ /* 0x000e700000000a00 */
[----:B------:R-:W2:Y:S01]  /*00d0*/  LDC.64 R8, c[0x0][0x388] ;  /* 0x0000e200ff087b82 */ /* 0x000ea20000000a00 */
[----:B------:R-:W-:Y:S01]  /*00e0*/  CS2R R26, SRZ ;  /* 0x00000000001a7805 */ /* 0x000fe2000001ff00 */
[----:B------:R-:W3:Y:S01]  /*00f0*/  LDCU.64 UR4, c[0x0][0x3a0] ;  /* 0x00007400ff0477ac */ /* 0x000ee20008000a00 */
[----:B0-----:R-:W-:-:S13]  /*0100*/  ISETP.GE.U32.AND P1, PT, R5, R3, PT ;  /* 0x000000030500720c */ /* 0x001fda0003f26070 */
[----:B------:R-:W-:Y:S01]  /*0110*/  @!P1 IMAD.IADD R13, R4, 0x1, R5 ;  /* 0x00000001040d9824 */ /* 0x000fe200078e0205 */
[----:B------:R-:W0:Y:S03]  /*0120*/  @!P1 LDC.64 R14, c[0x0][0x3a0] ;  /* 0x0000e800ff0e9b82 */ /* 0x000e260000000a00 */
[----:B-1----:R-:W-:-:S04]  /*0130*/  @!P1 IMAD.WIDE.U32 R6, R13, 0x8, R6 ;  /* 0x000000080d069825 */ /* 0x002fc800078e0006 */
[----:B--2---:R-:W-:Y:S02]  /*0140*/  @!P1 IMAD.WIDE.U32 R8, R13, 0x8, R8 ;  /* 0x000000080d089825 */ /* 0x004fe400078e0008 */
[----:B------:R-:W2:Y:S04]  /*0150*/  @!P1 LDG.E.64 R6, desc[UR10][R6.64] ;  /* 0x0000000a06069981 */ /* 0x000ea8000c1e1b00 */
[----:B------:R-:W2:Y:S01]  /*0160*/  @!P1 LDG.E.64 R8, desc[UR10][R8.64] ;  /* 0x0000000a08089981 */ /* 0x000ea2000c1e1b00 */
[----:B------:R-:W-:Y:S01]  /*0170*/  IMAD.MOV.U32 R21, RZ, RZ, R5 ;  /* 0x000000ffff157224 */ /* 0x000fe200078e0005 */
[----:B------:R-:W-:Y:S01]  /*0180*/  PRMT R2, RZ, 0x7610, R2 ;  /* 0x00007610ff027816 */ /* 0x000fe20000000002 */
[----:B------:R-:W-:Y:S01]  /*0190*/  @!P1 VIADD R21, R5, 0x100 ;  /* 0x0000010005159836 */ /* 0x000fe20000000000 */
[----:B------:R-:W-:Y:S04]  /*01a0*/  BSSY.RECONVERGENT B1, `(.L_x_272) ;  /* 0x0000148000017945 */ /* 0x000fe80003800200 */
[----:B------:R-:W-:-:S02]  /*01b0*/  ISETP.GE.U32.AND P2, PT, R21, R3, PT ;  /* 0x000000031500720c */ /* 0x000fc40003f46070 */
[----:B0-----:R-:W-:-:S05]  /*01c0*/  @!P1 IADD3 R26, P3, PT, R13, R14, RZ ;  /* 0x0000000e0d1a9210 */ /* 0x001fca0007f7e0ff */
[----:B------:R-:W-:Y:S01]  /*01d0*/  @!P1 IMAD.X R27, RZ, RZ, R15, P3 ;  /* 0x000000ffff1b9224 */ /* 0x000fe200018e060f */
[----:B--2---:R-:W-:-:S06]  /*01e0*/  @!P1 DSETP.NEU.AND P0, PT, R6, R8, PT ;  /* 0x000000080600922a */ /* 0x004fcc0003f0d000 */
[----:B------:R-:W-:-:S04]  /*01f0*/  @!P1 SEL R6, RZ, 0x1, !P0 ;  /* 0x00000001ff069807 */ /* 0x000fc80004000000 */
[----:B------:R-:W-:Y:S01]  /*0200*/  @!P1 PRMT R2, R6, 0x7610, R2 ;  /* 0x0000761006029816 */ /* 0x000fe20000000002 */
[----:B---3--:R-:W-:Y:S06]  /*0210*/  @P2 BRA `(.L_x_273) ;  /* 0x0000001400002947 */ /* 0x008fec0003800000 */
        /* <DEDUP_REMOVED lines=8> */
[----:B------:R-:W0:Y:S01]  /*02a0*/  LDC.64 R10, c[0x0][0x380] ;  /* 0x0000e000ff0a7b82 */ /* 0x000e220000000a00 */
[----:B------:R-:W-:Y:S01]  /*02b0*/  LOP3.LUT R19, R6, 0x1fffff8, RZ, 0xc0, !PT ;  /* 0x01fffff806137812 */ /* 0x000fe200078ec0ff */
[----:B------:R-:W-:Y:S01]  /*02c0*/  BSSY.RECONVERGENT B3, `(.L_x_276) ;  /* 0x0000099000037945 */ /* 0x000fe20003800200 */
[----:B------:R-:W-:Y:S02]  /*02d0*/  VIADD R18, R21, 0x400 ;  /* 0x0000040015127836 */ /* 0x000fe40000000000 */
[----:B------:R-:W-:Y:S02]  /*02e0*/  IMAD.IADD R9, R4, 0x1, R21 ;  /* 0x0000000104097824 */ /* 0x000fe400078e0215 */
[----:B------:R-:W-:Y:S01]  /*02f0*/  IMAD.MOV R19, RZ, RZ, -R19 ;  /* 0x000000ffff137224 */ /* 0x000fe200078e0a13 */
[----:B------:R-:W1:Y:S06]  /*0300*/  LDC.64 R12, c[0x0][0x388] ;  /* 0x0000e200ff0c7b82 */ /* 0x000e6c0000000a00 */
.L_x_277:
[----:B0-----:R-:W-:-:S04]  /*0310*/  IMAD.WIDE.U32 R24, R9, 0x8, R10 ;  /* 0x0000000809187825 */ /* 0x001fc800078e000a */
[C---:B-1----:R-:W-:Y:S02]  /*0320*/  IMAD.WIDE.U32 R22, R9.reuse, 0x8, R12 ;  /* 0x0000000809167825 */ /* 0x042fe400078e000c */
[----:B------:R-:W2:Y:S04]  /*0330*/  LDG.E.64 R24, desc[UR10][R24.64] ;  /* 0x0000000a18187981 */ /* 0x000ea8000c1e1b00 */
[----:B------:R-:W2:Y:S01]  /*0340*/  LDG.E.64 R22, desc[UR10][R22.64] ;  /* 0x0000000a16167981 */ /* 0x000ea2000c1e1b00 */
[----:B------:R-:W-:-:S04]  /*0350*/  VIADD R21, R9, 0x100 ;  /* 0x0000010009157836 */ /* 0x000fc80000000000 */
[----:B------:R-:W-:-:S04]  /*0360*/  IMAD.WIDE.U32 R16, R21, 0x8, R10 ;  /* 0x0000000815107825 */ /* 0x000fc800078e000a */
[----:B------:R-:W-:Y:S02]  /*0370*/  IMAD.WIDE.U32 R14, R21, 0x8, R12 ;  /* 0x00000008150e7825 */ /* 0x000fe400078e000c */
[----:B------:R-:W3:Y:S04]  /*0380*/  LDG.E.64 R16, desc[UR10][R16.64] ;  /* 0x0000000a10107981 */ /* 0x000ee8000c1e1b00 */
[----:B------:R-:W3:Y:S01]  /*0390*/  LDG.E.64 R14, desc[UR10][R14.64] ;  /* 0x0000000a0e0e7981 */ /* 0x000ee2000c1e1b00 */
[----:B------:R-:W-:Y:S01]  /*03a0*/  LOP3.LUT P4, RZ, R2, 0xff, RZ, 0xc0, !PT ;  /* 0x000000ff02ff7812 */ /* 0x000fe2000788c0ff */
[----:B--2---:R-:W-:-:S12]  /*03b0*/  DSETP.NEU.AND P0, PT, R24, R22, PT ;  /* 0x000000161800722a */ /* 0x004fd80003f0d000 */
[----:B------:R-:W-:Y:S01]  /*03c0*/  DSETP.NEU.AND P1, PT, R24, R22, P4 ;  /* 0x000000161800722a */ /* 0x000fe2000272d000 */
[----:B------:R-:W-:Y:S01]  /*03d0*/  VIADD R23, R9, 0x200 ;  /* 0x0000020009177836 */ /* 0x000fe20000000000 */
[----:B------:R-:W-:-:S04]  /*03e0*/  @!P4 SEL R2, RZ, 0x1, !P0 ;  /* 0x00000001ff02c807 */ /* 0x000fc80004000000 */
[----:B------:R-:W-:-:S04]  /*03f0*/  SEL R2, R2, 0x1, !P1 ;  /* 0x0000000102027807 */ /* 0x000fc80004800000 */
[----:B------:R-:W-:Y:S01]  /*0400*/  LOP3.LUT P3, RZ, R2, 0xff, RZ, 0xc0, !PT ;  /* 0x000000ff02ff7812 */ /* 0x000fe2000786c0ff */
[----:B---3--:R-:W-:-:S12]  /*0410*/  DSETP.NEU.AND P0, PT, R16, R14, PT ;  /* 0x0000000e1000722a */ /* 0x008fd80003f0d000 */
[----:B------:R-:W-:Y:S01]  /*0420*/  DSETP.NEU.AND P2, PT, R16, R14, P3 ;  /* 0x0000000e1000722a */ /* 0x000fe20001f4d000 */
[----:B------:R-:W-:-:S04]  /*0430*/  IMAD.WIDE.U32 R14, R23, 0x8, R10 ;  /* 0x00000008170e7825 */ /* 0x000fc800078e000a */
[----:B------:R-:W-:Y:S02]  /*0440*/  IMAD.WIDE.U32 R16, R23, 0x8, R12 ;  /* 0x0000000817107825 */ /* 0x000fe400078e000c */
[----:B------:R-:W2:Y:S04]  /*0450*/  LDG.E.64 R14, desc[UR10][R14.64] ;  /* 0x0000000a0e0e7981 */ /* 0x000ea8000c1e1b00 */
[----:B------:R-:W2:Y:S01]  /*0460*/  LDG.E.64 R16, desc[UR10][R16.64] ;  /* 0x0000000a10107981 */ /* 0x000ea2000c1e1b00 */
[----:B------:R-:W-:Y:S02]  /*0470*/  @!P3 SEL R2, RZ, 0x1, !P0 ;  /* 0x00000001ff02b807 */ /* 0x000fe40004000000 */
[----:B------:R-:W-:Y:S02]  /*0480*/  IADD3 R25, P5, PT, R9, UR4, RZ ;  /* 0x0000000409197c10 */ /* 0x000fe4000ffbe0ff */
[----:B------:R-:W-:-:S02]  /*0490*/  SEL R2, R2, 0x1, !P2 ;  /* 0x0000000102027807 */ /* 0x000fc40005000000 */
[----:B------:R-:W-:Y:S01]  /*04a0*/  ISETP.LT.U32.AND P0, PT, R25, R26, PT ;  /* 0x0000001a1900720c */ /* 0x000fe20003f01070 */
[----:B------:R-:W-:Y:S01]  /*04b0*/  IMAD.X R22, RZ, RZ, UR5, P5 ;  /* 0x00000005ff167e24 */ /* 0x000fe2000a8e06ff */
[----:B------:R-:W-:-:S04]  /*04c0*/  LOP3.LUT P5, RZ, R2, 0xff, RZ, 0xc0, !PT ;  /* 0x000000ff02ff7812 */ /* 0x000fc800078ac0ff */
[----:B------:R-:W-:-:S04]  /*04d0*/  ISETP.LT.AND.EX P0, PT, R22, R27, PT, P0 ;  /* 0x0000001b1600720c */ /* 0x000fc80003f01300 */
[CC--:B------:R-:W-:Y:S02]  /*04e0*/  SEL R20, R25.reuse, R26.reuse, P0 ;  /* 0x0000001a19147207 */ /* 0x0c0fe40000000000 */
[----:B------:R-:W-:Y:S01]  /*04f0*/  @!P1 SEL R20, R25, R26, !P4 ;  /* 0x0000001a19149207 */ /* 0x000fe20006000000 */
[----:B------:R-:W-:Y:S01]  /*0500*/  VIADD R25, R9, 0x300 ;  /* 0x0000030009197836 */ /* 0x000fe20000000000 */
[----:B------:R-:W-:Y:S01]  /*0510*/  SEL R24, R22, R27, P0 ;  /* 0x0000001b16187207 */ /* 0x000fe20000000000 */
[C-C-:B--2---:R-:W-:Y:S02]  /*0520*/  DSETP.NEU.AND P6, PT, R14.reuse, R16.reuse, PT ;  /* 0x000000100e00722a */ /* 0x144fe40003fcd000 */
[----:B------:R-:W-:Y:S01]  /*0530*/  DSETP.NEU.AND P0, PT, R14, R16, P5 ;  /* 0x000000100e00722a */ /* 0x000fe20002f0d000 */
[----:B------:R-:W-:-:S04]  /*0540*/  IMAD.WIDE.U32 R16, R25, 0x8, R10 ;  /* 0x0000000819107825 */ /* 0x000fc800078e000a */
[----:B------:R-:W-:Y:S02]  /*0550*/  IMAD.WIDE.U32 R14, R25, 0x8, R12 ;  /* 0x00000008190e7825 */ /* 0x000fe400078e000c */
[----:B------:R-:W2:Y:S04]  /*0560*/  LDG.E.64 R16, desc[UR10][R16.64] ;  /* 0x0000000a10107981 */ /* 0x000ea8000c1e1b00 */
[----:B------:R-:W2:Y:S01]  /*0570*/  LDG.E.64 R14, desc[UR10][R14.64] ;  /* 0x0000000a0e0e7981 */ /* 0x000ea2000c1e1b00 */
[----:B------:R-:W-:Y:S02]  /*0580*/  @!P5 SEL R2, RZ, 0x1, !P6 ;  /* 0x00000001ff02d807 */ /* 0x000fe40007000000 */
[----:B------:R-:W-:Y:S02]  /*0590*/  @!P1 SEL R24, R22, R27, !P4 ;  /* 0x0000001b16189207 */ /* 0x000fe40006000000 */
[----:B------:R-:W-:-:S02]  /*05a0*/  IADD3 R27, P4, PT, R21, UR4, RZ ;  /* 0x00000004151b7c10 */ /* 0x000fc4000ff9e0ff */
[----:B------:R-:W-:Y:S02]  /*05b0*/  SEL R2, R2, 0x1, !P0 ;  /* 0x0000000102027807 */ /* 0x000fe40004000000 */
        /* <DEDUP_REMOVED lines=34> */
[----:B------:R-:W-:Y:S01]  /*07e0*/  IADD3 R24, P5, PT, R25, UR4, RZ ;  /* 0x0000000419187c10 */ /* 0x000fe2000ffbe0ff */
[----:B------:R-:W-:Y:S01]  /*07f0*/  VIADD R25, R9, 0x600 ;  /* 0x0000060009197836 */ /* 0x000fe20000000000 */
[----:B------:R-:W-:-:S02]  /*0800*/  SEL R2, R2, 0x1, !P2 ;  /* 0x0000000102027807 */ /* 0x000fc40005000000 */
[----:B------:R-:W-:Y:S01]  /*0810*/  ISETP.LT.U32.AND P0, PT, R24, R23, PT ;  /* 0x000000171800720c */ /* 0x000fe20003f01070 */
[----:B------:R-:W-:Y:S01]  /*0820*/  IMAD.X R21, RZ, RZ, UR5, P5 ;  /* 0x00000005ff157e24 */ /* 0x000fe2000a8e06ff */
[----:B------:R-:W-:-:S04]  /*0830*/  LOP3.LUT P5, RZ, R2, 0xff, RZ, 0xc0, !PT ;  /* 0x000000ff02ff7812 */ /* 0x000fc800078ac0ff */
[----:B------:R-:W-:-:S04]  /*0840*/  ISETP.LT.AND.EX P0, PT, R21, R22, PT, P0 ;  /* 0x000000161500720c */ /* 0x000fc80003f01300 */
[CC--:B------:R-:W-:Y:S02]  /*0850*/  SEL R20, R24.reuse, R23.reuse, P0 ;  /* 0x0000001718147207 */ /* 0x0c0fe40000000000 */
[----:B------:R-:W-:Y:S02]  /*0860*/  @!P1 SEL R20, R24, R23, !P4 ;  /* 0x0000001718149207 */ /* 0x000fe40006000000 */
        /* <DEDUP_REMOVED lines=18> */
[CC--:B------:R-:W-:Y:S02]  /*0990*/  SEL R20, R22.reuse, R23.reuse, P1 ;  /* 0x0000001716147207 */ /* 0x0c0fe40000800000 */
[----:B------:R-:W-:Y:S02]  /*09a0*/  @!P2 SEL R20, R22, R23, !P3 ;  /* 0x000000171614a207 */ /* 0x000fe40005800000 */
[----:B------:R-:W-:-:S04]  /*09b0*/  IADD3 R24, P3, PT, R29, UR4, RZ ;  /* 0x000000041d187c10 */ /* 0x000fc8000ff7e0ff */
[----:B------:R-:W-:Y:S01]  /*09c0*/  ISETP.LT.U32.AND P2, PT, R24, R21, PT ;  /* 0x000000151800720c */ /* 0x000fe20003f41070 */
[----:B------:R-:W-:Y:S01]  /*09d0*/  IMAD.X R23, RZ, RZ, UR5, P3 ;  /* 0x00000005ff177e24 */ /* 0x000fe200098e06ff */
[C-C-:B--2---:R-:W-:Y:S02]  /*09e0*/  DSETP.NEU.AND P6, PT, R16.reuse, R14.reuse, PT ;  /* 0x0000000e1000722a */ /* 0x144fe40003fcd000 */
[----:B------:R-:W-:Y:S01]  /*09f0*/  DSETP.NEU.AND P1, PT, R16, R14, P4 ;  /* 0x0000000e1000722a */ /* 0x000fe2000272d000 */
[----:B------:R-:W-:-:S04]  /*0a00*/  IMAD.WIDE.U32 R16, R27, 0x8, R10 ;  /* 0x000000081b107825 */ /* 0x000fc800078e000a */
[----:B------:R-:W-:Y:S02]  /*0a10*/  IMAD.WIDE.U32 R14, R27, 0x8, R12 ;  /* 0x000000081b0e7825 */ /* 0x000fe400078e000c */
[----:B------:R-:W2:Y:S04]  /*0a20*/  LDG.E.64 R16, desc[UR10][R16.64] ;  /* 0x0000000a10107981 */ /* 0x000ea8000c1e1b00 */
[----:B------:R-:W2:Y:S01]  /*0a30*/  LDG.E.64 R14, desc[UR10][R14.64] ;  /* 0x0000000a0e0e7981 */ /* 0x000ea2000c1e1b00 */
[----:B------:R-:W-:Y:S01]  /*0a40*/  ISETP.LT.AND.EX P2, PT, R23, R20, PT, P2 ;  /* 0x000000141700720c */ /* 0x000fe20003f41320 */
[----:B------:R-:W-:Y:S01]  /*0a50*/  VIADD R19, R19, 0x8 ;  /* 0x0000000813137836 */ /* 0x000fe20000000000 */
[----:B------:R-:W-:Y:S01]  /*0a60*/  @!P4 SEL R2, RZ, 0x1, !P6 ;  /* 0x00000001ff02c807 */ /* 0x000fe20007000000 */
[----:B------:R-:W-:Y:S01]  /*0a70*/  VIADD R18, R18, 0x800 ;  /* 0x0000080012127836 */ /* 0x000fe20000000000 */
[CC--:B------:R-:W-:Y:S01]  /*0a80*/  SEL R22, R24.reuse, R21.reuse, P2 ;  /* 0x0000001518167207 */ /* 0x0c0fe20001000000 */
[----:B------:R-:W-:Y:S01]  /*0a90*/  VIADD R9, R9, 0x800 ;  /* 0x0000080009097836 */ /* 0x000fe20000000000 */
[----:B------:R-:W-:-:S02]  /*0aa0*/  @!P0 SEL R22, R24, R21, !P5 ;  /* 0x0000001518168207 */ /* 0x000fc40006800000 */
[CC--:B------:R-:W-:Y:S02]  /*0ab0*/  SEL R21, R23.reuse, R20.reuse, P2 ;  /* 0x0000001417157207 */ /* 0x0c0fe40001000000 */
[----:B------:R-:W-:Y:S02]  /*0ac0*/  @!P0 SEL R21, R23, R20, !P5 ;  /* 0x0000001417158207 */ /* 0x000fe40006800000 */
[----:B------:R-:W-:Y:S02]  /*0ad0*/  IADD3 R25, P0, PT, R25, UR4, RZ ;  /* 0x0000000419197c10 */ /* 0x000fe4000ff1e0ff */
[----:B------:R-:W-:-:S03]  /*0ae0*/  SEL R2, R2, 0x1, !P1 ;  /* 0x0000000102027807 */ /* 0x000fc60004800000 */
[----:B------:R-:W-:Y:S01]  /*0af0*/  IMAD.X R24, RZ, RZ, UR5, P0 ;  /* 0x00000005ff187e24 */ /* 0x000fe200080e06ff */
[----:B------:R-:W-:Y:S02]  /*0b00*/  ISETP.LT.U32.AND P0, PT, R25, R22, PT ;  /* 0x000000161900720c */ /* 0x000fe40003f01070 */
[----:B------:R-:W-:Y:S02]  /*0b10*/  LOP3.LUT P2, RZ, R2, 0xff, RZ, 0xc0, !PT ;  /* 0x000000ff02ff7812 */ /* 0x000fe4000784c0ff */
[----:B------:R-:W-:-:S04]  /*0b20*/  ISETP.LT.AND.EX P0, PT, R24, R21, PT, P0 ;  /* 0x000000151800720c */ /* 0x000fc80003f01300 */
[CC--:B------:R-:W-:Y:S02]  /*0b30*/  SEL R20, R25.reuse, R22.reuse, P0 ;  /* 0x0000001619147207 */ /* 0x0c0fe40000000000 */
[----:B------:R-:W-:Y:S02]  /*0b40*/  @!P1 SEL R20, R25, R22, !P4 ;  /* 0x0000001619149207 */ /* 0x000fe40006000000 */
[CC--:B------:R-:W-:Y:S02]  /*0b50*/  SEL R22, R24.reuse, R21.reuse, P0 ;  /* 0x0000001518167207 */ /* 0x0c0fe40000000000 */
[----:B------:R-:W-:Y:S02]  /*0b60*/  IADD3 R23, P0, PT, R27, UR4, RZ ;  /* 0x000000041b177c10 */ /* 0x000fe4000ff1e0ff */
[----:B------:R-:W-:-:S03]  /*0b70*/  @!P1 SEL R22, R24, R21, !P4 ;  /* 0x0000001518169207 */ /* 0x000fc60006000000 */
[----:B------:R-:W-:Y:S01]  /*0b80*/  IMAD.X R21, RZ, RZ, UR5, P0 ;  /* 0x00000005ff157e24 */ /* 0x000fe200080e06ff */
[----:B------:R-:W-:-:S04]  /*0b90*/  ISETP.LT.U32.AND P0, PT, R23, R20, PT ;  /* 0x000000141700720c */ /* 0x000fc80003f01070 */
[----:B------:R-:W-:-:S04]  /*0ba0*/  ISETP.LT.AND.EX P0, PT, R21, R22, PT, P0 ;  /* 0x000000161500720c */ /* 0x000fc80003f01300 */
[----:B------:R-:W-:Y:S02]  /*0bb0*/  SEL R26, R23, R20, P0 ;  /* 0x00000014171a7207 */ /* 0x000fe40000000000 */
[----:B------:R-:W-:Y:S02]  /*0bc0*/  SEL R27, R21, R22, P0 ;  /* 0x00000016151b7207 */ /* 0x000fe40000000000 */
[----:B------:R-:W-:Y:S01]  /*0bd0*/  ISETP.NE.AND P0, PT, R19, RZ, PT ;  /* 0x000000ff1300720c */ /* 0x000fe20003f05270 */
[C-C-:B--2---:R-:W-:Y:S02]  /*0be0*/  DSETP.NEU.AND P3, PT, R16.reuse, R14.reuse, P2 ;  /* 0x0000000e1000722a */ /* 0x144fe4000176d000 */
[----:B------:R-:W-:-:S06]  /*0bf0*/  DSETP.NEU.AND P1, PT, R16, R14, PT ;  /* 0x0000000e1000722a */ /* 0x000fcc0003f2d000 */
[----:B------:R-:W-:-:S04]  /*0c00*/  @!P2 SEL R2, RZ, 0x1, !P1 ;  /* 0x00000001ff02a807 */ /* 0x000fc80004800000 */
[----:B------:R-:W-:Y:S02]  /*0c10*/  SEL R2, R2, 0x1, !P3 ;  /* 0x0000000102027807 */ /* 0x000fe40005800000 */
[----:B------:R-:W-:Y:S02]  /*0c20*/  @!P3 SEL R26, R23, R20, !P2 ;  /* 0x00000014171ab207 */ /* 0x000fe40005000000 */
[----:B------:R-:W-:Y:S01]  /*0c30*/  @!P3 SEL R27, R21, R22, !P2 ;  /* 0x00000016151bb207 */ /* 0x000fe20005000000 */
[----:B------:R-:W-:Y:S06]  /*0c40*/  @P0 BRA `(.L_x_277) ;  /* 0xfffffff400b00947 */ /* 0x000fec000383ffff */
[----:B------:R-:W-:Y:S05]  /*0c50*/  BSYNC.RECONVERGENT B3 ;  /* 0x0000000000037941 */ /* 0x000fea0003800200 */
.L_x_276:
[----:B------:R-:W-:-:S07]  /*0c60*/  VIADD R21, R18, 0xfffffc00 ;  /* 0xfffffc0012157836 */ /* 0x000fce0000000000 */
.L_x_275:
[----:B------:R-:W-:Y:S05]  /*0c70*/  BSYNC.RECONVERGENT B2 ;  /* 0x0000000000027941 */ /* 0x000fea0003800200 */
.L_x_274:
[----:B------:R-:W-:-:S13]  /*0c80*/  ISETP.NE.AND P0, PT, R8, RZ, PT ;  /* 0x000000ff0800720c */ /* 0x000fda0003f05270 */
[----:B------:R-:W-:Y:S05]  /*0c90*/  @!P0 BRA `(.L_x_273) ;  /* 0x0000000800608947 */ /* 0x000fea0003800000 */
[----:B------:R-:W-:Y:S01]  /*0ca0*/  ISETP.GE.U32.AND P0, PT, R8, 0x4, PT ;  /* 0x000000040800780c */ /* 0x000fe20003f06070 */
[----:B------:R-:W-:Y:S01]  /*0cb0*/  BSSY.RECONVERGENT B2, `(.L_x_278) ;  /* 0x000004f000027945 */ /* 0x000fe20003800200 */
[----:B------:R-:W-:-:S11]  /*0cc0*/  LOP3.LUT P1, R6, R6, 0x3, RZ, 0xc0, !PT ;  /* 0x0000000306067812 */ /* 0x000fd6000782c0ff */
[----:B------:R-:W-:Y:S05]  /*0cd0*/  @!P0 BRA `(.L_x_279) ;  /* 0x0000000400308947 */ /* 0x000fea0003800000 */
[----:B------:R-:W0:Y:S01]  /*0ce0*/  LDC.64 R8, c[0x0][0x380] ;  /* 0x0000e000ff087b82 */ /* 0x000e220000000a00 */
[----:B------:R-:W-:-:S07]  /*0cf0*/  IMAD.IADD R20, R4, 0x1, R21 ;  /* 0x0000000104147824 */ /* 0x000fce00078e0215 */
[----:B------:R-:W1:Y:S01]  /*0d00*/  LDC.64 R10, c[0x0][0x388] ;  /* 0x0000e200ff0a7b82 */ /* 0x000e620000000a00 */
[----:B------:R-:W-:Y:S01]  /*0d10*/  LOP3.LUT P2, RZ, R2, 0xff, RZ, 0xc0, !PT ;  /* 0x000000ff02ff7812 */ /* 0x000fe2000784c0ff */
[----:B------:R-:W2:Y:S01]  /*0d20*/  LDCU.64 UR6, c[0x0][0x3a0] ;  /* 0x00007400ff0677ac */ /* 0x000ea20008000a00 */
[----:B0-----:R-:W-:-:S06]  /*0d30*/  IMAD.WIDE.U32 R18, R20, 0x8, R8 ;  /* 0x0000000814127825 */ /* 0x001fcc00078e0008 */
[----:B------:R-:W3:Y:S01]  /*0d40*/  LDG.E.64 R18, desc[UR10][R18.64] ;  /* 0x0000000a12127981 */ /* 0x000ee2000c1e1b00 */
[----:B-1----:R-:W-:-:S05]  /*0d50*/  IMAD.WIDE.U32 R24, R20, 0x8, R10 ;  /* 0x0000000814187825 */ /* 0x002fca00078e000a */
[----:B------:R0:W3:Y:S01]  /*0d60*/  LDG.E.64 R16, desc[UR10][R24.64] ;  /* 0x0000000a18107981 */ /* 0x0000e2000c1e1b00 */
[----:B------:R-:W-:-:S04]  /*0d70*/  VIADD R23, R20, 0x100 ;  /* 0x0000010014177836 */ /* 0x000fc80000000000 */
[----:B------:R-:W-:-:S04]  /*0d80*/  IMAD.WIDE.U32 R12, R23, 0x8, R8 ;  /* 0x00000008170c7825 */ /* 0x000fc800078e0008 */
[----:B------:R-:W-:Y:S02]  /*0d90*/  IMAD.WIDE.U32 R14, R23, 0x8, R10 ;  /* 0x00000008170e7825 */ /* 0x000fe400078e000a */
[----:B------:R-:W4:Y:S04]  /*0da0*/  LDG.E.64 R12, desc[UR10][R12.64] ;  /* 0x0000000a0c0c7981 */ /* 0x000f28000c1e1b00 */
[----:B------:R-:W4:Y:S01]  /*0db0*/  LDG.E.64 R14, desc[UR10][R14.64] ;  /* 0x0000000a0e0e7981 */ /* 0x000f22000c1e1b00 */
[C---:B------:R-:W-:Y:S02]  /*0dc0*/  VIADD R29, R20.reuse, 0x200 ;  /* 0x00000200141d7836 */ /* 0x040fe40000000000 */
[----:B0-----:R-:W-:Y:S01]  /*0dd0*/  VIADD R25, R20, 0x300 ;  /* 0x0000030014197836 */ /* 0x001fe20000000000 */
[----:B---3--:R-:W-:-:S02]  /*0de0*/  DSETP.NEU.AND P0, PT, R18, R16, PT ;  /* 0x000000101200722a */ /* 0x008fc40003f0d000 */
[----:B------:R-:W-:Y:S01]  /*0df0*/  DSETP.NEU.AND P5, PT, R18, R16, P2 ;  /* 0x000000101200722a */ /* 0x000fe200017ad000 */
[----:B------:R-:W-:-:S04]  /*0e00*/  IMAD.WIDE.U32 R16, R29, 0x8, R8 ;  /* 0x000000081d107825 */ /* 0x000fc800078e0008 */
[----:B------:R-:W-:Y:S02]  /*0e10*/  IMAD.WIDE.U32 R18, R29, 0x8, R10 ;  /* 0x000000081d127825 */ /* 0x000fe400078e000a */
[----:B------:R-:W3:Y:S04]  /*0e20*/  LDG.E.64 R16, desc[UR10][R16.64] ;  /* 0x0000000a10107981 */ /* 0x000ee8000c1e1b00 */
[----:B------:R-:W3:Y:S01]  /*0e30*/  LDG.E.64 R18, desc[UR10][R18.64] ;  /* 0x0000000a12127981 */ /* 0x000ee2000c1e1b00 */
[----:B------:R-:W-:-:S04]  /*0e40*/  IMAD.WIDE.U32 R8, R25, 0x8, R8 ;  /* 0x0000000819087825 */ /* 0x000fc800078e0008 */
[----:B------:R-:W-:Y:S02]  /*0e50*/  IMAD.WIDE.U32 R10, R25, 0x8, R10 ;  /* 0x00000008190a7825 */ /* 0x000fe400078e000a */
[----:B------:R-:W5:Y:S04]  /*0e60*/  LDG.E.64 R8, desc[UR10][R8.64] ;  /* 0x0000000a08087981 */ /* 0x000f68000c1e1b00 */
[----:B------:R-:W5:Y:S01]  /*0e70*/  LDG.E.64 R10, desc[UR10][R10.64] ;  /* 0x0000000a0a0a7981 */ /* 0x000f62000c1e1b00 */
[----:B------:R-:W-:-:S04]  /*0e80*/  @!P2 SEL R2, RZ, 0x1, !P0 ;  /* 0x00000001ff02a807 */ /* 0x000fc80004000000 */
[----:B------:R-:W-:-:S04]  /*0e90*/  SEL R22, R2, 0x1, !P5 ;  /* 0x0000000102167807 */ /* 0x000fc80006800000 */
[----:B------:R-:W-:Y:S01]  /*0ea0*/  LOP3.LUT P3, RZ, R22, 0xff, RZ, 0xc0, !PT ;  /* 0x000000ff16ff7812 */ /* 0x000fe2000786c0ff */
[----:B----4-:R-:W-:-:S12]  /*0eb0*/  DSETP.NEU.AND P6, PT, R12, R14, PT ;  /* 0x0000000e0c00722a */ /* 0x010fd80003fcd000 */
[----:B------:R-:W-:Y:S01]  /*0ec0*/  DSETP.NEU.AND P4, PT, R12, R14, P3 ;  /* 0x0000000e0c00722a */ /* 0x000fe20001f8d000 */
[----:B--2---:R-:W-:Y:S02]  /*0ed0*/  IADD3 R13, P0, PT, R20, UR6, RZ ;  /* 0x00000006140d7c10 */ /* 0x004fe4000ff1e0ff */
[----:B------:R-:W-:-:S03]  /*0ee0*/  @!P3 SEL R22, RZ, 0x1, !P6 ;  /* 0x00000001ff16b807 */ /* 0x000fc60007000000 */
[----:B------:R-:W-:Y:S01]  /*0ef0*/  IMAD.X R14, RZ, RZ, UR7, P0 ;  /* 0x00000007ff0e7e24 */ /* 0x000fe200080e06ff */
[CC--:B------:R-:W-:Y:S02]  /*0f00*/  ISETP.LT.U32.AND P0, PT, R13.reuse, R26.reuse, PT ;  /* 0x0000001a0d00720c */ /* 0x0c0fe40003f01070 */
[----:B------:R-:W-:Y:S02]  /*0f10*/  SEL R12, R22, 0x1, !P4 ;  /* 0x00000001160c7807 */ /* 0x000fe40006000000 */
[-C--:B------:R-:W-:Y:S02]  /*0f20*/  ISETP.LT.AND.EX P0, PT, R14, R27.reuse, PT, P0 ;  /* 0x0000001b0e00720c */ /* 0x080fe40003f01300 */
[----:B------:R-:W-:Y:S02]  /*0f30*/  LOP3.LUT P6, RZ, R12, 0xff, RZ, 0xc0, !PT ;  /* 0x000000ff0cff7812 */ /* 0x000fe400078cc0ff */
[----:B------:R-:W-:Y:S02]  /*0f40*/  SEL R2, R13, R26, P0 ;  /* 0x0000001a0d027207 */ /* 0x000fe40000000000 */
[----:B------:R-:W-:-:S02]  /*0f50*/  SEL R15, R14, R27, P0 ;  /* 0x0000001b0e0f7207 */ /* 0x000fc40000000000 */
[----:B------:R-:W-:Y:S02]  /*0f60*/  IADD3 R23, P0, PT, R23, UR6, RZ ;  /* 0x0000000617177c10 */ /* 0x000fe4000ff1e0ff */
[----:B------:R-:W-:Y:S02]  /*0f70*/  @!P5 SEL R2, R13, R26, !P2 ;  /* 0x0000001a0d02d207 */ /* 0x000fe40005000000 */
[----:B------:R-:W-:Y:S01]  /*0f80*/  @!P5 SEL R15, R14, R27, !P2 ;  /* 0x0000001b0e0fd207 */ /* 0x000fe20005000000 */
[----:B------:R-:W-:Y:S01]  /*0f90*/  IMAD.X R14, RZ, RZ, UR7, P0 ;  /* 0x00000007ff0e7e24 */ /* 0x000fe200080e06ff */
[----:B------:R-:W-:-:S04]  /*0fa0*/  ISETP.LT.U32.AND P0, PT, R23, R2, PT ;  /* 0x000000021700720c */ /* 0x000fc80003f01070 */
[----:B------:R-:W-:-:S04]  /*0fb0*/  ISETP.LT.AND.EX P0, PT, R14, R15, PT, P0 ;  /* 0x0000000f0e00720c */ /* 0x000fc80003f01300 */
[CC--:B------:R-:W-:Y:S02]  /*0fc0*/  SEL R13, R14.reuse, R15.reuse, P0 ;  /* 0x0000000f0e0d7207 */ /* 0x0c0fe40000000000 */
[----:B------:R-:W-:Y:S01]  /*0fd0*/  @!P4 SEL R13, R14, R15, !P3 ;  /* 0x0000000f0e0dc207 */ /* 0x000fe20005800000 */
[----:B------:R-:W-:Y:S01]  /*0fe0*/  VIADD R21, R21, 0x400 ;  /* 0x0000040015157836 */ /* 0x000fe20000000000 */
[C-C-:B---3--:R-:W-:Y:S02]  /*0ff0*/  DSETP.NEU.AND P2, PT, R16.reuse, R18.reuse, PT ;  /* 0x000000121000722a */ /* 0x148fe40003f4d000 */
[----:B------:R-:W-:-:S04]  /*1000*/  DSETP.NEU.AND P5, PT, R16, R18, P6 ;  /* 0x000000121000722a */ /* 0x000fc800037ad000 */
[----:B------:R-:W-:Y:S02]  /*1010*/  @!P6 SEL R12, RZ, 0x1, !P2 ;  /* 0x00000001ff0ce807 */ /* 0x000fe40005000000 */
[-C--:B------:R-:W-:Y:S02]  /*1020*/  SEL R18, R23, R2.reuse, P0 ;  /* 0x0000000217127207 */ /* 0x080fe40000000000 */
[----:B------:R-:W-:Y:S02]  /*1030*/  SEL R12, R12, 0x1, !P5 ;  /* 0x000000010c0c7807 */ /* 0x000fe40006800000 */
[----:B------:R-:W-:Y:S02]  /*1040*/  IADD3 R29, P0, PT, R29, UR6, RZ ;  /* 0x000000061d1d7c10 */ /* 0x000fe4000ff1e0ff */
[----:B------:R-:W-:Y:S02]  /*1050*/  @!P4 SEL R18, R23, R2, !P3 ;  /* 0x000000021712c207 */ /* 0x000fe40005800000 */
[----:B------:R-:W-:Y:S01]  /*1060*/  LOP3.LUT P2, RZ, R12, 0xff, RZ, 0xc0, !PT ;  /* 0x000000ff0cff7812 */ /* 0x000fe2000784c0ff */
[----:B------:R-:W-:Y:S01]  /*1070*/  IMAD.X R2, RZ, RZ, UR7, P0 ;  /* 0x00000007ff027e24 */ /* 0x000fe200080e06ff */
[----:B------:R-:W-:-:S04]  /*1080*/  ISETP.LT.U32.AND P0, PT, R29, R18, PT ;  /* 0x000000121d00720c */ /* 0x000fc80003f01070 */
[----:B------:R-:W-:-:S04]  /*1090*/  ISETP.LT.AND.EX P0, PT, R2, R13, PT, P0 ;  /* 0x0000000d0200720c */ /* 0x000fc80003f01300 */
[-C--:B------:R-:W-:Y:S02]  /*10a0*/  SEL R14, R29, R18.reuse, P0 ;  /* 0x000000121d0e7207 */ /* 0x080fe40000000000 */
[CC--:B------:R-:W-:Y:S01]  /*10b0*/  SEL R16, R2.reuse, R13.reuse, P0 ;  /* 0x0000000d02107207 */ /* 0x0c0fe20000000000 */
[C-C-:B-----5:R-:W-:Y:S01]  /*10c0*/  DSETP.NEU.AND P4, PT, R8.reuse, R10.reuse, P2 ;  /* 0x0000000a0800722a */ /* 0x160fe2000178d000 */
[----:B------:R-:W-:Y:S02]  /*10d0*/  IADD3 R25, P0, PT, R25, UR6, RZ ;  /* 0x0000000619197c10 */ /* 0x000fe4000ff1e0ff */
[----:B------:R-:W-:Y:S01]  /*10e0*/  @!P5 SEL R14, R29, R18, !P6 ;  /* 0x000000121d0ed207 */ /* 0x000fe20007000000 */
[----:B------:R-:W-:Y:S01]  /*10f0*/  DSETP.NEU.AND P3, PT, R8, R10, PT ;  /* 0x0000000a0800722a */ /* 0x000fe20003f6d000 */
[----:B------:R-:W-:Y:S01]  /*1100*/  @!P5 SEL R16, R2, R13, !P6 ;  /* 0x0000000d0210d207 */ /* 0x000fe20007000000 */
[----:B------:R-:W-:Y:S01]  /*1110*/  IMAD.X R13, RZ, RZ, UR7, P0 ;  /* 0x00000007ff0d7e24 */ /* 0x000fe200080e06ff */
[----:B------:R-:W-:-:S03]  /*1120*/  ISETP.LT.U32.AND P0, PT, R25, R14, PT ;  /* 0x0000000e1900720c */ /* 0x000fc60003f01070 */
[----:B------:R-:W-:Y:S02]  /*1130*/  @!P2 SEL R12, RZ, 0x1, !P3 ;  /* 0x00000001ff0ca807 */ /* 0x000fe40005800000 */
[----:B------:R-:W-:Y:S02]  /*1140*/  ISETP.LT.AND.EX P0, PT, R13, R16, PT, P0 ;  /* 0x000000100d00720c */ /* 0x000fe40003f01300 */
[----:B------:R-:W-:Y:S02]  /*1150*/  SEL R2, R12, 0x1, !P4 ;  /* 0x000000010c027807 */ /* 0x000fe40006000000 */
[----:B------:R-:W-:Y:S02]  /*1160*/  SEL R26, R25, R14, P0 ;  /* 0x0000000e191a7207 */ /* 0x000fe40000000000 */
[----:B------:R-:W-:Y:S02]  /*1170*/  SEL R27, R13, R16, P0 ;  /* 0x000000100d1b7207 */ /* 0x000fe40000000000 */
[----:B------:R-:W-:-:S02]  /*1180*/  @!P4 SEL R26, R25, R14, !P2 ;  /* 0x0000000e191ac207 */ /* 0x000fc40005000000 */
[----:B------:R-:W-:-:S07]  /*1190*/  @!P4 SEL R27, R13, R16, !P2 ;  /* 0x000000100d1bc207 */ /* 0x000fce0005000000 */
.L_x_279:
[----:B------:R-:W-:Y:S05]  /*11a0*/  BSYNC.RECONVERGENT B2 ;  /* 0x0000000000027941 */ /* 0x000fea0003800200 */
.L_x_278:
[----:B------:R-:W-:Y:S05]  /*11b0*/  @!P1 BRA `(.L_x_273) ;  /* 0x0000000400189947 */ /* 0x000fea0003800000 */
[----:B------:R-:W-:Y:S01]  /*11c0*/  ISETP.NE.AND P0, PT, R6, 0x1, PT ;  /* 0x000000010600780c */ /* 0x000fe20003f05270 */
[----:B------:R-:W-:Y:S01]  /*11d0*/  BSSY.RECONVERGENT B2, `(.L_x_280) ;  /* 0x000002c000027945 */ /* 0x000fe20003800200 */
[----:B------:R-:W-:-:S11]  /*11e0*/  LOP3.LUT P1, RZ, R7, 0x100, RZ, 0xc0, !PT ;  /* 0x0000010007ff7812 */ /* 0x000fd6000782c0ff */
[----:B------:R-:W-:Y:S05]  /*11f0*/  @!P0 BRA `(.L_x_281) ;  /* 0x0000000000a48947 */ /* 0x000fea0003800000 */
[----:B------:R-:W0:Y:S01]  /*1200*/  LDC.64 R12, c[0x0][0x380] ;  /* 0x0000e000ff0c7b82 */ /* 0x000e220000000a00 */
[----:B------:R-:W-:Y:S01]  /*1210*/  IMAD.IADD R15, R4, 0x1, R21 ;  /* 0x00000001040f7824 */ /* 0x000fe200078e0215 */
[----:B------:R-:W1:Y:S06]  /*1220*/  LDCU.64 UR6, c[0x0][0x3a0] ;  /* 0x00007400ff0677ac */ /* 0x000e6c0008000a00 */
[----:B------:R-:W2:Y:S01]  /*1230*/  LDC.64 R10, c[0x0][0x388] ;  /* 0x0000e200ff0a7b82 */ /* 0x000ea20000000a00 */
[----:B0-----:R-:W-:-:S06]  /*1240*/  IMAD.WIDE.U32 R6, R15, 0x8, R12 ;  /* 0x000000080f067825 */ /* 0x001fcc00078e000c */
[----:B------:R-:W3:Y:S01]  /*1250*/  LDG.E.64 R6, desc[UR10][R6.64] ;  /* 0x0000000a06067981 */ /* 0x000ee2000c1e1b00 */
[----:B--2---:R-:W-:-:S06]  /*1260*/  IMAD.WIDE.U32 R8, R15, 0x8, R10 ;  /* 0x000000080f087825 */ /* 0x004fcc00078e000a */
[----:B------:R-:W3:Y:S01]  /*1270*/  LDG.E.64 R8, desc[UR10][R8.64] ;  /* 0x0000000a08087981 */ /* 0x000ee2000c1e1b00 */
[----:B------:R-:W-:-:S04]  /*1280*/  VIADD R17, R15, 0x100 ;  /* 0x000001000f117836 */ /* 0x000fc80000000000 */
[----:B------:R-:W-:-:S04]  /*1290*/  IMAD.WIDE.U32 R12, R17, 0x8, R12 ;  /* 0x00000008110c7825 */ /* 0x000fc800078e000c */
[----:B------:R-:W-:Y:S02]  /*12a0*/  IMAD.WIDE.U32 R10, R17, 0x8, R10 ;  /* 0x00000008110a7825 */ /* 0x000fe400078e000a */
[----:B------:R-:W2:Y:S04]  /*12b0*/  LDG.E.64 R12, desc[UR10][R12.64] ;  /* 0x0000000a0c0c7981 */ /* 0x000ea8000c1e1b00 */
[----:B------:R-:W2:Y:S01]  /*12c0*/  LDG.E.64 R10, desc[UR10][R10.64] ;  /* 0x0000000a0a0a7981 */ /* 0x000ea2000c1e1b00 */
[----:B------:R-:W-:Y:S02]  /*12d0*/  LOP3.LUT P3, RZ, R2, 0xff, RZ, 0xc0, !PT ;  /* 0x000000ff02ff7812 */ /* 0x000fe4000786c0ff */
[----:B-1----:R-:W-:Y:S01]  /*12e0*/  IADD3 R15, P2, PT, R15, UR6, RZ ;  /* 0x000000060f0f7c10 */ /* 0x002fe2000ff5e0ff */
[----:B------:R-:W-:Y:S01]  /*12f0*/  VIADD R21, R21, 0x200 ;  /* 0x0000020015157836 */ /* 0x000fe20000000000 */
[----:B---3--:R-:W-:-:S09]  /*1300*/  DSETP.NEU.AND P0, PT, R6, R8, PT ;  /* 0x000000080600722a */ /* 0x008fd20003f0d000 */
        /* <DEDUP_REMOVED lines=12> */
[C-C-:B--2---:R-:W-:Y:S02]  /*13d0*/  DSETP.NEU.AND P4, PT, R12.reuse, R10.reuse, P2 ;  /* 0x0000000a0c00722a */ /* 0x144fe4000178d000 */
[----:B------:R-:W-:Y:S01]  /*13e0*/  DSETP.NEU.AND P3, PT, R12, R10, PT ;  /* 0x0000000a0c00722a */ /* 0x000fe20003f6d000 */
[----:B------:R-:W-:Y:S01]  /*13f0*/  IMAD.X R2, RZ, RZ, UR7, P0 ;  /* 0x00000007ff027e24 */ /* 0x000fe200080e06ff */
[----:B------:R-:W-:-:S04]  /*1400*/  ISETP.LT.U32.AND P0, PT, R17, R6, PT ;  /* 0x000000061100720c */ /* 0x000fc80003f01070 */
[----:B------:R-:W-:Y:S02]  /*1410*/  @!P2 SEL R8, RZ, 0x1, !P3 ;  /* 0x00000001ff08a807 */ /* 0x000fe40005800000 */
[-C--:B------:R-:W-:Y:S02]  /*1420*/  ISETP.LT.AND.EX P0, PT, R2, R7.reuse, PT, P0 ;  /* 0x000000070200720c */ /* 0x080fe40003f01300 */
[----:B------:R-:W-:Y:S02]  /*1430*/  SEL R8, R8, 0x1, !P4 ;  /* 0x0000000108087807 */ /* 0x000fe40006000000 */
[CC--:B------:R-:W-:Y:S02]  /*1440*/  SEL R27, R2.reuse, R7.reuse, P0 ;  /* 0x00000007021b7207 */ /* 0x0c0fe40000000000 */
[----:B------:R-:W-:Y:S02]  /*1450*/  SEL R26, R17, R6, P0 ;  /* 0x00000006111a7207 */ /* 0x000fe40000000000 */
[----:B------:R-:W-:-:S02]  /*1460*/  @!P4 SEL R27, R2, R7, !P2 ;  /* 0x00000007021bc207 */ /* 0x000fc40005000000 */
[----:B------:R-:W-:Y:S02]  /*1470*/  @!P4 SEL R26, R17, R6, !P2 ;  /* 0x00000006111ac207 */ /* 0x000fe40005000000 */
[----:B------:R-:W-:-:S07]  /*1480*/  PRMT R2, R8, 0x7610, R2 ;  /* 0x0000761008027816 */ /* 0x000fce0000000002 */
.L_x_281:
[----:B------:R-:W-:Y:S05]  /*1490*/  BSYNC.RECONVERGENT B2 ;  /* 0x0000000000027941 */ /* 0x000fea0003800200 */
.L_x_280:
[----:B------:R-:W-:Y:S05]  /*14a0*/  @P1 BRA `(.L_x_273) ;  /* 0x00000000005c1947 */ /* 0x000fea0003800000 */
        /* <DEDUP_REMOVED lines=8> */
[----:B------:R-:W-:Y:S02]  /*1530*/  LOP3.LUT P3, RZ, R2, 0xff, RZ, 0xc0, !PT ;  /* 0x000000ff02ff7812 */ /* 0x000fe4000786c0ff */
[----:B-1----:R-:W-:-:S05]  /*1540*/  IADD3 R11, P0, PT, R11, UR6, RZ ;  /* 0x000000060b0b7c10 */ /* 0x002fca000ff1e0ff */
[----:B------:R-:W-:Y:S01]  /*1550*/  IMAD.X R10, RZ, RZ, UR7, P0 ;  /* 0x00000007ff0a7e24 */ /* 0x000fe200080e06ff */
[----:B------:R-:W-:-:S04]  /*1560*/  ISETP.LT.U32.AND P0, PT, R11, R26, PT ;  /* 0x0000001a0b00720c */ /* 0x000fc80003f01070 */
[----:B------:R-:W-:-:S04]  /*1570*/  ISETP.LT.AND.EX P0, PT, R10, R27, PT, P0 ;  /* 0x0000001b0a00720c */ /* 0x000fc80003f01300 */
[----:B------:R-:W-:Y:S01]  /*1580*/  SEL R4, R11, R26, P0 ;  /* 0x0000001a0b047207 */ /* 0x000fe20000000000 */
[C-C-:B---3--:R-:W-:Y:S02]  /*1590*/  DSETP.NEU.AND P2, PT, R6.reuse, R8.reuse, P3 ;  /* 0x000000080600722a */ /* 0x148fe40001f4d000 */
        /* <DEDUP_REMOVED lines=8> */
.L_x_273:
[----:B------:R-:W-:Y:S05]  /*1620*/  BSYNC.RECONVERGENT B1 ;  /* 0x0000000000017941 */ /* 0x000fea0003800200 */
.L_x_272:
[----:B------:R-:W-:-:S13]  /*1630*/  ISETP.GE.U32.AND P0, PT, R3, 0x100, PT ;  /* 0x000001000300780c */ /* 0x000fda0003f06070 */
[----:B------:R-:W-:Y:S05]  /*1640*/  @!P0 BRA `(.L_x_282) ;  /* 0x0000000c00408947 */ /* 0x000fea0003800000 */
[----:B------:R-:W0:Y:S01]  /*1650*/  S2R R6, SR_LANEID ;  /* 0x0000000000067919 */ /* 0x000e220000000000 */
[----:B------:R-:W-:Y:S01]  /*1660*/  LOP3.LUT R3, R2, 0xff, RZ, 0xc0, !PT ;  /* 0x000000ff02037812 */ /* 0x000fe200078ec0ff */
[----:B------:R-:W-:Y:S01]  /*1670*/  BSSY.RECONVERGENT B1, `(.L_x_283) ;  /* 0x0000016000017945 */ /* 0x000fe20003800200 */
[----:B------:R1:W2:Y:S04]  /*1680*/  SHFL.DOWN PT, R7, R26, 0x1, 0x1f ;  /* 0x08201f001a077f89 */ /* 0x0002a800000e0000 */
[----:B------:R1:W3:Y:S04]  /*1690*/  SHFL.DOWN PT, R4, R27, 0x1, 0x1f ;  /* 0x08201f001b047f89 */ /* 0x0002e800000e0000 */
[----:B------:R-:W4:Y:S01]  /*16a0*/  SHFL.DOWN PT, R3, R3, 0x1, 0x1f ;  /* 0x08201f0003037f89 */ /* 0x000f2200000e0000 */
        /* <DEDUP_REMOVED lines=18> */
.L_x_284:
[----:B------:R-:W-:Y:S05]  /*17d0*/  BSYNC.RECONVERGENT B1 ;  /* 0x0000000000017941 */ /* 0x000fea0003800200 */
.L_x_283:
        /* <DEDUP_REMOVED lines=23> */
.L_x_286:
[----:B------:R-:W-:Y:S05]  /*1950*/  BSYNC.RECONVERGENT B1 ;  /* 0x0000000000017941 */ /* 0x000fea0003800200 */
.L_x_285:
        /* <DEDUP_REMOVED lines=20> */
.L_x_288:
[----:B------:R-:W-:Y:S05]  /*1aa0*/  BSYNC.RECONVERGENT B1 ;  /* 0x0000000000017941 */ /* 0x000fea0003800200 */
.L_x_287:
        /* <DEDUP_REMOVED lines=20> */
.L_x_290:
[----:B------:R-:W-:Y:S05]  /*1bf0*/  BSYNC.RECONVERGENT B1 ;  /* 0x0000000000017941 */ /* 0x000fea0003800200 */
.L_x_289:
        /* <DEDUP_REMOVED lines=20> */
.L_x_292:
[----:B------:R-:W-:Y:S05]  /*1d40*/  BSYNC.RECONVERGENT B1 ;  /* 0x0000000000017941 */ /* 0x000fea0003800200 */
.L_x_291:
[----:B------:R-:W-:Y:S04]  /*1d50*/  BSSY.RECONVERGENT B1, `(.L_x_293) ;  /* 0x000000a000017945 */ /* 0x000fe80003800200 */
[----:B------:R-:W-:Y:S05]  /*1d60*/  @P1 BRA `(.L_x_294) ;  /* 0x0000000000201947 */ /* 0x000fea0003800000 */
[----:B----4-:R-:W4:Y:S01]  /*1d70*/  S2R R7, SR_CgaCtaId ;  /* 0x0000000000077919 */ /* 0x010f220000008800 */
[----:B--2---:R-:W-:Y:S02]  /*1d80*/  MOV R4, 0x400 ;  /* 0x0000040000047802 */ /* 0x004fe40000000f00 */
[----:B0-----:R-:W-:-:S04]  /*1d90*/  SHF.R.U32.HI R3, RZ, 0x1, R5 ;  /* 0x00000001ff037819 */ /* 0x001fc80000011605 */
[----:B------:R-:W-:Y:S02]  /*1da0*/  LOP3.LUT R3, R3, 0x1f0, RZ, 0xc0, !PT ;  /* 0x000001f003037812 */ /* 0x000fe400078ec0ff */
[----:B----4-:R-:W-:-:S05]  /*1db0*/  LEA R4, R7, R4, 0x18 ;  /* 0x0000000407047211 */ /* 0x010fca00078ec0ff */
[----:B------:R-:W-:-:S05]  /*1dc0*/  IMAD.IADD R3, R3, 0x1, R4 ;  /* 0x0000000103037824 */ /* 0x000fca00078e0204 */
[----:B------:R0:W-:Y:S04]  /*1dd0*/  STS.64 [R3+0x10], R26 ;  /* 0x0000101a03007388 */ /* 0x0001e80000000a00 */
[----:B------:R0:W-:Y:S02]  /*1de0*/  STS.U8 [R3+0x8], R2 ;  /* 0x0000080203007388 */ /* 0x0001e40000000000 */
.L_x_294:
[----:B------:R-:W-:Y:S05]  /*1df0*/  BSYNC.RECONVERGENT B1 ;  /* 0x0000000000017941 */ /* 0x000fea0003800200 */
.L_x_293:
        /* <DEDUP_REMOVED lines=8> */
[----:B------:R-:W0:Y:S04]  /*1e80*/  LDS.64 R8, [UR4+0x20] ;  /* 0x00002004ff087984 */ /* 0x000e280008000a00 */
[----:B------:R-:W1:Y:S04]  /*1e90*/  LDS.U8 R14, [UR4+0x28] ;  /* 0x00002804ff0e7984 */ /* 0x000e680008000000 */
[----:B----4-:R-:W4:Y:S04]  /*1ea0*/  LDS.64 R6, [UR4+0x30] ;  /* 0x00003004ff067984 */ /* 0x010f280008000a00 */
[----:B------:R-:W4:Y:S04]  /*1eb0*/  LDS.U8 R15, [UR4+0x38] ;  /* 0x00003804ff0f7984 */ /* 0x000f280008000000 */
[----:B--2---:R-:W2:Y:S04]  /*1ec0*/  LDS.64 R4, [UR4+0x40] ;  /* 0x00004004ff047984 */ /* 0x004ea80008000a00 */
[----:B------:R-:W2:Y:S04]  /*1ed0*/  LDS.U8 R12, [UR4+0x48] ;  /* 0x00004804ff0c7984 */ /* 0x000ea80008000000 */
[----:B------:R-:W-:Y:S01]  /*1ee0*/  LDS.U8 R16, [UR4+0x58] ;  /* 0x00005804ff107984 */ /* 0x000fe20008000000 */
[----:B-----5:R-:W-:-:S04]  /*1ef0*/  ISETP.NE.AND P2, PT, R10, RZ, PT ;  /* 0x000000ff0a00720c */ /* 0x020fc80003f45270 */
[----:B------:R-:W-:Y:S02]  /*1f00*/  @P4 SEL R10, R2, 0x1, !P2 ;  /* 0x00000001020a4807 */ /* 0x000fe40005000000 */
[-C--:B0-----:R-:W-:Y:S01]  /*1f10*/  ISETP.LT.U32.AND P0, PT, R8, R26.reuse, PT ;  /* 0x0000001a0800720c */ /* 0x081fe20003f01070 */
[----:B------:R-:W0:Y:S01]  /*1f20*/  LDS.64 R2, [UR4+0x50] ;  /* 0x00005004ff027984 */ /* 0x000e220008000a00 */
[----:B------:R-:W-:Y:S02]  /*1f30*/  LOP3.LUT P3, RZ, R10, 0xff, RZ, 0xc0, !PT ;  /* 0x000000ff0aff7812 */ /* 0x000fe4000786c0ff */
[----:B------:R-:W-:Y:S02]  /*1f40*/  ISETP.LT.AND.EX P0, PT, R9, R27, PT, P0 ;  /* 0x0000001b0900720c */ /* 0x000fe40003f01300 */
[----:B-1----:R-:W-:Y:S02]  /*1f50*/  ISETP.NE.AND P5, PT, R14, RZ, PT ;  /* 0x000000ff0e00720c */ /* 0x002fe40003fa5270 */
[----:B---3--:R-:W-:-:S02]  /*1f60*/  @P2 SEL R26, R8, R26, P0 ;  /* 0x0000001a081a2207 */ /* 0x008fc40000000000 */
[C---:B------:R-:W-:Y:S02]  /*1f70*/  @P2 SEL R27, R9.reuse, R27, P0 ;  /* 0x0000001b091b2207 */ /* 0x040fe40000000000 */
[----:B------:R-:W-:Y:S02]  /*1f80*/  SEL R11, R8, R26, !P4 ;  /* 0x0000001a080b7207 */ /* 0x000fe40006000000 */
[----:B------:R-:W-:Y:S02]  /*1f90*/  SEL R13, R9, R27, !P4 ;  /* 0x0000001b090d7207 */ /* 0x000fe40006000000 */
[----:B----4-:R-:W-:Y:S01]  /*1fa0*/  ISETP.LT.U32.AND P0, PT, R6, R11, PT ;  /* 0x0000000b0600720c */ /* 0x010fe20003f01070 */
[----:B------:R-:W1:Y:S01]  /*1fb0*/  LDS.64 R8, [UR4+0x60] ;  /* 0x00006004ff087984 */ /* 0x000e620008000a00 */
[----:B------:R-:W-:Y:S02]  /*1fc0*/  @P3 SEL R14, R10, 0x1, !P5 ;  /* 0x000000010a0e3807 */ /* 0x000fe40006800000 */
[----:B------:R-:W-:Y:S01]  /*1fd0*/  ISETP.LT.AND.EX P0, PT, R7, R13, PT, P0 ;  /* 0x0000000d0700720c */ /* 0x000fe20003f01300 */
[----:B------:R-:W-:Y:S01]  /*1fe0*/  LDS.U8 R10, [UR4+0x78] ;  /* 0x00007804ff0a7984 */ /* 0x000fe20008000000 */
[----:B------:R-:W-:-:S02]  /*1ff0*/  LOP3.LUT P2, RZ, R14, 0xff, RZ, 0xc0, !PT ;  /* 0x000000ff0eff7812 */ /* 0x000fc4000784c0ff */
[C---:B------:R-:W-:Y:S02]  /*2000*/  @P5 SEL R11, R6.reuse, R11, P0 ;  /* 0x0000000b060b5207 */ /* 0x040fe40000000000 */
[----:B------:R-:W-:Y:S02]  /*2010*/  ISETP.NE.AND P4, PT, R15, RZ, PT ;  /* 0x000000ff0f00720c */ /* 0x000fe40003f85270 */
[C---:B------:R-:W-:Y:S02]  /*2020*/  @P5 SEL R13, R7.reuse, R13, P0 ;  /* 0x0000000d070d5207 */ /* 0x040fe40000000000 */
[----:B------:R-:W-:Y:S02]  /*2030*/  SEL R11, R6, R11, !P3 ;  /* 0x0000000b060b7207 */ /* 0x000fe40005800000 */
[----:B------:R-:W-:Y:S02]  /*2040*/  SEL R13, R7, R13, !P3 ;  /* 0x0000000d070d7207 */ /* 0x000fe40005800000 */
[----:B--2---:R-:W-:Y:S01]  /*2050*/  ISETP.LT.U32.AND P0, PT, R4, R11, PT ;  /* 0x0000000b0400720c */ /* 0x004fe20003f01070 */
[----:B------:R-:W-:Y:S01]  /*2060*/  LDS.64 R6, [UR4+0x70] ;  /* 0x00007004ff067984 */ /* 0x000fe20008000a00 */
[----:B------:R-:W-:-:S02]  /*2070*/  @P2 SEL R15, R14, 0x1, !P4 ;  /* 0x000000010e0f2807 */ /* 0x000fc40006000000 */
[----:B------:R-:W-:Y:S01]  /*2080*/  ISETP.LT.AND.EX P0, PT, R5, R13, PT, P0 ;  /* 0x0000000d0500720c */ /* 0x000fe20003f01300 */
[----:B------:R-:W2:Y:S01]  /*2090*/  LDS.U8 R14, [UR4+0x68] ;  /* 0x00006804ff0e7984 */ /* 0x000ea20008000000 */
[----:B------:R-:W-:Y:S02]  /*20a0*/  LOP3.LUT P5, RZ, R15, 0xff, RZ, 0xc0, !PT ;  /* 0x000000ff0fff7812 */ /* 0x000fe400078ac0ff */
[----:B------:R-:W-:Y:S02]  /*20b0*/  @P4 SEL R11, R4, R11, P0 ;  /* 0x0000000b040b4207 */ /* 0x000fe40000000000 */
[----:B------:R-:W-:Y:S02]  /*20c0*/  ISETP.NE.AND P3, PT, R12, RZ, PT ;  /* 0x000000ff0c00720c */ /* 0x000fe40003f65270 */
[----:B------:R-:W-:Y:S02]  /*20d0*/  @P4 SEL R13, R5, R13, P0 ;  /* 0x0000000d050d4207 */ /* 0x000fe40000000000 */
[----:B------:R-:W-:-:S02]  /*20e0*/  SEL R11, R4, R11, !P2 ;  /* 0x0000000b040b7207 */ /* 0x000fc40005000000 */
[----:B------:R-:W-:Y:S02]  /*20f0*/  SEL R13, R5, R13, !P2 ;  /* 0x0000000d050d7207 */ /* 0x000fe40005000000 */
[----:B0-----:R-:W-:Y:S01]  /*2100*/  ISETP.LT.U32.AND P0, PT, R2, R11, PT ;  /* 0x0000000b0200720c */ /* 0x001fe20003f01070 */
[----:B------:R-:W0:Y:S01]  /*2110*/  LDS.64 R4, [UR4+0x80] ;  /* 0x00008004ff047984 */ /* 0x000e220008000a00 */
[----:B------:R-:W-:Y:S02]  /*2120*/  @P5 SEL R12, R15, 0x1, !P3 ;  /* 0x000000010f0c5807 */ /* 0x000fe40005800000 */
[----:B------:R-:W-:Y:S02]  /*2130*/  ISETP.LT.AND.EX P0, PT, R3, R13, PT, P0 ;  /* 0x0000000d0300720c */ /* 0x000fe40003f01300 */
[----:B------:R-:W-:Y:S02]  /*2140*/  LOP3.LUT P4, RZ, R12, 0xff, RZ, 0xc0, !PT ;  /* 0x000000ff0cff7812 */ /* 0x000fe4000788c0ff */
[----:B------:R-:W-:-:S02]  /*2150*/  @P3 SEL R11, R2, R11, P0 ;  /* 0x0000000b020b3207 */ /* 0x000fc40000000000 */
[----:B------:R-:W-:Y:S02]  /*2160*/  ISETP.NE.AND P2, PT, R16, RZ, PT ;  /* 0x000000ff1000720c */ /* 0x000fe40003f45270 */
[C---:B------:R-:W-:Y:S02]  /*2170*/  @P3 SEL R13, R3.reuse, R13, P0 ;  /* 0x0000000d030d3207 */ /* 0x040fe40000000000 */
[----:B------:R-:W-:Y:S02]  /*2180*/  SEL R11, R2, R11, !P5 ;  /* 0x0000000b020b7207 */ /* 0x000fe40006800000 */
[----:B------:R-:W-:Y:S02]  /*2190*/  SEL R13, R3, R13, !P5 ;  /* 0x0000000d030d7207 */ /* 0x000fe40006800000 */
[----:B-1----:R-:W-:Y:S02]  /*21a0*/  ISETP.LT.U32.AND P0, PT, R8, R11, PT ;  /* 0x0000000b0800720c */ /* 0x002fe40003f01070 */
[----:B------:R-:W-:-:S02]  /*21b0*/  @P4 SEL R16, R12, 0x1, !P2 ;  /* 0x000000010c104807 */ /* 0x000fc40005000000 */
[C---:B------:R-:W-:Y:S02]  /*21c0*/  ISETP.LT.AND.EX P0, PT, R9.reuse, R13, PT, P0 ;  /* 0x0000000d0900720c */ /* 0x040fe40003f01300 */
[----:B------:R-:W-:Y:S02]  /*21d0*/  LOP3.LUT P5, RZ, R16, 0xff, RZ, 0xc0, !PT ;  /* 0x000000ff10ff7812 */ /* 0x000fe400078ac0ff */
[----:B------:R-:W-:Y:S02]  /*21e0*/  @P2 SEL R11, R8, R11, P0 ;  /* 0x0000000b080b2207 */ /* 0x000fe40000000000 */
[----:B--2---:R-:W-:Y:S02]  /*21f0*/  ISETP.NE.AND P3, PT, R14, RZ, PT ;  /* 0x000000ff0e00720c */ /* 0x004fe40003f65270 */
[----:B------:R-:W-:Y:S02]  /*2200*/  @P2 SEL R13, R9, R13, P0 ;  /* 0x0000000d090d2207 */ /* 0x000fe40000000000 */
[----:B------:R-:W-:-:S02]  /*2210*/  SEL R3, R8, R11, !P4 ;  /* 0x0000000b08037207 */ /* 0x000fc40006000000 */
[----:B------:R-:W-:Y:S02]  /*2220*/  SEL R9, R9, R13, !P4 ;  /* 0x0000000d09097207 */ /* 0x000fe40006000000 */
[----:B------:R-:W-:Y:S02]  /*2230*/  ISETP.LT.U32.AND P0, PT, R6, R3, PT ;  /* 0x000000030600720c */ /* 0x000fe40003f01070 */
[----:B------:R-:W-:Y:S02]  /*2240*/  @P5 SEL R14, R16, 0x1, !P3 ;  /* 0x00000001100e5807 */ /* 0x000fe40005800000 */
[----:B------:R-:W-:Y:S02]  /*2250*/  ISETP.LT.AND.EX P0, PT, R7, R9, PT, P0 ;  /* 0x000000090700720c */ /* 0x000fe40003f01300 */
[----:B------:R-:W-:Y:S02]  /*2260*/  ISETP.NE.AND P4, PT, R10, RZ, PT ;  /* 0x000000ff0a00720c */ /* 0x000fe40003f85270 */
[----:B------:R-:W-:-:S02]  /*2270*/  @P3 SEL R3, R6, R3, P0 ;  /* 0x0000000306033207 */ /* 0x000fc40000000000 */
[----:B------:R-:W-:Y:S02]  /*2280*/  LOP3.LUT P2, RZ, R14, 0xff, RZ, 0xc0, !PT ;  /* 0x000000ff0eff7812 */ /* 0x000fe4000784c0ff */
[C---:B------:R-:W-:Y:S02]  /*2290*/  @P3 SEL R9, R7.reuse, R9, P0 ;  /* 0x0000000907093207 */ /* 0x040fe40000000000 */
[----:B------:R-:W-:Y:S02]  /*22a0*/  SEL R3, R6, R3, !P5 ;  /* 0x0000000306037207 */ /* 0x000fe40006800000 */
[----:B------:R-:W-:Y:S02]  /*22b0*/  SEL R7, R7, R9, !P5 ;  /* 0x0000000907077207 */ /* 0x000fe40006800000 */
[----:B0-----:R-:W-:-:S04]  /*22c0*/  ISETP.LT.U32.AND P0, PT, R4, R3, PT ;  /* 0x000000030400720c */ /* 0x001fc80003f01070 */
        /* <DEDUP_REMOVED lines=8> */
.L_x_282:
[----:B------:R-:W0:Y:S01]  /*2350*/  S2R R13, SR_LANEID ;  /* 0x00000000000d7919 */ /* 0x000e220000000000 */
[----:B------:R-:W-:Y:S01]  /*2360*/  LOP3.LUT R4, R5, 0x3e0, RZ, 0xc0, !PT ;  /* 0x000003e005047812 */ /* 0x000fe200078ec0ff */
[----:B------:R-:W-:Y:S04]  /*2370*/  BSSY.RECONVERGENT B1, `(.L_x_296) ;  /* 0x0000022000017945 */ /* 0x000fe80003800200 */
[----:B------:R-:W-:Y:S01]  /*2380*/  VIADD R6, R4, 0x20 ;  /* 0x0000002004067836 */ /* 0x000fe20000000000 */
[----:B------:R-:W-:-:S04]  /*2390*/  LOP3.LUT R4, RZ, R4, RZ, 0x33, !PT ;  /* 0x00000004ff047212 */ /* 0x000fc800078e33ff */
[----:B------:R-:W-:Y:S01]  /*23a0*/  ISETP.GT.U32.AND P0, PT, R6, R3, PT ;  /* 0x000000030600720c */ /* 0x000fe20003f04070 */
        /* <DEDUP_REMOVED lines=26> */
[----:B------:R-:W-:Y:S02]  /*2550*/  @!P0 SEL R27, R8, R27, P4 ;  /* 0x0000001b081b8207 */ /* 0x000fe40002000000 */
[----:B------:R-:W-:Y:S02]  /*2560*/  @P0 PRMT R2, R6, 0x7610, R2 ;  /* 0x0000761006020816 */ /* 0x000fe40000000002 */
[----:B------:R-:W-:Y:S02]  /*2570*/  @P0 SEL R26, R11, R26, !P6 ;  /* 0x0000001a0b1a0207 */ /* 0x000fe40007000000 */
[----:B------:R-:W-:-:S07]  /*2580*/  @P0 SEL R27, R8, R27, !P6 ;  /* 0x0000001b081b0207 */ /* 0x000fce0007000000 */
.L_x_297:
[----:B------:R-:W-:Y:S05]  /*2590*/  BSYNC.RECONVERGENT B1 ;  /* 0x0000000000017941 */ /* 0x000fea0003800200 */
.L_x_296:
[----:B------:R-:W-:Y:S01]  /*25a0*/  ISETP.GT.AND P4, PT, R7, R4, PT ;  /* 0x000000040700720c */ /* 0x000fe20003f84270 */
[----:B---3--:R2:W3:Y:S01]  /*25b0*/  SHFL.DOWN PT, R9, R26, 0x2, R4 ;  /* 0x084000001a097989 */ /* 0x0084e200000e0004 */
[----:B------:R-:W-:Y:S01]  /*25c0*/  LOP3.LUT R7, R2, 0xff, RZ, 0xc0, !PT ;  /* 0x000000ff02077812 */ /* 0x000fe200078ec0ff */
        /* <DEDUP_REMOVED lines=8> */
[----:B---3--:R-:W-:Y:S02]  /*2650*/  @!P0 ISETP.LT.U32.AND P5, PT, R9, R26, PT ;  /* 0x0000001a0900820c */ /* 0x008fe40003fa1070 */
[----:B------:R-:W-:Y:S02]  /*2660*/  @P0 ISETP.NE.AND P6, PT, R6, RZ, PT ;  /* 0x000000ff0600020c */ /* 0x000fe40003fc5270 */
[----:B------:R-:W-:Y:S02]  /*2670*/  @!P0 PRMT R2, R10, 0x7610, R2 ;  /* 0x000076100a028816 */ /* 0x000fe40000000002 */
[----:B----4-:R-:W-:Y:S02]  /*2680*/  @!P0 ISETP.LT.AND.EX P5, PT, R8, R27, PT, P5 ;  /* 0x0000001b0800820c */ /* 0x010fe40003fa1350 */
[----:B------:R-:W-:Y:S02]  /*2690*/  @P0 SEL R6, R7, R2, !P6 ;  /* 0x0000000207060207 */ /* 0x000fe40007000000 */
[----:B-12---:R-:W-:-:S02]  /*26a0*/  @!P0 SEL R26, R9, R26, P5 ;  /* 0x0000001a091a8207 */ /* 0x006fc40002800000 */
[----:B------:R-:W-:Y:S02]  /*26b0*/  @!P0 SEL R27, R8, R27, P5 ;  /* 0x0000001b081b8207 */ /* 0x000fe40002800000 */
[----:B------:R-:W-:Y:S02]  /*26c0*/  @P0 PRMT R2, R6, 0x7610, R2 ;  /* 0x0000761006020816 */ /* 0x000fe40000000002 */
[----:B------:R-:W-:Y:S02]  /*26d0*/  @P0 SEL R26, R9, R26, !P6 ;  /* 0x0000001a091a0207 */ /* 0x000fe40007000000 */
[----:B------:R-:W-:-:S07]  /*26e0*/  @P0 SEL R27, R8, R27, !P6 ;  /* 0x0000001b081b0207 */ /* 0x000fce0007000000 */
.L_x_299:
[----:B------:R-:W-:Y:S05]  /*26f0*/  BSYNC.RECONVERGENT B1 ;  /* 0x0000000000017941 */ /* 0x000fea0003800200 */
.L_x_298:
[----:B0-----:R-:W-:Y:S01]  /*2700*/  LOP3.LUT R7, R2, 0xff, RZ, 0xc0, !PT ;  /* 0x000000ff02077812 */ /* 0x001fe200078ec0ff */
[----:B---3--:R0:W3:Y:S01]  /*2710*/  SHFL.DOWN PT, R9, R26, 0x4, R4 ;  /* 0x088000001a097989 */ /* 0x0080e200000e0004 */
[----:B------:R-:W-:Y:S03]  /*2720*/  BSSY.RECONVERGENT B1, `(.L_x_300) ;  /* 0x0000012000017945 */ /* 0x000fe60003800200 */
[----:B----4-:R0:W4:Y:S04]  /*2730*/  SHFL.DOWN PT, R8, R27, 0x4, R4 ;  /* 0x088000001b087989 */ /* 0x01012800000e0004 */
        /* <DEDUP_REMOVED lines=16> */
.L_x_301:
[----:B------:R-:W-:Y:S05]  /*2840*/  BSYNC.RECONVERGENT B1 ;  /* 0x0000000000017941 */ /* 0x000fea0003800200 */
.L_x_300:
        /* <DEDUP_REMOVED lines=20> */
.L_x_303:
[----:B------:R-:W-:Y:S05]  /*2990*/  BSYNC.RECONVERGENT B1 ;  /* 0x0000000000017941 */ /* 0x000fea0003800200 */
.L_x_302:
[----:B0-----:R-:W-:Y:S01]  /*29a0*/  LOP3.LUT R7, R2, 0xff, RZ, 0xc0, !PT ;  /* 0x000000ff02077812 */ /* 0x001fe200078ec0ff */
[----:B---3--:R0:W3:Y:S01]  /*29b0*/  SHFL.DOWN PT, R9, R26, 0x10, R4 ;  /* 0x0a0000001a097989 */ /* 0x0080e200000e0004 */
[----:B------:R-:W-:Y:S03]  /*29c0*/  BSSY.RECONVERGENT B1, `(.L_x_304) ;  /* 0x0000012000017945 */ /* 0x000fe60003800200 */
[----:B------:R0:W0:Y:S04]  /*29d0*/  SHFL.DOWN PT, R6, R27, 0x10, R4 ;  /* 0x0a0000001b067989 */ /* 0x00002800000e0004 */
[----:B------:R0:W0:Y:S01]  /*29e0*/  SHFL.DOWN PT, R7, R7, 0x10, R4 ;  /* 0x0a00000007077989 */ /* 0x00002200000e0004 */
[----:B------:R-:W-:Y:S05]  /*29f0*/  @P4 BRA `(.L_x_305) ;  /* 0x0000000000384947 */ /* 0x000fea0003800000 */
[----:B0-----:R-:W-:Y:S01]  /*2a00*/  LOP3.LUT P0, RZ, R7, 0xff, RZ, 0xc0, !PT ;  /* 0x000000ff07ff7812 */ /* 0x001fe2000780c0ff */
[----:B----4-:R-:W-:Y:S01]  /*2a10*/  IMAD.MOV.U32 R8, RZ, RZ, 0x1 ;  /* 0x00000001ff087424 */ /* 0x010fe200078e00ff */
[----:B-12---:R-:W-:-:S04]  /*2a20*/  LOP3.LUT P2, R4, R2, 0xff, RZ, 0xc0, !PT ;  /* 0x000000ff02047812 */ /* 0x006fc8000784c0ff */
[----:B------:R-:W-:-:S13]  /*2a30*/  PLOP3.LUT P0, PT, P2, P0, PT, 0x2f, 0xf2 ;  /* 0x0000000000f2781c */ /* 0x000fda0001700577 */
[----:B---3--:R-:W-:Y:S02]  /*2a40*/  @!P0 ISETP.LT.U32.AND P2, PT, R9, R26, PT ;  /* 0x0000001a0900820c */ /* 0x008fe40003f41070 */
        /* <DEDUP_REMOVED lines=9> */
.L_x_305:
[----:B------:R-:W-:Y:S05]  /*2ae0*/  BSYNC.RECONVERGENT B1 ;  /* 0x0000000000017941 */ /* 0x000fea0003800200 */
.L_x_304:
[----:B------:R-:W-:Y:S04]  /*2af0*/  BSSY.RECONVERGENT B1, `(.L_x_306) ;  /* 0x000000a000017945 */ /* 0x000fe80003800200 */
[----:B------:R-:W-:Y:S05]  /*2b00*/  @P1 BRA `(.L_x_307) ;  /* 0x0000000000201947 */ /* 0x000fea0003800000 */
[----:B0-----:R-:W0:Y:S01]  /*2b10*/  S2R R7, SR_CgaCtaId ;  /* 0x0000000000077919 */ /* 0x001e220000008800 */
[----:B------:R-:W-:Y:S02]  /*2b20*/  MOV R6, 0x400 ;  /* 0x0000040000067802 */ /* 0x000fe40000000f00 */
[----:B-12---:R-:W-:-:S04]  /*2b30*/  SHF.R.U32.HI R4, RZ, 0x1, R5 ;  /* 0x00000001ff047819 */ /* 0x006fc80000011605 */
[----:B------:R-:W-:Y:S02]  /*2b40*/  LOP3.LUT R4, R4, 0x1f0, RZ, 0xc0, !PT ;  /* 0x000001f004047812 */ /* 0x000fe400078ec0ff */
[----:B0-----:R-:W-:-:S05]  /*2b50*/  LEA R7, R7, R6, 0x18 ;  /* 0x0000000607077211 */ /* 0x001fca00078ec0ff */
[----:B------:R-:W-:-:S05]  /*2b60*/  IMAD.IADD R7, R4, 0x1, R7 ;  /* 0x0000000104077824 */ /* 0x000fca00078e0207 */
[----:B------:R0:W-:Y:S04]  /*2b70*/  STS.64 [R7+0x10], R26 ;  /* 0x0000101a07007388 */ /* 0x0001e80000000a00 */
[----:B------:R0:W-:Y:S02]  /*2b80*/  STS.U8 [R7+0x8], R2 ;  /* 0x0000080207007388 */ /* 0x0001e40000000000 */
.L_x_307:
[----:B------:R-:W-:Y:S05]  /*2b90*/  BSYNC.RECONVERGENT B1 ;  /* 0x0000000000017941 */ /* 0x000fea0003800200 */
.L_x_306:
[----:B------:R-:W-:Y:S01]  /*2ba0*/  BAR.SYNC.DEFER_BLOCKING 0x0 ;  /* 0x0000000000007b1d */ /* 0x000fe20000010000 */
[----:B------:R-:W-:-:S13]  /*2bb0*/  ISETP.NE.AND P1, PT, R5, RZ, PT ;  /* 0x000000ff0500720c */ /* 0x000fda0003f25270 */
[----:B------:R-:W-:Y:S05]  /*2bc0*/  @P1 BRA `(.L_x_295) ;  /* 0x0000003000801947 */ /* 0x000fea0003800000 */
[C---:B------:R-:W-:Y:S02]  /*2bd0*/  ISETP.GE.U32.AND P0, PT, R3.reuse, 0x21, PT ;  /* 0x000000210300780c */ /* 0x040fe40003f06070 */
[C---:B------:R-:W-:Y:S02]  /*2be0*/  ISETP.GE.U32.AND P2, PT, R3.reuse, 0x41, PT ;  /* 0x000000410300780c */ /* 0x040fe40003f46070 */
[C---:B------:R-:W-:Y:S02]  /*2bf0*/  ISETP.GE.U32.AND P3, PT, R3.reuse, 0x61, PT ;  /* 0x000000610300780c */ /* 0x040fe40003f66070 */
[----:B------:R-:W-:-:S07]  /*2c00*/  ISETP.GE.U32.AND P4, PT, R3, 0x81, PT ;  /* 0x000000810300780c */ /* 0x000fce0003f86070 */
[----:B------:R-:W-:Y:S06]  /*2c10*/  @!P0 BRA `(.L_x_308) ;  /* 0x00000000003c8947 */ /* 0x000fec0003800000 */
[----:B------:R-:W5:Y:S01]  /*2c20*/  S2UR UR5, SR_CgaCtaId ;  /* 0x00000000000579c3 */ /* 0x000f620000008800 */
[----:B------:R-:W-:Y:S01]  /*2c30*/  UMOV UR4, 0x400 ;  /* 0x0000040000047882 */ /* 0x000fe20000000000 */
[----:B------:R-:W-:Y:S01]  /*2c40*/  LOP3.LUT P5, RZ, R2, 0xff, RZ, 0xc0, !PT ;  /* 0x000000ff02ff7812 */ /* 0x000fe200078ac0ff */
[----:B-----5:R-:W-:-:S09]  /*2c50*/  ULEA UR4, UR5, UR4, 0x18 ;  /* 0x0000000405047291 */ /* 0x020fd2000f8ec0ff */
[----:B0-----:R-:W0:Y:S04]  /*2c60*/  LDS.U8 R6, [UR4+0x18] ;  /* 0x00001804ff067984 */ /* 0x001e280008000000 */
[----:B-12---:R-:W1:Y:S01]  /*2c70*/  LDS.64 R4, [UR4+0x20] ;  /* 0x00002004ff047984 */ /* 0x006e620008000a00 */
[----:B0-----:R-:W-:Y:S02]  /*2c80*/  ISETP.NE.AND P6, PT, R6, RZ, PT ;  /* 0x000000ff0600720c */ /* 0x001fe40003fc5270 */
[----:B-1----:R-:W-:Y:S02]  /*2c90*/  ISETP.LT.U32.AND P0, PT, R4, R26, PT ;  /* 0x0000001a0400720c */ /* 0x002fe40003f01070 */
[----:B------:R-:W-:Y:S02]  /*2ca0*/  @P5 SEL R6, R2, 0x1, !P6 ;  /* 0x0000000102065807 */ /* 0x000fe40007000000 */
[----:B------:R-:W-:-:S02]  /*2cb0*/  ISETP.LT.AND.EX P0, PT, R5, R27, PT, P0 ;  /* 0x0000001b0500720c */ /* 0x000fc40003f01300 */
[----:B------:R-:W-:-:S05]  /*2cc0*/  PRMT R2, R6, 0x7610, R2 ;  /* 0x0000761006027816 */ /* 0x000fca0000000002 */
[C---:B------:R-:W-:Y:S02]  /*2cd0*/  @P6 SEL R26, R4.reuse, R26, P0 ;  /* 0x0000001a041a6207 */ /* 0x040fe40000000000 */
[C---:B------:R-:W-:Y:S02]  /*2ce0*/  @P6 SEL R27, R5.reuse, R27, P0 ;  /* 0x0000001b051b6207 */ /* 0x040fe40000000000 */
[----:B------:R-:W-:Y:S02]  /*2cf0*/  SEL R26, R4, R26, !P5 ;  /* 0x0000001a041a7207 */ /* 0x000fe40006800000 */
[----:B------:R-:W-:-:S07]  /*2d00*/  SEL R27, R5, R27, !P5 ;  /* 0x0000001b051b7207 */ /* 0x000fce0006800000 */
.L_x_308:
[----:B------:R-:W-:Y:S01]  /*2d10*/  ISETP.GE.U32.AND P5, PT, R3, 0xa1, PT ;  /* 0x000000a10300780c */ /* 0x000fe20003fa6070 */
[----:B------:R-:W-:-:S12]  /*2d20*/  @!P2 BRA `(.L_x_309) ;  /* 0x00000000003ca947 */ /* 0x000fd80003800000 */
        /* <DEDUP_REMOVED lines=15> */
.L_x_309:
        /* <DEDUP_REMOVED lines=17> */
.L_x_310:
[----:B------:R-:W-:Y:S01]  /*2f30*/  ISETP.GE.U32.AND P3, PT, R3, 0xe1, PT ;  /* 0x000000e10300780c */ /* 0x000fe20003f66070 */
        /* <DEDUP_REMOVED lines=16> */
.L_x_311:
        /* <DEDUP_REMOVED lines=16> */
.L_x_312:
        /* <DEDUP_REMOVED lines=16> */
.L_x_313:
        /* <DEDUP_REMOVED lines=17> */
.L_x_271:
        /* <DEDUP_REMOVED lines=19> */
[----:B------:R-:W-:Y:S01]  /*3480*/  VIADD R2, R5, 0x200 ;  /* 0x0000020005027836 */ /* 0x000fe20000000000 */
[----:B------:R-:W-:Y:S01]  /*3490*/  ISETP.GE.U32.AND P4, PT, R3, UR5, PT ;  /* 0x0000000503007c0c */ /* 0x000fe2000bf86070 */
[----:B---3--:R-:W-:Y:S01]  /*34a0*/  DSETP.NEU.AND P0, PT, R6, R18, PT ;  /* 0x000000120600722a */ /* 0x008fe20003f0d000 */
[----:B--2---:R-:W-:Y:S01]  /*34b0*/  IADD3 R7, P1, PT, R4, UR6, RZ ;  /* 0x0000000604077c10 */ /* 0x004fe2000ff3e0ff */
[----:B------:R-:W-:-:S02]  /*34c0*/  VIADD R4, R5, 0x100 ;  /* 0x0000010005047836 */ /* 0x000fc40000000000 */
[----:B------:R-:W-:Y:S01]  /*34d0*/  IMAD.U32 R6, RZ, RZ, UR7 ;  /* 0x00000007ff067e24 */ /* 0x000fe2000f8e00ff */
[----:B------:R-:W-:Y:S02]  /*34e0*/  IADD3 R19, P2, PT, R2, R7, RZ ;  /* 0x0000000702137210 */ /* 0x000fe40007f5e0ff */
[----:B------:R-:W-:Y:S01]  /*34f0*/  SEL R4, R4, R5, !P0 ;  /* 0x0000000504047207 */ /* 0x000fe20004000000 */
[----:B------:R-:W-:Y:S01]  /*3500*/  IMAD.X R2, RZ, RZ, R6, P1 ;  /* 0x000000ffff027224 */ /* 0x000fe200008e0606 */
[----:B----4-:R-:W-:Y:S02]  /*3510*/  DSETP.NEU.AND P3, PT, R8, R12, PT ;  /* 0x0000000c0800722a */ /* 0x010fe40003f6d000 */
[----:B0-----:R-:W-:Y:S01]  /*3520*/  IADD3 R26, P1, PT, R4, R7, RZ ;  /* 0x00000007041a7210 */ /* 0x001fe20007f3e0ff */
[----:B------:R-:W-:Y:S01]  /*3530*/  IMAD.X R4, RZ, RZ, R2, P2 ;  /* 0x000000ffff047224 */ /* 0x000fe200010e0602 */
[----:B-----5:R-:W-:-:S03]  /*3540*/  DSETP.EQ.AND P0, PT, R14, R16, !P0 ;  /* 0x000000100e00722a */ /* 0x020fc60004702000 */
[----:B------:R-:W-:Y:S01]  /*3550*/  IMAD.X R27, RZ, RZ, R2, P1 ;  /* 0x000000ffff1b7224 */ /* 0x000fe200008e0602 */
[----:B------:R-:W-:-:S04]  /*3560*/  ISETP.LT.U32.AND P1, PT, R19, R26, PT ;  /* 0x0000001a1300720c */ /* 0x000fc80003f21070 */
[----:B------:R-:W-:Y:S01]  /*3570*/  ISETP.LT.AND.EX P1, PT, R4, R27, PT, P1 ;  /* 0x0000001b0400720c */ /* 0x000fe20003f21310 */
[----:B------:R-:W-:-:S03]  /*3580*/  DSETP.NEU.AND P2, PT, R20, R22, PT ;  /* 0x000000161400722a */ /* 0x000fc60003f4d000 */
[C---:B------:R-:W-:Y:S02]  /*3590*/  @P3 SEL R26, R19.reuse, R26, P1 ;  /* 0x0000001a131a3207 */ /* 0x040fe40000800000 */
        /* <DEDUP_REMOVED lines=14> */
[----:B------:R-:W-:Y:S06]  /*3680*/  @!P4 BRA `(.L_x_314) ;  /* 0x000000180094c947 */ /* 0x000fec0003800000 */
[----:B------:R-:W-:Y:S01]  /*3690*/  IMAD.SHL.U32 R20, R0, 0x400, RZ ;  /* 0x0000040000147824 */ /* 0x000fe200078e00ff */
[----:B------:R-:W-:Y:S01]  /*36a0*/  LOP3.LUT R4, RZ, R5, RZ, 0x33, !PT ;  /* 0x00000005ff047212 */ /* 0x000fe200078e33ff */
[C---:B------:R-:W-:Y:S01]  /*36b0*/  VIADD R3, R11.reuse, 0xfffffc00 ;  /* 0xfffffc000b037836 */ /* 0x040fe20000000000 */
[----:B------:R-:W0:Y:S01]  /*36c0*/  LDCU.64 UR8, c[0x0][0x3a0] ;  /* 0x00007400ff0877ac */ /* 0x000e220008000a00 */
[C---:B------:R-:W-:Y:S01]  /*36d0*/  VIADD R8, R20.reuse, UR5 ;  /* 0x0000000514087c36 */ /* 0x040fe20008000000 */
[----:B------:R-:W-:Y:S02]  /*36e0*/  IADD3 R7, PT, PT, R11, -UR5, R4 ;  /* 0x800000050b077c10 */ /* 0x000fe4000fffe004 */
[----:B------:R-:W-:Y:S01]  /*36f0*/  IADD3 R21, PT, PT, R20, UR5, R5 ;  /* 0x0000000514157c10 */ /* 0x000fe2000fffe005 */
[----:B------:R-:W-:Y:S01]  /*3700*/  UMOV UR4, URZ ;  /* 0x000000ff00047c82 */ /* 0x000fe20008000000 */
[----:B------:R-:W-:Y:S01]  /*3710*/  ISETP.GT.U32.AND P0, PT, R8, R3, PT ;  /* 0x000000030800720c */ /* 0x000fe20003f04070 */
[----:B------:R-:W-:-:S02]  /*3720*/  IMAD.IADD R4, R7, 0x1, -R20 ;  /* 0x0000000107047824 */ /* 0x000fc400078e0a14 */
[----:B------:R-:W-:-:S10]  /*3730*/  VIADD R21, R21, 0x400 ;  /* 0x0000040015157836 */ /* 0x000fd40000000000 */
[----:B0-----:R-:W-:Y:S05]  /*3740*/  @P0 BRA `(.L_x_315) ;  /* 0x0000000400440947 */ /* 0x001fea0003800000 */
.L_x_319:
[----:B------:R-:W0:Y:S01]  /*3750*/  LDC.64 R14, c[0x0][0x380] ;  /* 0x0000e000ff0e7b82 */ /* 0x000e220000000a00 */
[----:B------:R-:W-:-:S07]  /*3760*/  IMAD.IADD R6, R5, 0x1, R8 ;  /* 0x0000000105067824 */ /* 0x000fce00078e0208 */
[----:B------:R-:W1:Y:S01]  /*3770*/  LDC.64 R22, c[0x0][0x388] ;  /* 0x0000e200ff167b82 */ /* 0x000e620000000a00 */
[----:B0-----:R-:W-:-:S05]  /*3780*/  IMAD.WIDE.U32 R14, R6, 0x8, R14 ;  /* 0x00000008060e7825 */ /* 0x001fca00078e000e */
[----:B------:R0:W5:Y:S01]  /*3790*/  LDG.E.64 R28, desc[UR10][R14.64] ;  /* 0x0000000a0e1c7981 */ /* 0x000162000c1e1b00 */
[----:B-1----:R-:W-:-:S03]  /*37a0*/  IMAD.WIDE.U32 R22, R6, 0x8, R22 ;  /* 0x0000000806167825 */ /* 0x002fc600078e0016 */
        /* <DEDUP_REMOVED lines=8> */
[----:B------:R-:W-:-:S02]  /*3830*/  UMOV UR6, UR8 ;  /* 0x0000000800067c82 */ /* 0x000fc40008000000 */
[----:B------:R-:W-:Y:S01]  /*3840*/  IADD3 R7, P0, PT, R6, UR6, RZ ;  /* 0x0000000606077c10 */ /* 0x000fe2000ff1e0ff */
[----:B------:R-:W-:Y:S01]  /*3850*/  IMAD.U32 R6, RZ, RZ, UR9 ;  /* 0x00000009ff067e24 */ /* 0x000fe2000f8e00ff */
[----:B------:R-:W-:Y:S03]  /*3860*/  BSSY.RECONVERGENT B1, `(.L_x_316) ;  /* 0x000000f000017945 */ /* 0x000fe60003800200 */
[----:B------:R-:W-:-:S05]  /*3870*/  IMAD.X R9, RZ, RZ, R6, P0 ;  /* 0x000000ffff097224 */ /* 0x000fca00000e0606 */
[----:B0-----:R-:W-:Y:S05]  /*3880*/  @!P1 BRA `(.L_x_317) ;  /* 0x0000000000209947 */ /* 0x001fea0003800000 */
        /* <DEDUP_REMOVED lines=8> */
.L_x_317:
[----:B-----5:R-:W-:Y:S01]  /*3910*/  DSETP.NEU.AND P0, PT, R28, R24, PT ;  /* 0x000000181c00722a */ /* 0x020fe20003f0d000 */
[----:B------:R-:W-:Y:S02]  /*3920*/  IMAD.MOV.U32 R26, RZ, RZ, R7 ;  /* 0x000000ffff1a7224 */ /* 0x000fe400078e0007 */
[----:B------:R-:W-:-:S03]  /*3930*/  IMAD.MOV.U32 R27, RZ, RZ, R9 ;  /* 0x000000ffff1b7224 */ /* 0x000fc600078e0009 */
[----:B------:R-:W-:-:S08]  /*3940*/  SEL R2, RZ, 0x1, !P0 ;  /* 0x00000001ff027807 */ /* 0x000fd00004000000 */
.L_x_318:
[----:B------:R-:W-:Y:S05]  /*3950*/  BSYNC.RECONVERGENT B1 ;  /* 0x0000000000017941 */ /* 0x000fea0003800200 */
.L_x_316:
[----:B------:R-:W-:Y:S01]  /*3960*/  DSETP.NEU.AND P3, PT, R10, R16, PT ;  /* 0x000000100a00722a */ /* 0x000fe20003f6d000 */
[C---:B------:R-:W-:Y:S01]  /*3970*/  LOP3.LUT P2, RZ, R2.reuse, 0xff, RZ, 0xc0, !PT ;  /* 0x000000ff02ff7812 */ /* 0x040fe2000784c0ff */
[----:B------:R-:W-:Y:S01]  /*3980*/  IMAD.MOV.U32 R11, RZ, RZ, R26 ;  /* 0x000000ffff0b7224 */ /* 0x000fe200078e001a */
[C---:B------:R-:W-:Y:S01]  /*3990*/  IADD3 R26, P1, PT, R7.reuse, 0x100, RZ ;  /* 0x00000100071a7810 */ /* 0x040fe20007f3e0ff */
[----:B------:R-:W-:Y:S02]  /*39a0*/  IMAD.MOV.U32 R10, RZ, RZ, R27 ;  /* 0x000000ffff0a7224 */ /* 0x000fe400078e001b */
[----:B------:R-:W-:Y:S02]  /*39b0*/  SEL R2, R2, 0x1, !P3 ;  /* 0x0000000102027807 */ /* 0x000fe40005800000 */
[----:B------:R-:W-:Y:S01]  /*39c0*/  IMAD.X R27, RZ, RZ, R9, P1 ;  /* 0x000000ffff1b7224 */ /* 0x000fe200008e0609 */
[----:B------:R-:W-:Y:S01]  /*39d0*/  ISETP.LT.U32.AND P0, PT, R26, R11, PT ;  /* 0x0000000b1a00720c */ /* 0x000fe20003f01070 */
[----:B------:R-:W-:Y:S01]  /*39e0*/  DSETP.NEU.AND P1, PT, R12, R18, PT ;  /* 0x000000120c00722a */ /* 0x000fe20003f2d000 */
[----:B------:R-:W-:-:S02]  /*39f0*/  IADD3 R13, P4, PT, R7, 0x200, RZ ;  /* 0x00000200070d7810 */ /* 0x000fc40007f9e0ff */
[CC--:B------:R-:W-:Y:S02]  /*3a00*/  ISETP.LT.AND.EX P0, PT, R27.reuse, R10.reuse, PT, P0 ;  /* 0x0000000a1b00720c */ /* 0x0c0fe40003f01300 */
[----:B------:R-:W-:Y:S02]  /*3a10*/  @!P2 SEL R2, RZ, 0x1, !P3 ;  /* 0x00000001ff02a807 */ /* 0x000fe40005800000 */
[C---:B------:R-:W-:Y:S02]  /*3a20*/  @P3 SEL R11, R26.reuse, R11, P0 ;  /* 0x0000000b1a0b3207 */ /* 0x040fe40000000000 */
[C---:B------:R-:W-:Y:S02]  /*3a30*/  @P3 SEL R10, R27.reuse, R10, P0 ;  /* 0x0000000a1b0a3207 */ /* 0x040fe40000000000 */
[----:B------:R-:W-:Y:S02]  /*3a40*/  SEL R26, R26, R11, !P2 ;  /* 0x0000000b1a1a7207 */ /* 0x000fe40005000000 */
[----:B------:R-:W0:Y:S01]  /*3a50*/  LDC R11, c[0x0][0x3c8] ;  /* 0x0000f200ff0b7b82 */ /* 0x000e220000000800 */
[----:B------:R-:W-:Y:S01]  /*3a60*/  SEL R27, R27, R10, !P2 ;  /* 0x0000000a1b1b7207 */ /* 0x000fe20005000000 */
[----:B------:R-:W-:Y:S01]  /*3a70*/  IMAD.X R10, RZ, RZ, R9, P4 ;  /* 0x000000ffff0a7224 */ /* 0x000fe200020e0609 */
[----:B------:R-:W-:Y:S01]  /*3a80*/  ISETP.LT.U32.AND P0, PT, R13, R26, PT ;  /* 0x0000001a0d00720c */ /* 0x000fe20003f01070 */
[----:B------:R-:W-:Y:S01]  /*3a90*/  DSETP.NEU.AND P2, PT, R14, R22, PT ;  /* 0x000000160e00722a */ /* 0x000fe20003f4d000 */
[----:B------:R-:W-:-:S02]  /*3aa0*/  LOP3.LUT P3, RZ, R2, 0xff, RZ, 0xc0, !PT ;  /* 0x000000ff02ff7812 */ /* 0x000fc4000786c0ff */
[-C--:B------:R-:W-:Y:S02]  /*3ab0*/  ISETP.LT.AND.EX P0, PT, R10, R27.reuse, PT, P0 ;  /* 0x0000001b0a00720c */ /* 0x080fe40003f01300 */
[----:B------:R-:W-:Y:S02]  /*3ac0*/  SEL R2, R2, 0x1, !P1 ;  /* 0x0000000102027807 */ /* 0x000fe40004800000 */
[----:B------:R-:W-:Y:S02]  /*3ad0*/  @P1 SEL R26, R13, R26, P0 ;  /* 0x0000001a0d1a1207 */ /* 0x000fe40000000000 */
[C---:B------:R-:W-:Y:S02]  /*3ae0*/  @P1 SEL R27, R10.reuse, R27, P0 ;  /* 0x0000001b0a1b1207 */ /* 0x040fe40000000000 */
[----:B------:R-:W-:Y:S02]  /*3af0*/  IADD3 R7, P0, PT, R7, 0x300, RZ ;  /* 0x0000030007077810 */ /* 0x000fe40007f1e0ff */
[----:B------:R-:W-:-:S02]  /*3b00*/  SEL R27, R10, R27, !P3 ;  /* 0x0000001b0a1b7207 */ /* 0x000fc40005800000 */
[----:B------:R-:W-:Y:S01]  /*3b10*/  @!P3 SEL R2, RZ, 0x1, !P1 ;  /* 0x00000001ff02b807 */ /* 0x000fe20004800000 */
[----:B------:R-:W-:Y:S01]  /*3b20*/  IMAD.X R10, RZ, RZ, R9, P0 ;  /* 0x000000ffff0a7224 */ /* 0x000fe200000e0609 */
[----:B------:R-:W-:Y:S02]  /*3b30*/  SEL R26, R13, R26, !P3 ;  /* 0x0000001a0d1a7207 */ /* 0x000fe40005800000 */
[C---:B------:R-:W-:Y:S01]  /*3b40*/  LOP3.LUT P1, RZ, R2.reuse, 0xff, RZ, 0xc0, !PT ;  /* 0x000000ff02ff7812 */ /* 0x040fe2000782c0ff */
[----:B0-----:R-:W-:Y:S01]  /*3b50*/  IMAD.IADD R9, R11, 0x1, -R8 ;  /* 0x000000010b097824 */ /* 0x001fe200078e0a08 */
[----:B------:R-:W-:Y:S02]  /*3b60*/  ISETP.LT.U32.AND P0, PT, R7, R26, PT ;  /* 0x0000001a0700720c */ /* 0x000fe40003f01070 */
[----:B------:R-:W-:Y:S02]  /*3b70*/  SEL R2, R2, 0x1, !P2 ;  /* 0x0000000102027807 */ /* 0x000fe40005000000 */
[----:B------:R-:W-:-:S02]  /*3b80*/  ISETP.GE.U32.AND P3, PT, R9, UR5, PT ;  /* 0x0000000509007c0c */ /* 0x000fc4000bf66070 */
[----:B------:R-:W-:-:S04]  /*3b90*/  ISETP.LT.AND.EX P0, PT, R10, R27, PT, P0 ;  /* 0x0000001b0a00720c */ /* 0x000fc80003f01300 */
[C---:B------:R-:W-:Y:S02]  /*3ba0*/  @P2 SEL R26, R7.reuse, R26, P0 ;  /* 0x0000001a071a2207 */ /* 0x040fe40000000000 */
[C---:B------:R-:W-:Y:S02]  /*3bb0*/  @P2 SEL R27, R10.reuse, R27, P0 ;  /* 0x0000001b0a1b2207 */ /* 0x040fe40000000000 */
[----:B------:R-:W-:Y:S02]  /*3bc0*/  @!P1 SEL R2, RZ, 0x1, !P2 ;  /* 0x00000001ff029807 */ /* 0x000fe40005000000 */
[----:B------:R-:W-:Y:S02]  /*3bd0*/  SEL R26, R7, R26, !P1 ;  /* 0x0000001a071a7207 */ /* 0x000fe40004800000 */
[----:B------:R-:W-:Y:S01]  /*3be0*/  SEL R27, R10, R27, !P1 ;  /* 0x0000001b0a1b7207 */ /* 0x000fe20004800000 */
[----:B------:R-:W-:Y:S06]  /*3bf0*/  @!P3 BRA `(.L_x_314) ;  /* 0x000000140038b947 */ /* 0x000fec0003800000 */
[----:B------:R-:W-:Y:S01]  /*3c00*/  VIADD R8, R8, UR5 ;  /* 0x0000000508087c36 */ /* 0x000fe20008000000 */
[----:B------:R-:W-:Y:S01]  /*3c10*/  UIADD3 UR4, UPT, UPT, UR4, 0x1, URZ ;  /* 0x0000000104047890 */ /* 0x000fe2000fffe0ff */
[----:B------:R-:W-:Y:S02]  /*3c20*/  VIADD R21, R21, UR5 ;  /* 0x0000000515157c36 */ /* 0x000fe40008000000 */
[----:B------:R-:W-:Y:S01]  /*3c30*/  VIADD R4, R4, -UR5 ;  /* 0x8000000504047c36 */ /* 0x000fe20008000000 */
[----:B------:R-:W-:-:S13]  /*3c40*/  ISETP.GT.U32.AND P0, PT, R8, R3, PT ;  /* 0x000000030800720c */ /* 0x000fda0003f04070 */
[----:B------:R-:W-:Y:S05]  /*3c50*/  @!P0 BRA `(.L_x_319) ;  /* 0xfffffff800bc8947 */ /* 0x000fea000383ffff */
.L_x_315:
[----:B------:R-:W-:Y:S01]  /*3c60*/  IMAD.IADD R10, R11, 0x1, -R8 ;  /* 0x000000010b0a7824 */ /* 0x000fe200078e0a08 */
[----:B------:R-:W-:Y:S04]  /*3c70*/  BSSY.RECONVERGENT B1, `(.L_x_314) ;  /* 0x0000146000017945 */ /* 0x000fe80003800200 */
[----:B------:R-:W-:-:S04]  /*3c80*/  ISETP.GE.AND P0, PT, R5, R10, PT ;  /* 0x0000000a0500720c */ /* 0x000fc80003f06270 */
[----:B------:R-:W-:-:S13]  /*3c90*/  ISETP.GE.U32.OR P0, PT, R8, R11, P0 ;  /* 0x0000000b0800720c */ /* 0x000fda0000706470 */
[----:B------:R-:W-:Y:S05]  /*3ca0*/  @P0 BRA `(.L_x_320) ;  /* 0x0000001400080947 */ /* 0x000fea0003800000 */
[----:B------:R-:W0:Y:S01]  /*3cb0*/  LDC R3, c[0x0][0x3cc] ;  /* 0x0000f300ff037b82 */ /* 0x000e220000000800 */
[----:B------:R-:W-:Y:S01]  /*3cc0*/  LOP3.LUT R10, RZ, R5, RZ, 0x33, !PT ;  /* 0x00000005ff0a7212 */ /* 0x000fe200078e33ff */
[----:B------:R-:W-:Y:S04]  /*3cd0*/  BSSY.RECONVERGENT B2, `(.L_x_321) ;  /* 0x00000a8000027945 */ /* 0x000fe80003800200 */
[----:B------:R-:W-:-:S05]  /*3ce0*/  IMAD.IADD R9, R10, 0x1, R11 ;  /* 0x000000010a097824 */ /* 0x000fca00078e020b */
[----:B------:R-:W-:Y:S01]  /*3cf0*/  IADD3 R20, PT, PT, R9, -UR5, -R20 ;  /* 0x8000000509147c10 */ /* 0x000fe2000fffe814 */
[----:B0-----:R-:W-:-:S04]  /*3d00*/  IMAD R3, R3, UR4, RZ ;  /* 0x0000000403037c24 */ /* 0x001fc8000f8e02ff */
[----:B------:R-:W-:-:S05]  /*3d10*/  IMAD R3, R3, -0x400, R20 ;  /* 0xfffffc0003037824 */ /* 0x000fca00078e0214 */
[C---:B------:R-:W-:Y:S02]  /*3d20*/  ISETP.GE.U32.AND P0, PT, R3.reuse, 0x700, PT ;  /* 0x000007000300780c */ /* 0x040fe40003f06070 */
[----:B------:R-:W-:Y:S01]  /*3d30*/  LEA.HI R10, R3, 0x1, RZ, 0x18 ;  /* 0x00000001030a7811 */ /* 0x000fe200078fc0ff */
[----:B------:R-:W-:-:S03]  /*3d40*/  IMAD.MOV.U32 R3, RZ, RZ, R5 ;  /* 0x000000ffff037224 */ /* 0x000fc600078e0005 */
[----:B------:R-:W-:-:S07]  /*3d50*/  LOP3.LUT R11, R10, 0x7, RZ, 0xc0, !PT ;  /* 0x000000070a0b7812 */ /* 0x000fce00078ec0ff */
[----:B------:R-:W-:Y:S05]  /*3d60*/  @!P0 BRA `(.L_x_322) ;  /* 0x0000000800788947 */ /* 0x000fea0003800000 */
[----:B------:R-:W0:Y:S01]  /*3d70*/  LDC.64 R12, c[0x0][0x380] ;  /* 0x0000e000ff0c7b82 */ /* 0x000e220000000a00 */
[----:B------:R-:W-:Y:S01]  /*3d80*/  LEA.HI R4, R4, 0x1, RZ, 0x18 ;  /* 0x0000000104047811 */ /* 0x000fe200078fc0ff */
[----:B------:R-:W-:Y:S01]  /*3d90*/  BSSY.RECONVERGENT B3, `(.L_x_323) ;  /* 0x000009a000037945 */ /* 0x000fe20003800200 */
[----:B------:R-:W-:Y:S02]  /*3da0*/  LOP3.LUT R20, R5, 0x400, RZ, 0xfc, !PT ;  /* 0x0000040005147812 */ /* 0x000fe400078efcff */
[----:B------:R-:W-:-:S03]  /*3db0*/  LOP3.LUT R4, R4, 0x1fffff8, RZ, 0xc0, !PT ;  /* 0x01fffff804047812 */ /* 0x000fc600078ec0ff */
[----:B------:R-:W1:Y:S02]  /*3dc0*/  LDC.64 R14, c[0x0][0x388] ;  /* 0x0000e200ff0e7b82 */ /* 0x000e640000000a00 */
[----:B------:R-:W-:-:S07]  /*3dd0*/  IMAD.MOV R23, RZ, RZ, -R4 ;  /* 0x000000ffff177224 */ /* 0x000fce00078e0a04 */
.L_x_324:
[----:B------:R-:W-:-:S04]  /*3de0*/  VIADD R7, R21, 0xfffffc00 ;  /* 0xfffffc0015077836 */ /* 0x000fc80000000000 */
[----:B0-----:R-:W-:-:S04]  /*3df0*/  IMAD.WIDE.U32 R18, R7, 0x8, R12 ;  /* 0x0000000807127825 */ /* 0x001fc800078e000c */
[----:B-1----:R-:W-:Y:S02]  /*3e00*/  IMAD.WIDE.U32 R16, R7, 0x8, R14 ;  /* 0x0000000807107825 */ /* 0x002fe400078e000e */
[----:B------:R-:W2:Y:S04]  /*3e10*/  LDG.E.64 R18, desc[UR10][R18.64] ;  /* 0x0000000a12127981 */ /* 0x000ea8000c1e1b00 */
[----:B------:R-:W2:Y:S01]  /*3e20*/  LDG.E.64 R16, desc[UR10][R16.64] ;  /* 0x0000000a10107981 */ /* 0x000ea2000c1e1b00 */
[----:B------:R-:W-:Y:S01]  /*3e30*/  PRMT R4, R2, 0x7610, R4 ;  /* 0x0000761002047816 */ /* 0x000fe20000000004 */
[----:B------:R-:W-:-:S03]  /*3e40*/  VIADD R29, R21, 0xfffffd00 ;  /* 0xfffffd00151d7836 */ /* 0x000fc60000000000 */
[----:B------:R-:W-:Y:S01]  /*3e50*/  LOP3.LUT P4, RZ, R4, 0xff, RZ, 0xc0, !PT ;  /* 0x000000ff04ff7812 */ /* 0x000fe2000788c0ff */
[----:B------:R-:W-:Y:S01]  /*3e60*/  IMAD.WIDE.U32 R24, R29, 0x8, R12 ;  /* 0x000000081d187825 */ /* 0x000fe200078e000c */
[----:B--2---:R-:W-:-:S11]  /*3e70*/  DSETP.NEU.AND P0, PT, R18, R16, PT ;  /* 0x000000101200722a */ /* 0x004fd60003f0d000 */
[----:B------:R-:W-:Y:S01]  /*3e80*/  DSETP.NEU.AND P1, PT, R18, R16, P4 ;  /* 0x000000101200722a */ /* 0x000fe2000272d000 */
[----:B------:R-:W-:Y:S01]  /*3e90*/  IMAD.WIDE.U32 R18, R29, 0x8, R14 ;  /* 0x000000081d127825 */ /* 0x000fe200078e000e */
[----:B------:R0:W2:Y:S04]  /*3ea0*/  LDG.E.64 R16, desc[UR10][R24.64] ;  /* 0x0000000a18107981 */ /* 0x0000a8000c1e1b00 */
[----:B------:R1:W2:Y:S01]  /*3eb0*/  LDG.E.64 R2, desc[UR10][R18.64] ;  /* 0x0000000a12027981 */ /* 0x0002a2000c1e1b00 */
[----:B------:R-:W-:Y:S01]  /*3ec0*/  @!P4 SEL R4, RZ, 0x1, !P0 ;  /* 0x00000001ff04c807 */ /* 0x000fe20004000000 */
[----:B0-----:R-:W-:-:S03]  /*3ed0*/  VIADD R25, R21, 0xfffffe00 ;  /* 0xfffffe0015197836 */ /* 0x001fc60000000000 */
[----:B-1----:R-:W-:-:S04]  /*3ee0*/  SEL R19, R4, 0x1, !P1 ;  /* 0x0000000104137807 */ /* 0x002fc80004800000 */
[----:B------:R-:W-:Y:S01]  /*3ef0*/  LOP3.LUT P3, RZ, R19, 0xff, RZ, 0xc0, !PT ;  /* 0x000000ff13ff7812 */ /* 0x000fe2000786c0ff */
[----:B--2---:R-:W-:-:S12]  /*3f00*/  DSETP.NEU.AND P0, PT, R16, R2, PT ;  /* 0x000000021000722a */ /* 0x004fd80003f0d000 */
        /* <DEDUP_REMOVED lines=9> */
[----:B------:R-:W-:Y:S01]  /*3fa0*/  IMAD.X R22, RZ, RZ, R6, P5 ;  /* 0x000000ffff167224 */ /* 0x000fe200028e0606 */
        /* <DEDUP_REMOVED lines=17> */
[----:B------:R-:W-:Y:S01]  /*40c0*/  IMAD.X R27, RZ, RZ, R6, P4 ;  /* 0x000000ffff1b7224 */ /* 0x000fe200020e0606 */
        /* <DEDUP_REMOVED lines=12> */
[----:B------:R-:W-:Y:S01]  /*4190*/  @!P2 SEL R4, R27, R18, !P3 ;  /* 0x000000121b04a207 */ /* 0x000fe20005800000 */
[----:B------:R-:W-:Y:S01]  /*41a0*/  VIADD R27, R21, 0x100 ;  /* 0x00000100151b7836 */ /* 0x000fe20000000000 */
[----:B------:R-:W-:-:S02]  /*41b0*/  SEL R19, R19, 0x1, !P1 ;  /* 0x0000000113137807 */ /* 0x000fc40004800000 */
[----:B------:R-:W-:Y:S02]  /*41c0*/  IADD3 R29, P2, PT, R25, UR6, RZ ;  /* 0x00000006191d7c10 */ /* 0x000fe4000ff5e0ff */
[----:B------:R-:W-:-:S03]  /*41d0*/  LOP3.LUT P3, RZ, R19, 0xff, RZ, 0xc0, !PT ;  /* 0x000000ff13ff7812 */ /* 0x000fc6000786c0ff */
[----:B------:R-:W-:Y:S01]  /*41e0*/  IMAD.X R25, RZ, RZ, R6, P2 ;  /* 0x000000ffff197224 */ /* 0x000fe200010e0606 */
[----:B------:R-:W-:-:S04]  /*41f0*/  ISETP.LT.U32.AND P2, PT, R29, R22, PT ;  /* 0x000000161d00720c */ /* 0x000fc80003f41070 */
[----:B------:R-:W-:-:S04]  /*4200*/  ISETP.LT.AND.EX P2, PT, R25, R4, PT, P2 ;  /* 0x000000041900720c */ /* 0x000fc80003f41320 */
[----:B------:R-:W-:Y:S02]  /*4210*/  SEL R18, R29, R22, P2 ;  /* 0x000000161d127207 */ /* 0x000fe40001000000 */
[----:B------:R-:W-:Y:S02]  /*4220*/  SEL R24, R25, R4, P2 ;  /* 0x0000000419187207 */ /* 0x000fe40001000000 */
[----:B------:R-:W-:Y:S01]  /*4230*/  @!P0 SEL R18, R29, R22, !P5 ;  /* 0x000000161d128207 */ /* 0x000fe20006800000 */
        /* <DEDUP_REMOVED lines=18> */
[----:B------:R-:W-:-:S06]  /*4360*/  IMAD.WIDE.U32 R18, R25, 0x8, R12 ;  /* 0x0000000819127825 */ /* 0x000fcc00078e000c */
[----:B------:R-:W3:Y:S01]  /*4370*/  LDG.E.64 R18, desc[UR10][R18.64] ;  /* 0x0000000a12127981 */ /* 0x000ee2000c1e1b00 */
[C-C-:B--2---:R-:W-:Y:S02]  /*4380*/  DSETP.NEU.AND P6, PT, R16.reuse, R2.reuse, PT ;  /* 0x000000021000722a */ /* 0x144fe40003fcd000 */
[----:B------:R-:W-:Y:S01]  /*4390*/  DSETP.NEU.AND P0, PT, R16, R2, P5 ;  /* 0x000000021000722a */ /* 0x000fe20002f0d000 */
[----:B------:R-:W-:-:S06]  /*43a0*/  IMAD.WIDE.U32 R16, R25, 0x8, R14 ;  /* 0x0000000819107825 */ /* 0x000fcc00078e000e */
[----:B------:R-:W3:Y:S01]  /*43b0*/  LDG.E.64 R16, desc[UR10][R16.64] ;  /* 0x0000000a10107981 */ /* 0x000ee2000c1e1b00 */
[----:B------:R-:W-:Y:S02]  /*43c0*/  @!P5 SEL R4, RZ, 0x1, !P6 ;  /* 0x00000001ff04d807 */ /* 0x000fe40007000000 */
[----:B------:R-:W-:Y:S02]  /*43d0*/  @!P1 SEL R22, R29, R24, !P4 ;  /* 0x000000181d169207 */ /* 0x000fe40006000000 */
[----:B------:R-:W-:Y:S02]  /*43e0*/  IADD3 R2, P4, PT, R21, UR6, RZ ;  /* 0x0000000615027c10 */ /* 0x000fe4000ff9e0ff */
[----:B------:R-:W-:Y:S02]  /*43f0*/  SEL R3, R4, 0x1, !P0 ;  /* 0x0000000104037807 */ /* 0x000fe40004000000 */
[----:B------:R-:W-:Y:S01]  /*4400*/  ISETP.LT.U32.AND P1, PT, R2, R7, PT ;  /* 0x000000070200720c */ /* 0x000fe20003f21070 */
[----:B------:R-:W-:Y:S01]  /*4410*/  IMAD.X R29, RZ, RZ, R6, P4 ;  /* 0x000000ffff1d7224 */ /* 0x000fe200020e0606 */
        /* <DEDUP_REMOVED lines=9> */
[----:B------:R-:W-:Y:S01]  /*44b0*/  IMAD.X R29, RZ, RZ, R6, P3 ;  /* 0x000000ffff1d7224 */ /* 0x000fe200018e0606 */
[C-C-:B---3--:R-:W-:Y:S02]  /*44c0*/  DSETP.NEU.AND P6, PT, R18.reuse, R16.reuse, PT ;  /* 0x000000101200722a */ /* 0x148fe40003fcd000 */
[----:B------:R-:W-:Y:S01]  /*44d0*/  DSETP.NEU.AND P1, PT, R18, R16, P4 ;  /* 0x000000101200722a */ /* 0x000fe2000272d000 */
[----:B------:R-:W-:-:S04]  /*44e0*/  IMAD.WIDE.U32 R16, R7, 0x8, R12 ;  /* 0x0000000807107825 */ /* 0x000fc800078e000c */
[----:B------:R-:W-:Y:S02]  /*44f0*/  IMAD.WIDE.U32 R18, R7, 0x8, R14 ;  /* 0x0000000807127825 */ /* 0x000fe400078e000e */
[----:B------:R-:W2:Y:S04]  /*4500*/  LDG.E.64 R16, desc[UR10][R16.64] ;  /* 0x0000000a10107981 */ /* 0x000ea8000c1e1b00 */
[----:B------:R-:W2:Y:S01]  /*4510*/  LDG.E.64 R18, desc[UR10][R18.64] ;  /* 0x0000000a12127981 */ /* 0x000ea2000c1e1b00 */
[----:B------:R-:W-:-:S04]  /*4520*/  ISETP.LT.AND.EX P2, PT, R29, R2, PT, P2 ;  /* 0x000000021d00720c */ /* 0x000fc80003f41320 */
[CC--:B------:R-:W-:Y:S02]  /*4530*/  SEL R22, R27.reuse, R4.reuse, P2 ;  /* 0x000000041b167207 */ /* 0x0c0fe40001000000 */
[----:B------:R-:W-:Y:S02]  /*4540*/  @!P0 SEL R22, R27, R4, !P5 ;  /* 0x000000041b168207 */ /* 0x000fe40006800000 */
[CC--:B------:R-:W-:Y:S02]  /*4550*/  SEL R4, R29.reuse, R2.reuse, P2 ;  /* 0x000000021d047207 */ /* 0x0c0fe40001000000 */
[----:B------:R-:W-:Y:S02]  /*4560*/  @!P0 SEL R4, R29, R2, !P5 ;  /* 0x000000021d048207 */ /* 0x000fe40006800000 */
[----:B------:R-:W-:-:S05]  /*4570*/  IADD3 R25, P0, PT, R25, UR6, RZ ;  /* 0x0000000619197c10 */ /* 0x000fca000ff1e0ff */
[----:B------:R-:W-:Y:S01]  /*4580*/  IMAD.X R27, RZ, RZ, R6, P0 ;  /* 0x000000ffff1b7224 */ /* 0x000fe200000e0606 */
[----:B------:R-:W-:Y:S02]  /*4590*/  ISETP.LT.U32.AND P0, PT, R25, R22, PT ;  /* 0x000000161900720c */ /* 0x000fe40003f01070 */
[----:B------:R-:W-:Y:S02]  /*45a0*/  @!P4 SEL R3, RZ, 0x1, !P6 ;  /* 0x00000001ff03c807 */ /* 0x000fe40007000000 */
[----:B------:R-:W-:Y:S02]  /*45b0*/  ISETP.LT.AND.EX P0, PT, R27, R4, PT, P0 ;  /* 0x000000041b00720c */ /* 0x000fe40003f01300 */
[----:B------:R-:W-:Y:S02]  /*45c0*/  SEL R3, R3, 0x1, !P1 ;  /* 0x0000000103037807 */ /* 0x000fe40004800000 */
[CC--:B------:R-:W-:Y:S02]  /*45d0*/  SEL R2, R25.reuse, R22.reuse, P0 ;  /* 0x0000001619027207 */ /* 0x0c0fe40000000000 */
[----:B------:R-:W-:-:S02]  /*45e0*/  @!P1 SEL R2, R25, R22, !P4 ;  /* 0x0000001619029207 */ /* 0x000fc40006000000 */
[-C--:B------:R-:W-:Y:S02]  /*45f0*/  SEL R25, R27, R4.reuse, P0 ;  /* 0x000000041b197207 */ /* 0x080fe40000000000 */
[----:B------:R-:W-:Y:S02]  /*4600*/  IADD3 R7, P0, PT, R7, UR6, RZ ;  /* 0x0000000607077c10 */ /* 0x000fe4000ff1e0ff */
[----:B------:R-:W-:Y:S02]  /*4610*/  LOP3.LUT P2, RZ, R3, 0xff, RZ, 0xc0, !PT ;  /* 0x000000ff03ff7812 */ /* 0x000fe4000784c0ff */
[----:B------:R-:W-:Y:S01]  /*4620*/  @!P1 SEL R25, R27, R4, !P4 ;  /* 0x000000041b199207 */ /* 0x000fe20006000000 */
[----:B------:R-:W-:Y:S01]  /*4630*/  IMAD.X R4, RZ, RZ, R6, P0 ;  /* 0x000000ffff047224 */ /* 0x000fe200000e0606 */
[----:B------:R-:W-:Y:S01]  /*4640*/  ISETP.LT.U32.AND P0, PT, R7, R2, PT ;  /* 0x000000020700720c */ /* 0x000fe20003f01070 */
[----:B------:R-:W-:-:S03]  /*4650*/  VIADD R23, R23, 0x8 ;  /* 0x0000000817177836 */ /* 0x000fc60000000000 */
[----:B------:R-:W-:-:S04]  /*4660*/  ISETP.LT.AND.EX P0, PT, R4, R25, PT, P0 ;  /* 0x000000190400720c */ /* 0x000fc80003f01300 */
[----:B------:R-:W-:Y:S02]  /*4670*/  SEL R26, R7, R2, P0 ;  /* 0x00000002071a7207 */ /* 0x000fe40000000000 */
[----:B------:R-:W-:Y:S02]  /*4680*/  SEL R27, R4, R25, P0 ;  /* 0x00000019041b7207 */ /* 0x000fe40000000000 */
[----:B------:R-:W-:Y:S01]  /*4690*/  ISETP.NE.AND P0, PT, R23, RZ, PT ;  /* 0x000000ff1700720c */ /* 0x000fe20003f05270 */
[----:B------:R-:W-:Y:S02]  /*46a0*/  VIADD R20, R20, 0x800 ;  /* 0x0000080014147836 */ /* 0x000fe40000000000 */
[----:B------:R-:W-:Y:S01]  /*46b0*/  VIADD R21, R21, 0x800 ;  /* 0x0000080015157836 */ /* 0x000fe20000000000 */
[C-C-:B--2---:R-:W-:Y:S02]  /*46c0*/  DSETP.NEU.AND P3, PT, R16.reuse, R18.reuse, P2 ;  /* 0x000000121000722a */ /* 0x144fe4000176d000 */
[----:B------:R-:W-:-:S06]  /*46d0*/  DSETP.NEU.AND P1, PT, R16, R18, PT ;  /* 0x000000121000722a */ /* 0x000fcc0003f2d000 */
[----:B------:R-:W-:-:S06]  /*46e0*/  @!P2 SEL R3, RZ, 0x1, !P1 ;  /* 0x00000001ff03a807 */ /* 0x000fcc0004800000 */
[----:B------:R-:W-:Y:S02]  /*46f0*/  @!P3 SEL R26, R7, R2, !P2 ;  /* 0x00000002071ab207 */ /* 0x000fe40005000000 */
[----:B------:R-:W-:Y:S02]  /*4700*/  SEL R2, R3, 0x1, !P3 ;  /* 0x0000000103027807 */ /* 0x000fe40005800000 */
[----:B------:R-:W-:Y:S01]  /*4710*/  @!P3 SEL R27, R4, R25, !P2 ;  /* 0x00000019041bb207 */ /* 0x000fe20005000000 */
[----:B------:R-:W-:Y:S06]  /*4720*/  @P0 BRA `(.L_x_324) ;  /* 0xfffffff400ac0947 */ /* 0x000fec000383ffff */
[----:B------:R-:W-:Y:S05]  /*4730*/  BSYNC.RECONVERGENT B3 ;  /* 0x0000000000037941 */ /* 0x000fea0003800200 */
.L_x_323:
[----:B------:R-:W-:-:S07]  /*4740*/  VIADD R3, R20, 0xfffffc00 ;  /* 0xfffffc0014037836 */ /* 0x000fce0000000000 */
.L_x_322:
[----:B------:R-:W-:Y:S05]  /*4750*/  BSYNC.RECONVERGENT B2 ;  /* 0x0000000000027941 */ /* 0x000fea0003800200 */
.L_x_321:
        /* <DEDUP_REMOVED lines=9> */
[----:B0-----:R-:W-:-:S06]  /*47f0*/  IMAD.WIDE.U32 R14, R29, 0x8, R20 ;  /* 0x000000081d0e7825 */ /* 0x001fcc00078e0014 */
[----:B------:R-:W2:Y:S01]  /*4800*/  LDG.E.64 R14, desc[UR10][R14.64] ;  /* 0x0000000a0e0e7981 */ /* 0x000ea2000c1e1b00 */
[----:B-1----:R-:W-:-:S06]  /*4810*/  IMAD.WIDE.U32 R12, R29, 0x8, R18 ;  /* 0x000000081d0c7825 */ /* 0x002fcc00078e0012 */
[----:B------:R-:W2:Y:S01]  /*4820*/  LDG.E.64 R12, desc[UR10][R12.64] ;  /* 0x0000000a0c0c7981 */ /* 0x000ea2000c1e1b00 */
[----:B------:R-:W-:-:S04]  /*4830*/  VIADD R7, R29, 0x100 ;  /* 0x000001001d077836 */ /* 0x000fc80000000000 */
[----:B------:R-:W-:-:S04]  /*4840*/  IMAD.WIDE.U32 R16, R7, 0x8, R20 ;  /* 0x0000000807107825 */ /* 0x000fc800078e0014 */
[----:B------:R-:W-:Y:S02]  /*4850*/  IMAD.WIDE.U32 R10, R7, 0x8, R18 ;  /* 0x00000008070a7825 */ /* 0x000fe400078e0012 */
[----:B------:R-:W3:Y:S01]  /*4860*/  LDG.E.64 R16, desc[UR10][R16.64] ;  /* 0x0000000a10107981 */ /* 0x000ee2000c1e1b00 */
[----:B------:R-:W-:-:S03]  /*4870*/  LOP3.LUT P2, RZ, R2, 0xff, RZ, 0xc0, !PT ;  /* 0x000000ff02ff7812 */ /* 0x000fc6000784c0ff */
[----:B------:R-:W3:Y:S01]  /*4880*/  LDG.E.64 R10, desc[UR10][R10.64] ;  /* 0x0000000a0a0a7981 */ /* 0x000ee2000c1e1b00 */
[C---:B------:R-:W-:Y:S02]  /*4890*/  VIADD R25, R29.reuse, 0x200 ;  /* 0x000002001d197836 */ /* 0x040fe40000000000 */
[----:B------:R-:W-:Y:S01]  /*48a0*/  VIADD R23, R29, 0x300 ;  /* 0x000003001d177836 */ /* 0x000fe20000000000 */
[----:B--2---:R-:W-:-:S06]  /*48b0*/  DSETP.NEU.AND P0, PT, R14, R12, PT ;  /* 0x0000000c0e00722a */ /* 0x004fcc0003f0d000 */
[----:B------:R-:W-:Y:S01]  /*48c0*/  DSETP.NEU.AND P5, PT, R14, R12, P2 ;  /* 0x0000000c0e00722a */ /* 0x000fe200017ad000 */
[----:B------:R-:W-:-:S04]  /*48d0*/  IMAD.WIDE.U32 R14, R25, 0x8, R20 ;  /* 0x00000008190e7825 */ /* 0x000fc800078e0014 */
[----:B------:R-:W-:Y:S02]  /*48e0*/  IMAD.WIDE.U32 R12, R25, 0x8, R18 ;  /* 0x00000008190c7825 */ /* 0x000fe400078e0012 */
[----:B------:R-:W2:Y:S04]  /*48f0*/  LDG.E.64 R14, desc[UR10][R14.64] ;  /* 0x0000000a0e0e7981 */ /* 0x000ea8000c1e1b00 */
[----:B------:R-:W2:Y:S01]  /*4900*/  LDG.E.64 R12, desc[UR10][R12.64] ;  /* 0x0000000a0c0c7981 */ /* 0x000ea2000c1e1b00 */
[----:B------:R-:W-:-:S04]  /*4910*/  IMAD.WIDE.U32 R20, R23, 0x8, R20 ;  /* 0x0000000817147825 */ /* 0x000fc800078e0014 */
[----:B------:R-:W-:Y:S02]  /*4920*/  IMAD.WIDE.U32 R18, R23, 0x8, R18 ;  /* 0x0000000817127825 */ /* 0x000fe400078e0012 */
[----:B------:R-:W4:Y:S04]  /*4930*/  LDG.E.64 R20, desc[UR10][R20.64] ;  /* 0x0000000a14147981 */ /* 0x000f28000c1e1b00 */
[----:B------:R-:W4:Y:S01]  /*4940*/  LDG.E.64 R18, desc[UR10][R18.64] ;  /* 0x0000000a12127981 */ /* 0x000f22000c1e1b00 */
[----:B------:R-:W-:-:S04]  /*4950*/  @!P2 SEL R2, RZ, 0x1, !P0 ;  /* 0x00000001ff02a807 */ /* 0x000fc80004000000 */
[----:B------:R-:W-:-:S04]  /*4960*/  SEL R22, R2, 0x1, !P5 ;  /* 0x0000000102167807 */ /* 0x000fc80006800000 */
[----:B------:R-:W-:Y:S01]  /*4970*/  LOP3.LUT P3, RZ, R22, 0xff, RZ, 0xc0, !PT ;  /* 0x000000ff16ff7812 */ /* 0x000fe2000786c0ff */
[----:B---3--:R-:W-:Y:S01]  /*4980*/  DSETP.NEU.AND P6, PT, R16, R10, PT ;  /* 0x0000000a1000722a */ /* 0x008fe20003fcd000 */
[----:B------:R-:W-:-:S11]  /*4990*/  IADD3 R29, P0, PT, R29, UR6, RZ ;  /* 0x000000061d1d7c10 */ /* 0x000fd6000ff1e0ff */
[----:B------:R-:W-:Y:S01]  /*49a0*/  DSETP.NEU.AND P4, PT, R16, R10, P3 ;  /* 0x0000000a1000722a */ /* 0x000fe20001f8d000 */
[----:B------:R-:W-:Y:S01]  /*49b0*/  @!P3 SEL R22, RZ, 0x1, !P6 ;  /* 0x00000001ff16b807 */ /* 0x000fe20007000000 */
[----:B------:R-:W-:Y:S01]  /*49c0*/  IMAD.X R16, RZ, RZ, R6, P0 ;  /* 0x000000ffff107224 */ /* 0x000fe200000e0606 */
[----:B------:R-:W-:-:S03]  /*49d0*/  ISETP.LT.U32.AND P0, PT, R29, R26, PT ;  /* 0x0000001a1d00720c */ /* 0x000fc60003f01070 */
[----:B------:R-:W-:Y:S02]  /*49e0*/  SEL R10, R22, 0x1, !P4 ;  /* 0x00000001160a7807 */ /* 0x000fe40006000000 */
[-C--:B------:R-:W-:Y:S02]  /*49f0*/  ISETP.LT.AND.EX P0, PT, R16, R27.reuse, PT, P0 ;  /* 0x0000001b1000720c */ /* 0x080fe40003f01300 */
[----:B------:R-:W-:Y:S02]  /*4a00*/  LOP3.LUT P6, RZ, R10, 0xff, RZ, 0xc0, !PT ;  /* 0x000000ff0aff7812 */ /* 0x000fe400078cc0ff */
[----:B------:R-:W-:Y:S02]  /*4a10*/  SEL R2, R29, R26, P0 ;  /* 0x0000001a1d027207 */ /* 0x000fe40000000000 */
[----:B------:R-:W-:Y:S02]  /*4a20*/  SEL R22, R16, R27, P0 ;  /* 0x0000001b10167207 */ /* 0x000fe40000000000 */
[----:B------:R-:W-:-:S02]  /*4a30*/  IADD3 R11, P0, PT, R7, UR6, RZ ;  /* 0x00000006070b7c10 */ /* 0x000fc4000ff1e0ff */
[----:B------:R-:W-:Y:S02]  /*4a40*/  @!P5 SEL R2, R29, R26, !P2 ;  /* 0x0000001a1d02d207 */ /* 0x000fe40005000000 */
[----:B------:R-:W-:Y:S01]  /*4a50*/  @!P5 SEL R22, R16, R27, !P2 ;  /* 0x0000001b1016d207 */ /* 0x000fe20005000000 */
[----:B------:R-:W-:Y:S01]  /*4a60*/  IMAD.X R17, RZ, RZ, R6, P0 ;  /* 0x000000ffff117224 */ /* 0x000fe200000e0606 */
[----:B------:R-:W-:-:S04]  /*4a70*/  ISETP.LT.U32.AND P0, PT, R11, R2, PT ;  /* 0x000000020b00720c */ /* 0x000fc80003f01070 */
[----:B------:R-:W-:-:S04]  /*4a80*/  ISETP.LT.AND.EX P0, PT, R17, R22, PT, P0 ;  /* 0x000000161100720c */ /* 0x000fc80003f01300 */
[----:B------:R-:W-:Y:S02]  /*4a90*/  SEL R16, R11, R2, P0 ;  /* 0x000000020b107207 */ /* 0x000fe40000000000 */
[----:B------:R-:W-:Y:S02]  /*4aa0*/  SEL R7, R17, R22, P0 ;  /* 0x0000001611077207 */ /* 0x000fe40000000000 */
[----:B------:R-:W-:Y:S02]  /*4ab0*/  IADD3 R25, P0, PT, R25, UR6, RZ ;  /* 0x0000000619197c10 */ /* 0x000fe4000ff1e0ff */
[----:B------:R-:W-:Y:S02]  /*4ac0*/  @!P4 SEL R16, R11, R2, !P3 ;  /* 0x000000020b10c207 */ /* 0x000fe40005800000 */
[----:B------:R-:W-:Y:S01]  /*4ad0*/  @!P4 SEL R7, R17, R22, !P3 ;  /* 0x000000161107c207 */ /* 0x000fe20005800000 */
[----:B------:R-:W-:Y:S01]  /*4ae0*/  IMAD.X R2, RZ, RZ, R6, P0 ;  /* 0x000000ffff027224 */ /* 0x000fe200000e0606 */
[----:B------:R-:W-:-:S04]  /*4af0*/  ISETP.LT.U32.AND P0, PT, R25, R16, PT ;  /* 0x000000101900720c */ /* 0x000fc80003f01070 */
[----:B------:R-:W-:Y:S01]  /*4b00*/  ISETP.LT.AND.EX P0, PT, R2, R7, PT, P0 ;  /* 0x000000070200720c */ /* 0x000fe20003f01300 */
[----:B------:R-:W-:Y:S01]  /*4b10*/  VIADD R3, R3, 0x400 ;  /* 0x0000040003037836 */ /* 0x000fe20000000000 */
[C-C-:B--2---:R-:W-:Y:S02]  /*4b20*/  DSETP.NEU.AND P2, PT, R14.reuse, R12.reuse, PT ;  /* 0x0000000c0e00722a */ /* 0x144fe40003f4d000 */
[----:B------:R-:W-:-:S04]  /*4b30*/  DSETP.NEU.AND P5, PT, R14, R12, P6 ;  /* 0x0000000c0e00722a */ /* 0x000fc800037ad000 */
[----:B------:R-:W-:-:S04]  /*4b40*/  @!P6 SEL R10, RZ, 0x1, !P2 ;  /* 0x00000001ff0ae807 */ /* 0x000fc80005000000 */
[----:B------:R-:W-:-:S04]  /*4b50*/  SEL R10, R10, 0x1, !P5 ;  /* 0x000000010a0a7807 */ /* 0x000fc80006800000 */
[----:B------:R-:W-:Y:S02]  /*4b60*/  LOP3.LUT P2, RZ, R10, 0xff, RZ, 0xc0, !PT ;  /* 0x000000ff0aff7812 */ /* 0x000fe4000784c0ff */
[-C--:B------:R-:W-:Y:S02]  /*4b70*/  SEL R12, R25, R16.reuse, P0 ;  /* 0x00000010190c7207 */ /* 0x080fe40000000000 */
[CC--:B------:R-:W-:Y:S02]  /*4b80*/  SEL R14, R2.reuse, R7.reuse, P0 ;  /* 0x00000007020e7207 */ /* 0x0c0fe40000000000 */
[----:B------:R-:W-:Y:S02]  /*4b90*/  IADD3 R23, P0, PT, R23, UR6, RZ ;  /* 0x0000000617177c10 */ /* 0x000fe4000ff1e0ff */
[----:B------:R-:W-:Y:S01]  /*4ba0*/  @!P5 SEL R12, R25, R16, !P6 ;  /* 0x00000010190cd207 */ /* 0x000fe20007000000 */
[----:B----4-:R-:W-:Y:S01]  /*4bb0*/  DSETP.NEU.AND P3, PT, R20, R18, PT ;  /* 0x000000121400722a */ /* 0x010fe20003f6d000 */
[----:B------:R-:W-:-:S03]  /*4bc0*/  @!P5 SEL R14, R2, R7, !P6 ;  /* 0x00000007020ed207 */ /* 0x000fc60007000000 */
[----:B------:R-:W-:Y:S01]  /*4bd0*/  DSETP.NEU.AND P4, PT, R20, R18, P2 ;  /* 0x000000121400722a */ /* 0x000fe2000178d000 */
[----:B------:R-:W-:Y:S01]  /*4be0*/  IMAD.X R7, RZ, RZ, R6, P0 ;  /* 0x000000ffff077224 */ /* 0x000fe200000e0606 */
        /* <DEDUP_REMOVED lines=8> */
.L_x_326:
[----:B------:R-:W-:Y:S05]  /*4c70*/  BSYNC.RECONVERGENT B2 ;  /* 0x0000000000027941 */ /* 0x000fea0003800200 */
.L_x_325:
[----:B------:R-:W-:Y:S05]  /*4c80*/  @!P1 BRA `(.L_x_320) ;  /* 0x0000000400109947 */ /* 0x000fea0003800000 */
[----:B------:R-:W-:Y:S01]  /*4c90*/  ISETP.NE.AND P0, PT, R4, 0x1, PT ;  /* 0x000000010400780c */ /* 0x000fe20003f05270 */
[----:B------:R-:W-:Y:S01]  /*4ca0*/  BSSY.RECONVERGENT B2, `(.L_x_327) ;  /* 0x000002b000027945 */ /* 0x000fe20003800200 */
[----:B------:R-:W-:-:S11]  /*4cb0*/  LOP3.LUT P1, RZ, R9, 0x100, RZ, 0xc0, !PT ;  /* 0x0000010009ff7812 */ /* 0x000fd6000782c0ff */
        /* <DEDUP_REMOVED lines=11> */
[----:B------:R-:W3:Y:S04]  /*4d70*/  LDG.E.64 R16, desc[UR10][R16.64] ;  /* 0x0000000a10107981 */ /* 0x000ee8000c1e1b00 */
[----:B------:R-:W3:Y:S01]  /*4d80*/  LDG.E.64 R14, desc[UR10][R14.64] ;  /* 0x0000000a0e0e7981 */ /* 0x000ee2000c1e1b00 */
[----:B------:R-:W-:Y:S02]  /*4d90*/  LOP3.LUT P3, RZ, R2, 0xff, RZ, 0xc0, !PT ;  /* 0x000000ff02ff7812 */ /* 0x000fe4000786c0ff */
[----:B------:R-:W-:Y:S01]  /*4da0*/  IADD3 R7, P2, PT, R7, UR6, RZ ;  /* 0x0000000607077c10 */ /* 0x000fe2000ff5e0ff */
[----:B------:R-:W-:Y:S01]  /*4db0*/  VIADD R3, R3, 0x200 ;  /* 0x0000020003037836 */ /* 0x000fe20000000000 */
[----:B--2---:R-:W-:-:S09]  /*4dc0*/  DSETP.NEU.AND P0, PT, R10, R12, PT ;  /* 0x0000000c0a00722a */ /* 0x004fd20003f0d000 */
[----:B------:R-:W-:Y:S01]  /*4dd0*/  DSETP.NEU.AND P4, PT, R10, R12, P3 ;  /* 0x0000000c0a00722a */ /* 0x000fe20001f8d000 */
[----:B------:R-:W-:-:S05]  /*4de0*/  @!P3 SEL R2, RZ, 0x1, !P0 ;  /* 0x00000001ff02b807 */ /* 0x000fca0004000000 */
[----:B------:R-:W-:Y:S01]  /*4df0*/  SEL R4, R2, 0x1, !P4 ;  /* 0x0000000102047807 */ /* 0x000fe20006000000 */
[----:B------:R-:W-:-:S03]  /*4e00*/  IMAD.X R2, RZ, RZ, R6, P2 ;  /* 0x000000ffff027224 */ /* 0x000fc600010e0606 */
        /* <DEDUP_REMOVED lines=8> */
[C-C-:B---3--:R-:W-:Y:S02]  /*4e90*/  DSETP.NEU.AND P4, PT, R16.reuse, R14.reuse, P2 ;  /* 0x0000000e1000722a */ /* 0x148fe4000178d000 */
[----:B------:R-:W-:Y:S01]  /*4ea0*/  DSETP.NEU.AND P3, PT, R16, R14, PT ;  /* 0x0000000e1000722a */ /* 0x000fe20003f6d000 */
[----:B------:R-:W-:Y:S01]  /*4eb0*/  IMAD.X R2, RZ, RZ, R6, P0 ;  /* 0x000000ffff027224 */ /* 0x000fe200000e0606 */
        /* <DEDUP_REMOVED lines=9> */
.L_x_328:
[----:B------:R-:W-:Y:S05]  /*4f50*/  BSYNC.RECONVERGENT B2 ;  /* 0x0000000000027941 */ /* 0x000fea0003800200 */
.L_x_327:
[----:B------:R-:W-:Y:S05]  /*4f60*/  @P1 BRA `(.L_x_320) ;  /* 0x0000000000581947 */ /* 0x000fea0003800000 */
[----:B------:R-:W0:Y:S01]  /*4f70*/  LDC.64 R10, c[0x0][0x380] ;  /* 0x0000e000ff0a7b82 */ /* 0x000e220000000a00 */
[----:B------:R-:W-:-:S07]  /*4f80*/  IMAD.IADD R3, R3, 0x1, R8 ;  /* 0x0000000103037824 */ /* 0x000fce00078e0208 */
[----:B------:R-:W1:Y:S01]  /*4f90*/  LDC.64 R12, c[0x0][0x388] ;  /* 0x0000e200ff0c7b82 */ /* 0x000e620000000a00 */
[----:B0-----:R-:W-:-:S06]  /*4fa0*/  IMAD.WIDE.U32 R8, R3, 0x8, R10 ;  /* 0x0000000803087825 */ /* 0x001fcc00078e000a */
[----:B------:R-:W2:Y:S01]  /*4fb0*/  LDG.E.64 R8, desc[UR10][R8.64] ;  /* 0x0000000a08087981 */ /* 0x000ea2000c1e1b00 */
[----:B-1----:R-:W-:-:S06]  /*4fc0*/  IMAD.WIDE.U32 R10, R3, 0x8, R12 ;  /* 0x00000008030a7825 */ /* 0x002fcc00078e000c */
[----:B------:R-:W2:Y:S01]  /*4fd0*/  LDG.E.64 R10, desc[UR10][R10.64] ;  /* 0x0000000a0a0a7981 */ /* 0x000ea2000c1e1b00 */
[----:B------:R-:W-:Y:S02]  /*4fe0*/  LOP3.LUT P3, RZ, R2, 0xff, RZ, 0xc0, !PT ;  /* 0x000000ff02ff7812 */ /* 0x000fe4000786c0ff */
[----:B------:R-:W-:-:S05]  /*4ff0*/  IADD3 R7, P0, PT, R3, UR6, RZ ;  /* 0x0000000603077c10 */ /* 0x000fca000ff1e0ff */
[----:B------:R-:W-:Y:S01]  /*5000*/  IMAD.X R6, RZ, RZ, R6, P0 ;  /* 0x000000ffff067224 */ /* 0x000fe200000e0606 */
[----:B------:R-:W-:-:S04]  /*5010*/  ISETP.LT.U32.AND P0, PT, R7, R26, PT ;  /* 0x0000001a0700720c */ /* 0x000fc80003f01070 */
[----:B------:R-:W-:-:S04]  /*5020*/  ISETP.LT.AND.EX P0, PT, R6, R27, PT, P0 ;  /* 0x0000001b0600720c */ /* 0x000fc80003f01300 */
[----:B------:R-:W-:Y:S02]  /*5030*/  SEL R3, R7, R26, P0 ;  /* 0x0000001a07037207 */ /* 0x000fe40000000000 */
[----:B------:R-:W-:Y:S01]  /*5040*/  SEL R4, R6, R27, P0 ;  /* 0x0000001b06047207 */ /* 0x000fe20000000000 */
[C-C-:B--2---:R-:W-:Y:S02]  /*5050*/  DSETP.NEU.AND P2, PT, R8.reuse, R10.reuse, P3 ;  /* 0x0000000a0800722a */ /* 0x144fe40001f4d000 */
[----:B------:R-:W-:-:S06]  /*5060*/  DSETP.NEU.AND P1, PT, R8, R10, PT ;  /* 0x0000000a0800722a */ /* 0x000fcc0003f2d000 */
[----:B------:R-:W-:-:S06]  /*5070*/  @!P3 SEL R2, RZ, 0x1, !P1 ;  /* 0x00000001ff02b807 */ /* 0x000fcc0004800000 */
[----:B------:R-:W-:Y:S02]  /*5080*/  @!P2 SEL R3, R7, R26, !P3 ;  /* 0x0000001a0703a207 */ /* 0x000fe40005800000 */
[----:B------:R-:W-:Y:S02]  /*5090*/  @!P2 SEL R4, R6, R27, !P3 ;  /* 0x0000001b0604a207 */ /* 0x000fe40005800000 */
[----:B------:R-:W-:Y:S01]  /*50a0*/  SEL R2, R2, 0x1, !P2 ;  /* 0x0000000102027807 */ /* 0x000fe20005000000 */
[----:B------:R-:W-:Y:S02]  /*50b0*/  IMAD.MOV.U32 R26, RZ, RZ, R3 ;  /* 0x000000ffff1a7224 */ /* 0x000fe400078e0003 */
[----:B------:R-:W-:-:S07]  /*50c0*/  IMAD.MOV.U32 R27, RZ, RZ, R4 ;  /* 0x000000ffff1b7224 */ /* 0x000fce00078e0004 */
.L_x_320:
[----:B------:R-:W-:Y:S05]  /*50d0*/  BSYNC.RECONVERGENT B1 ;  /* 0x0000000000017941 */ /* 0x000fea0003800200 */
.L_x_314:
        /* <DEDUP_REMOVED lines=24> */
.L_x_330:
[----:B------:R-:W-:Y:S05]  /*5260*/  BSYNC.RECONVERGENT B1 ;  /* 0x0000000000017941 */ /* 0x000fea0003800200 */
.L_x_329:
        /* <DEDUP_REMOVED lines=23> */
.L_x_332:
[----:B------:R-:W-:Y:S05]  /*53e0*/  BSYNC.RECONVERGENT B1 ;  /* 0x0000000000017941 */ /* 0x000fea0003800200 */
.L_x_331:
        /* <DEDUP_REMOVED lines=20> */
.L_x_334:
[----:B------:R-:W-:Y:S05]  /*5530*/  BSYNC.RECONVERGENT B1 ;  /* 0x0000000000017941 */ /* 0x000fea0003800200 */
.L_x_333:
        /* <DEDUP_REMOVED lines=20> */
.L_x_336:
[----:B------:R-:W-:Y:S05]  /*5680*/  BSYNC.RECONVERGENT B1 ;  /* 0x0000000000017941 */ /* 0x000fea0003800200 */
.L_x_335:
        /* <DEDUP_REMOVED lines=20> */
.L_x_338:
[----:B------:R-:W-:Y:S05]  /*57d0*/  BSYNC.RECONVERGENT B1 ;  /* 0x0000000000017941 */ /* 0x000fea0003800200 */
.L_x_337:
        /* <DEDUP_REMOVED lines=10> */
.L_x_340:
[----:B------:R-:W-:Y:S05]  /*5880*/  BSYNC.RECONVERGENT B1 ;  /* 0x0000000000017941 */ /* 0x000fea0003800200 */
.L_x_339:
        /* <DEDUP_REMOVED lines=83> */
[----:B------:R-:W-:-:S07]  /*5dc0*/  SEL R27, R5, R7, !P2 ;  /* 0x00000007051b7207 */ /* 0x000fce0005000000 */
.L_x_295:
[----:B------:R-:W-:Y:S05]  /*5dd0*/  BSYNC.RECONVERGENT B0 ;  /* 0x0000000000007941 */ /* 0x000fea0003800200 */
.L_x_270:
[----:B------:R-:W-:Y:S05]  /*5de0*/  @P1 EXIT ;  /* 0x000000000000194d */ /* 0x000fea0003800000 */
[----:B012---:R-:W0:Y:S02]  /*5df0*/  LDC.64 R4, c[0x0][0x3a8] ;  /* 0x0000ea00ff047b82 */ /* 0x007e240000000a00 */
[----:B0-----:R-:W-:-:S05]  /*5e00*/  IMAD.WIDE.U32 R4, R0, 0x10, R4 ;  /* 0x0000001000047825 */ /* 0x001fca00078e0004 */
[----:B------:R-:W-:Y:S04]  /*5e10*/  STG.E.64 desc[UR10][R4.64+0x8], R26 ;  /* 0x0000081a04007986 */ /* 0x000fe8000c101b0a */
[----:B------:R-:W-:Y:S01]  /*5e20*/  STG.E.U8 desc[UR10][R4.64], R2 ;  /* 0x0000000204007986 */ /* 0x000fe2000c10110a */
[----:B------:R-:W-:Y:S05]  /*5e30*/  EXIT ;  /* 0x000000000000794d */ /* 0x000fea0003800000 */
.L_x_341:
        /* <DEDUP_REMOVED lines=12> */
.L_x_422:


//--------------------- .text._ZN3cub18CUB_300001_SM_10006detail6reduce28DeviceReduceSingleTileKernelINS2_10policy_hubIN4cuda3std3__45tupleIJblEEEjN6thrust24THRUST_300001_SM_1000_NS8cuda_cub9__find_if7functorIS9_EEE10Policy1000ENSB_12zip_iteratorINS8_IJNSD_26transform_input_iterator_tIbNSC_6detail35transform_pair_of_input_iterators_tIbNSB_6detail15normal_iteratorINSB_10device_ptrIKdEEEESR_NS7_8equal_toIdEEEENS7_10__not_fn_tINS7_10__identityEEEEENSB_17counting_iteratorIlNSB_11use_defaultES10_S10_EEEEEEEPS9_jSF_S9_S9_SW_EEvT0_T1_T2_T3_T4_T6_ --------------------------
	.section	.text._ZN3cub18CUB_300001_SM_10006detail6reduce28DeviceReduceSingleTileKernelINS2_10policy_hubIN4cuda3std3__45tupleIJblEEEjN6thrust24THRUST_300001_SM_1000_NS8cuda_cub9__find_if7functorIS9_EEE10Policy1000ENSB_12zip_iteratorINS8_IJNSD_26transform_input_iterator_tIbNSC_6detail35transform_pair_of_input_iterators_tIbNSB_6detail15normal_iteratorINSB_10device_ptrIKdEEEESR_NS7_8equal_toIdEEEENS7_10__not_fn_tINS7_10__identityEEEEENSB_17counting_iteratorIlNSB_11use_defaultES10_S10_EEEEEEEPS9_jSF_S9_S9_SW_EEvT0_T1_T2_T3_T4_T6_,"ax",@progbits
	.align	128
        .global         _ZN3cub18CUB_300001_SM_10006detail6reduce28DeviceReduceSingleTileKernelINS2_10policy_hubIN4cuda3std3__45tupleIJblEEEjN6thrust24THRUST_300001_SM_1000_NS8cuda_cub9__find_if7functorIS9_EEE10Policy1000ENSB_12zip_iteratorINS8_IJNSD_26transform_input_iterator_tIbNSC_6detail35transform_pair_of_input_iterators_tIbNSB_6detail15normal_iteratorINSB_10device_ptrIKdEEEESR_NS7_8equal_toIdEEEENS7_10__not_fn_tINS7_10__identityEEEEENSB_17counting_iteratorIlNSB_11use_defaultES10_S10_EEEEEEEPS9_jSF_S9_S9_SW_EEvT0_T1_T2_T3_T4_T6_
        .type           _ZN3cub18CUB_300001_SM_10006detail6reduce28DeviceReduceSingleTileKernelINS2_10policy_hubIN4cuda3std3__45tupleIJblEEEjN6thrust24THRUST_300001_SM_1000_NS8cuda_cub9__find_if7functorIS9_EEE10Policy1000ENSB_12zip_iteratorINS8_IJNSD_26transform_input_iterator_tIbNSC_6detail35transform_pair_of_input_iterators_tIbNSB_6detail15normal_iteratorINSB_10device_ptrIKdEEEESR_NS7_8equal_toIdEEEENS7_10__not_fn_tINS7_10__identityEEEEENSB_17counting_iteratorIlNSB_11use_defaultES10_S10_EEEEEEEPS9_jSF_S9_S9_SW_EEvT0_T1_T2_T3_T4_T6_,@function
        .size           _ZN3cub18CUB_300001_SM_10006detail6reduce28DeviceReduceSingleTileKernelINS2_10policy_hubIN4cuda3std3__45tupleIJblEEEjN6thrust24THRUST_300001_SM_1000_NS8cuda_cub9__find_if7functorIS9_EEE10Policy1000ENSB_12zip_iteratorINS8_IJNSD_26transform_input_iterator_tIbNSC_6detail35transform_pair_of_input_iterators_tIbNSB_6detail15normal_iteratorINSB_10device_ptrIKdEEEESR_NS7_8equal_toIdEEEENS7_10__not_fn_tINS7_10__identityEEEEENSB_17counting_iteratorIlNSB_11use_defaultES10_S10_EEEEEEEPS9_jSF_S9_S9_SW_EEvT0_T1_T2_T3_T4_T6_,(.L_x_423 - _ZN3cub18CUB_300001_SM_10006detail6reduce28DeviceReduceSingleTileKernelINS2_10policy_hubIN4cuda3std3__45tupleIJblEEEjN6thrust24THRUST_300001_SM_1000_NS8cuda_cub9__find_if7functorIS9_EEE10Policy1000ENSB_12zip_iteratorINS8_IJNSD_26transform_input_iterator_tIbNSC_6detail35transform_pair_of_input_iterators_tIbNSB_6detail15normal_iteratorINSB_10device_ptrIKdEEEESR_NS7_8equal_toIdEEEENS7_10__not_fn_tINS7_10__identityEEEEENSB_17counting_iteratorIlNSB_11use_defaultES10_S10_EEEEEEEPS9_jSF_S9_S9_SW_EEvT0_T1_T2_T3_T4_T6_)
        .other          _ZN3cub18CUB_300001_SM_10006detail6reduce28DeviceReduceSingleTileKernelINS2_10policy_hubIN4cuda3std3__45tupleIJblEEEjN6thrust24THRUST_300001_SM_1000_NS8cuda_cub9__find_if7functorIS9_EEE10Policy1000ENSB_12zip_iteratorINS8_IJNSD_26transform_input_iterator_tIbNSC_6detail35transform_pair_of_input_iterators_tIbNSB_6detail15normal_iteratorINSB_10device_ptrIKdEEEESR_NS7_8equal_toIdEEEENS7_10__not_fn_tINS7_10__identityEEEEENSB_17counting_iteratorIlNSB_11use_defaultES10_S10_EEEEEEEPS9_jSF_S9_S9_SW_EEvT0_T1_T2_T3_T4_T6_,@"STO_CUDA_ENTRY STV_DEFAULT"
_ZN3cub18CUB_300001_SM_10006detail6reduce28DeviceReduceSingleTileKernelINS2_10policy_hubIN4cuda3std3__45tupleIJblEEEjN6thrust24THRUST_300001_SM_1000_NS8cuda_cub9__find_if7functorIS9_EEE10Policy1000ENSB_12zip_iteratorINS8_IJNSD_26transform_input_iterator_tIbNSC_6detail35transform_pair_of_input_iterators_tIbNSB_6detail15normal_iteratorINSB_10device_ptrIKdEEEESR_NS7_8equal_toIdEEEENS7_10__not_fn_tINS7_10__identityEEEEENSB_17counting_iteratorIlNSB_11use_defaultES10_S10_EEEEEEEPS9_jSF_S9_S9_SW_EEvT0_T1_T2_T3_T4_T6_:
.text._ZN3cub18CUB_300001_SM_10006detail6reduce28DeviceReduceSingleTileKernelINS2_10policy_hubIN4cuda3std3__45tupleIJblEEEjN6thrust24THRUST_300001_SM_1000_NS8cuda_cub9__find_if7functorIS9_EEE10Policy1000ENSB_12zip_iteratorINS8_IJNSD_26transform_input_iterator_tIbNSC_6detail35transform_pair_of_input_iterators_tIbNSB_6detail15normal_iteratorINSB_10device_ptrIKdEEEESR_NS7_8equal_toIdEEEENS7_10__not_fn_tINS7_10__identityEEEEENSB_17counting_iteratorIlNSB_11use_defaultES10_S10_EEEEEEEPS9_jSF_S9_S9_SW_EEvT0_T1_T2_T3_T4_T6_:
        /* <DEDUP_REMOVED lines=14> */
.L_x_342:
[----:B------:R-:W-:Y:S01]  /*00e0*/  UISETP.GT.U32.AND UP0, UPT, UR4, 0x3ff, UPT ;  /* 0x000003ff0400788c */ /* 0x000fe2000bf04070 */
[----:B------:R-:W-:Y:S08]  /*00f0*/  BSSY.RECONVERGENT B0, `(.L_x_343) ;  /* 0x000058f000007945 */ /* 0x000ff00003800200 */
        /* <DEDUP_REMOVED lines=36> */
.L_x_349:
        /* <DEDUP_REMOVED lines=22> */
[----:B------:R-:W-:Y:S01]  /*04a0*/  @!P6 SEL R10, RZ, 0x1, !P0 ;  /* 0x00000001ff0ae807 */ /* 0x000fe20004000000 */
[----:B---3--:R-:W-:-:S04]  /*04b0*/  DSETP.NEU.AND P0, PT, R34, R36, PT ;  /* 0x000000242200722a */ /* 0x008fc80003f0d000 */
[----:B------:R-:W-:-:S04]  /*04c0*/  SEL R10, R10, 0x1, !P4 ;  /* 0x000000010a0a7807 */ /* 0x000fc80006000000 */
[----:B------:R-:W-:-:S13]  /*04d0*/  LOP3.LUT P5, RZ, R10, 0xff, RZ, 0xc0, !PT ;  /* 0x000000ff0aff7812 */ /* 0x000fda00078ac0ff */
[----:B------:R-:W-:Y:S01]  /*04e0*/  DSETP.NEU.AND P2, PT, R34, R36, P5 ;  /* 0x000000242200722a */ /* 0x000fe20002f4d000 */
[----:B------:R-:W-:Y:S02]  /*04f0*/  @!P5 SEL R10, RZ, 0x1, !P0 ;  /* 0x00000001ff0ad807 */ /* 0x000fe40004000000 */
[C---:B------:R-:W-:Y:S01]  /*0500*/  IADD3 R35, P3, PT, R11.reuse, UR6, RZ ;  /* 0x000000060b237c10 */ /* 0x040fe2000ff7e0ff */
[----:B------:R-:W-:Y:S02]  /*0510*/  VIADD R11, R11, 0x800 ;  /* 0x000008000b0b7836 */ /* 0x000fe40000000000 */
[----:B------:R-:W-:Y:S02]  /*0520*/  SEL R34, R10, 0x1, !P2 ;  /* 0x000000010a227807 */ /* 0x000fe40005000000 */
[----:B------:R-:W-:Y:S01]  /*0530*/  IMAD.X R10, RZ, RZ, UR7, P3 ;  /* 0x00000007ff0a7e24 */ /* 0x000fe200098e06ff */
[----:B------:R-:W-:Y:S02]  /*0540*/  ISETP.LT.U32.AND P0, PT, R35, R50, PT ;  /* 0x000000322300720c */ /* 0x000fe40003f01070 */
[----:B------:R-:W-:-:S02]  /*0550*/  LOP3.LUT P3, RZ, R34, 0xff, RZ, 0xc0, !PT ;  /* 0x000000ff22ff7812 */ /* 0x000fc4000786c0ff */
        /* <DEDUP_REMOVED lines=25> */
[CC--:B------:R-:W-:Y:S02]  /*06f0*/  ISETP.LT.AND.EX P2, PT, R9.reuse, R36.reuse, PT, P2 ;  /* 0x000000240900720c */ /* 0x0c0fe40003f41320 */
        /* <DEDUP_REMOVED lines=12> */
[CC--:B------:R-:W-:Y:S02]  /*07c0*/  ISETP.LT.AND.EX P2, PT, R9.reuse, R12.reuse, PT, P2 ;  /* 0x0000000c0900720c */ /* 0x0c0fe40003f41320 */
        /* <DEDUP_REMOVED lines=23> */
[CC--:B------:R-:W-:Y:S02]  /*0940*/  ISETP.LT.AND.EX P0, PT, R12.reuse, R13.reuse, PT, P0 ;  /* 0x0000000d0c00720c */ /* 0x0c0fe40003f01300 */
[----:B------:R-:W-:Y:S02]  /*0950*/  @!P6 SEL R34, RZ, 0x1, !P3 ;  /* 0x00000001ff22e807 */ /* 0x000fe40005800000 */
[----:B------:R-:W-:Y:S02]  /*0960*/  SEL R15, R9, R16, P0 ;  /* 0x00000010090f7207 */ /* 0x000fe40000000000 */
[----:B------:R-:W-:Y:S02]  /*0970*/  SEL R14, R12, R13, P0 ;  /* 0x0000000d0c0e7207 */ /* 0x000fe40000000000 */
[----:B------:R-:W-:Y:S02]  /*0980*/  IADD3 R8, P0, PT, R35, 0x600, RZ ;  /* 0x0000060023087810 */ /* 0x000fe40007f1e0ff */
[----:B------:R-:W-:-:S02]  /*0990*/  SEL R34, R34, 0x1, !P5 ;  /* 0x0000000122227807 */ /* 0x000fc40006800000 */
[----:B------:R-:W-:Y:S02]  /*09a0*/  @!P2 SEL R15, R9, R16, !P4 ;  /* 0x00000010090fa207 */ /* 0x000fe40006000000 */
[----:B------:R-:W-:Y:S01]  /*09b0*/  @!P2 SEL R14, R12, R13, !P4 ;  /* 0x0000000d0c0ea207 */ /* 0x000fe20006000000 */
[----:B------:R-:W-:Y:S01]  /*09c0*/  IMAD.X R13, RZ, RZ, R10, P0 ;  /* 0x000000ffff0d7224 */ /* 0x000fe200000e060a */
[----:B------:R-:W-:Y:S01]  /*09d0*/  LOP3.LUT P2, RZ, R34, 0xff, RZ, 0xc0, !PT ;  /* 0x000000ff22ff7812 */ /* 0x000fe2000784c0ff */
[----:B------:R-:W-:Y:S01]  /*09e0*/  DSETP.NEU.AND P4, PT, R30, R32, PT ;  /* 0x000000201e00722a */ /* 0x000fe20003f8d000 */
        /* <DEDUP_REMOVED lines=14> */
[CC--:B------:R-:W-:Y:S02]  /*0ad0*/  SEL R50, R35.reuse, R12.reuse, P0 ;  /* 0x0000000c23327207 */ /* 0x0c0fe40000000000 */
[CC--:B------:R-:W-:Y:S02]  /*0ae0*/  SEL R55, R8.reuse, R9.reuse, P0 ;  /* 0x0000000908377207 */ /* 0x0c0fe40000000000 */
[----:B------:R-:W-:Y:S02]  /*0af0*/  @!P3 SEL R50, R35, R12, !P2 ;  /* 0x0000000c2332b207 */ /* 0x000fe40005000000 */
[----:B------:R-:W-:Y:S01]  /*0b00*/  @!P3 SEL R55, R8, R9, !P2 ;  /* 0x000000090837b207 */ /* 0x000fe20005000000 */
[----:B------:R-:W-:Y:S06]  /*0b10*/  @P5 BRA `(.L_x_349) ;  /* 0xfffffff800085947 */ /* 0x000fec000383ffff */
.L_x_348:
[----:B------:R-:W-:Y:S05]  /*0b20*/  BSYNC.RECONVERGENT B2 ;  /* 0x0000000000027941 */ /* 0x000fea0003800200 */
.L_x_347:
        /* <DEDUP_REMOVED lines=17> */
[----:B------:R0:W5:Y:S04]  /*0c40*/  LDG.E.64 R4, desc[UR8][R8.64+0x1800] ;  /* 0x0018000808047981 */ /* 0x000168000c1e1b00 */
[----:B------:R1:W5:Y:S01]  /*0c50*/  LDG.E.64 R6, desc[UR8][R12.64+0x1800] ;  /* 0x001800080c067981 */ /* 0x000362000c1e1b00 */
[----:B0-----:R-:W-:Y:S01]  /*0c60*/  VIADD R8, R11, 0x100 ;  /* 0x000001000b087836 */ /* 0x001fe20000000000 */
[----:B----4-:R-:W-:-:S02]  /*0c70*/  DSETP.NEU.AND P0, PT, R14, R16, PT ;  /* 0x000000100e00722a */ /* 0x010fc40003f0d000 */
[----:B------:R-:W-:-:S04]  /*0c80*/  DSETP.NEU.AND P4, PT, R14, R16, P5 ;  /* 0x000000100e00722a */ /* 0x000fc80002f8d000 */
[----:B------:R-:W-:-:S04]  /*0c90*/  @!P5 SEL R10, RZ, 0x1, !P0 ;  /* 0x00000001ff0ad807 */ /* 0x000fc80004000000 */
[----:B------:R-:W-:-:S04]  /*0ca0*/  SEL R10, R10, 0x1, !P4 ;  /* 0x000000010a0a7807 */ /* 0x000fc80006000000 */
[----:B------:R-:W-:Y:S01]  /*0cb0*/  LOP3.LUT P2, RZ, R10, 0xff, RZ, 0xc0, !PT ;  /* 0x000000ff0aff7812 */ /* 0x000fe2000784c0ff */
[----:B--2---:R-:W-:Y:S01]  /*0cc0*/  DSETP.NEU.AND P6, PT, R18, R20, PT ;  /* 0x000000141200722a */ /* 0x004fe20003fcd000 */
[----:B---3--:R-:W-:-:S05]  /*0cd0*/  IADD3 R15, P0, PT, R11, UR10, RZ ;  /* 0x0000000a0b0f7c10 */ /* 0x008fca000ff1e0ff */
[----:B------:R-:W-:-:S06]  /*0ce0*/  IMAD.X R16, RZ, RZ, UR11, P0 ;  /* 0x0000000bff107e24 */ /* 0x000fcc00080e06ff */
[----:B------:R-:W-:Y:S01]  /*0cf0*/  DSETP.NEU.AND P3, PT, R18, R20, P2 ;  /* 0x000000141200722a */ /* 0x000fe2000176d000 */
[----:B------:R-:W-:Y:S02]  /*0d00*/  @!P2 SEL R10, RZ, 0x1, !P6 ;  /* 0x00000001ff0aa807 */ /* 0x000fe40007000000 */
[----:B------:R-:W-:-:S03]  /*0d10*/  ISETP.LT.U32.AND P0, PT, R15, R50, PT ;  /* 0x000000320f00720c */ /* 0x000fc60003f01070 */
[----:B------:R-:W-:Y:S02]  /*0d20*/  SEL R10, R10, 0x1, !P3 ;  /* 0x000000010a0a7807 */ /* 0x000fe40005800000 */
[-C--:B------:R-:W-:Y:S02]  /*0d30*/  ISETP.LT.AND.EX P0, PT, R16, R55.reuse, PT, P0 ;  /* 0x000000371000720c */ /* 0x080fe40003f01300 */
[----:B------:R-:W-:Y:S02]  /*0d40*/  LOP3.LUT P6, RZ, R10, 0xff, RZ, 0xc0, !PT ;  /* 0x000000ff0aff7812 */ /* 0x000fe400078cc0ff */
[----:B------:R-:W-:Y:S02]  /*0d50*/  SEL R17, R15, R50, P0 ;  /* 0x000000320f117207 */ /* 0x000fe40000000000 */
[----:B------:R-:W-:Y:S02]  /*0d60*/  SEL R14, R16, R55, P0 ;  /* 0x00000037100e7207 */ /* 0x000fe40000000000 */
[----:B-1----:R-:W-:-:S02]  /*0d70*/  IADD3 R12, P0, PT, R8, UR10, RZ ;  /* 0x0000000a080c7c10 */ /* 0x002fc4000ff1e0ff */
        /* <DEDUP_REMOVED lines=9> */
[-C--:B------:R-:W-:Y:S02]  /*0e10*/  SEL R16, R12, R17.reuse, P0 ;  /* 0x000000110c107207 */ /* 0x080fe40000000000 */
[CC--:B------:R-:W-:Y:S02]  /*0e20*/  SEL R15, R13.reuse, R14.reuse, P0 ;  /* 0x0000000e0d0f7207 */ /* 0x0c0fe40000000000 */
        /* <DEDUP_REMOVED lines=9> */
[CC--:B------:R-:W-:Y:S02]  /*0ec0*/  SEL R13, R9.reuse, R16.reuse, P0 ;  /* 0x00000010090d7207 */ /* 0x0c0fe40000000000 */
[-C--:B------:R-:W-:Y:S01]  /*0ed0*/  SEL R12, R14, R15.reuse, P0 ;  /* 0x0000000f0e0c7207 */ /* 0x080fe20000000000 */
        /* <DEDUP_REMOVED lines=15> */
.L_x_351:
[----:B------:R-:W-:Y:S05]  /*0fd0*/  BSYNC.RECONVERGENT B2 ;  /* 0x0000000000027941 */ /* 0x000fea0003800200 */
.L_x_350:
        /* <DEDUP_REMOVED lines=14> */
[----:B------:R-:W-:Y:S01]  /*10c0*/  LOP3.LUT P3, RZ, R10, 0xff, RZ, 0xc0, !PT ;  /* 0x000000ff0aff7812 */ /* 0x000fe2000786c0ff */
[----:B0-----:R-:W-:Y:S01]  /*10d0*/  VIADD R6, R11, 0x100 ;  /* 0x000001000b067836 */ /* 0x001fe20000000000 */
[----:B----4-:R-:W-:-:S11]  /*10e0*/  DSETP.NEU.AND P0, PT, R8, R12, PT ;  /* 0x0000000c0800722a */ /* 0x010fd60003f0d000 */
[----:B------:R-:W-:Y:S01]  /*10f0*/  DSETP.NEU.AND P4, PT, R8, R12, P3 ;  /* 0x0000000c0800722a */ /* 0x000fe20001f8d000 */
[----:B--2---:R-:W-:Y:S02]  /*1100*/  IADD3 R9, P2, PT, R11, UR10, RZ ;  /* 0x0000000a0b097c10 */ /* 0x004fe4000ff5e0ff */
[----:B------:R-:W-:-:S04]  /*1110*/  @!P3 SEL R10, RZ, 0x1, !P0 ;  /* 0x00000001ff0ab807 */ /* 0x000fc80004000000 */
[----:B------:R-:W-:Y:S01]  /*1120*/  SEL R10, R10, 0x1, !P4 ;  /* 0x000000010a0a7807 */ /* 0x000fe20006000000 */
[----:B------:R-:W-:-:S03]  /*1130*/  IMAD.X R2, RZ, RZ, UR11, P2 ;  /* 0x0000000bff027e24 */ /* 0x000fc600090e06ff */
[----:B------:R-:W-:Y:S02]  /*1140*/  LOP3.LUT P2, RZ, R10, 0xff, RZ, 0xc0, !PT ;  /* 0x000000ff0aff7812 */ /* 0x000fe4000784c0ff */
[----:B------:R-:W-:-:S04]  /*1150*/  ISETP.LT.U32.AND P0, PT, R9, R50, PT ;  /* 0x000000320900720c */ /* 0x000fc80003f01070 */
[----:B------:R-:W-:-:S04]  /*1160*/  ISETP.LT.AND.EX P0, PT, R2, R55, PT, P0 ;  /* 0x000000370200720c */ /* 0x000fc80003f01300 */
[CC--:B------:R-:W-:Y:S02]  /*1170*/  SEL R4, R9.reuse, R50.reuse, P0 ;  /* 0x0000003209047207 */ /* 0x0c0fe40000000000 */
[-C--:B------:R-:W-:Y:S02]  /*1180*/  SEL R5, R2, R55.reuse, P0 ;  /* 0x0000003702057207 */ /* 0x080fe40000000000 */
        /* <DEDUP_REMOVED lines=8> */
[----:B------:R-:W-:Y:S01]  /*1210*/  @!P2 SEL R10, RZ, 0x1, !P3 ;  /* 0x00000001ff0aa807 */ /* 0x000fe20005800000 */
[----:B------:R-:W-:Y:S01]  /*1220*/  VIADD R11, R11, 0x200 ;  /* 0x000002000b0b7836 */ /* 0x000fe20000000000 */
[CC--:B------:R-:W-:Y:S02]  /*1230*/  SEL R50, R7.reuse, R4.reuse, P0 ;  /* 0x0000000407327207 */ /* 0x0c0fe40000000000 */
[----:B------:R-:W-:Y:S02]  /*1240*/  SEL R55, R2, R5, P0 ;  /* 0x0000000502377207 */ /* 0x000fe40000000000 */
[----:B------:R-:W-:Y:S02]  /*1250*/  SEL R10, R10, 0x1, !P4 ;  /* 0x000000010a0a7807 */ /* 0x000fe40006000000 */
[----:B------:R-:W-:-:S02]  /*1260*/  @!P4 SEL R50, R7, R4, !P2 ;  /* 0x000000040732c207 */ /* 0x000fc40005000000 */
[----:B------:R-:W-:-:S07]  /*1270*/  @!P4 SEL R55, R2, R5, !P2 ;  /* 0x000000050237c207 */ /* 0x000fce0005000000 */
.L_x_353:
[----:B------:R-:W-:Y:S05]  /*1280*/  BSYNC.RECONVERGENT B2 ;  /* 0x0000000000027941 */ /* 0x000fea0003800200 */
.L_x_352:
        /* <DEDUP_REMOVED lines=23> */
.L_x_346:
[----:B------:R-:W-:Y:S05]  /*1400*/  BSYNC.RECONVERGENT B1 ;  /* 0x0000000000017941 */ /* 0x000fea0003800200 */
.L_x_345:
[----:B------:R-:W-:-:S09]  /*1410*/  UISETP.GE.U32.AND UP0, UPT, UR4, 0x100, UPT ;  /* 0x000001000400788c */ /* 0x000fd2000bf06070 */
[----:B------:R-:W-:Y:S05]  /*1420*/  BRA.U !UP0, `(.L_x_354) ;  /* 0x0000000d08407547 */ /* 0x000fea000b800000 */
[----:B------:R-:W0:Y:S01]  /*1430*/  S2R R6, SR_LANEID ;  /* 0x0000000000067919 */ /* 0x000e220000000000 */
[----:B------:R-:W-:Y:S01]  /*1440*/  LOP3.LUT R2, R10, 0xff, RZ, 0xc0, !PT ;  /* 0x000000ff0a027812 */ /* 0x000fe200078ec0ff */
[----:B------:R-:W-:Y:S01]  /*1450*/  BSSY.RECONVERGENT B1, `(.L_x_355) ;  /* 0x0000016000017945 */ /* 0x000fe20003800200 */
[----:B------:R2:W3:Y:S04]  /*1460*/  SHFL.DOWN PT, R7, R50, 0x1, 0x1f ;  /* 0x08201f0032077f89 */ /* 0x0004e800000e0000 */
[----:B------:R2:W4:Y:S04]  /*1470*/  SHFL.DOWN PT, R4, R55, 0x1, 0x1f ;  /* 0x08201f0037047f89 */ /* 0x00052800000e0000 */
[----:B------:R2:W1:Y:S01]  /*1480*/  SHFL.DOWN PT, R5, R2, 0x1, 0x1f ;  /* 0x08201f0002057f89 */ /* 0x00046200000e0000 */
        /* <DEDUP_REMOVED lines=18> */
.L_x_356:
[----:B------:R-:W-:Y:S05]  /*15b0*/  BSYNC.RECONVERGENT B1 ;  /* 0x0000000000017941 */ /* 0x000fea0003800200 */
.L_x_355:
        /* <DEDUP_REMOVED lines=23> */
.L_x_358:
[----:B------:R-:W-:Y:S05]  /*1730*/  BSYNC.RECONVERGENT B1 ;  /* 0x0000000000017941 */ /* 0x000fea0003800200 */
.L_x_357:
        /* <DEDUP_REMOVED lines=20> */
.L_x_360:
[----:B------:R-:W-:Y:S05]  /*1880*/  BSYNC.RECONVERGENT B1 ;  /* 0x0000000000017941 */ /* 0x000fea0003800200 */
.L_x_359:
        /* <DEDUP_REMOVED lines=20> */
.L_x_362:
[----:B------:R-:W-:Y:S05]  /*19d0*/  BSYNC.RECONVERGENT B1 ;  /* 0x0000000000017941 */ /* 0x000fea0003800200 */
.L_x_361:
        /* <DEDUP_REMOVED lines=20> */
.L_x_364:
[----:B------:R-:W-:Y:S05]  /*1b20*/  BSYNC.RECONVERGENT B1 ;  /* 0x0000000000017941 */ /* 0x000fea0003800200 */
.L_x_363:
[----:B------:R-:W-:Y:S04]  /*1b30*/  BSSY.RECONVERGENT B1, `(.L_x_365) ;  /* 0x000000b000017945 */ /* 0x000fe80003800200 */
[----:B------:R-:W-:Y:S05]  /*1b40*/  @P1 BRA `(.L_x_366) ;  /* 0x0000000000241947 */ /* 0x000fea0003800000 */
[----:B0-----:R-:W0:Y:S01]  /*1b50*/  S2R R5, SR_CgaCtaId ;  /* 0x0000000000057919 */ /* 0x001e220000008800 */
[----:B--2---:R-:W-:Y:S01]  /*1b60*/  MOV R4, 0x400 ;  /* 0x0000040000047802 */ /* 0x004fe20000000f00 */
[----:B------:R-:W-:Y:S01]  /*1b70*/  IMAD.MOV.U32 R51, RZ, RZ, R55 ;  /* 0x000000ffff337224 */ /* 0x000fe200078e0037 */
[----:B------:R-:W-:-:S04]  /*1b80*/  SHF.R.U32.HI R2, RZ, 0x1, R3 ;  /* 0x00000001ff027819 */ /* 0x000fc80000011603 */
[----:B------:R-:W-:Y:S02]  /*1b90*/  LOP3.LUT R2, R2, 0x1f0, RZ, 0xc0, !PT ;  /* 0x000001f002027812 */ /* 0x000fe400078ec0ff */
[----:B0-----:R-:W-:-:S05]  /*1ba0*/  LEA R5, R5, R4, 0x18 ;  /* 0x0000000405057211 */ /* 0x001fca00078ec0ff */
[----:B------:R-:W-:-:S05]  /*1bb0*/  IMAD.IADD R5, R2, 0x1, R5 ;  /* 0x0000000102057824 */ /* 0x000fca00078e0205 */
[----:B------:R0:W-:Y:S04]  /*1bc0*/  STS.64 [R5+0x10], R50 ;  /* 0x0000103205007388 */ /* 0x0001e80000000a00 */
[----:B------:R0:W-:Y:S02]  /*1bd0*/  STS.U8 [R5+0x8], R10 ;  /* 0x0000080a05007388 */ /* 0x0001e40000000000 */
.L_x_366:
[----:B------:R-:W-:Y:S05]  /*1be0*/  BSYNC.RECONVERGENT B1 ;  /* 0x0000000000017941 */ /* 0x000fea0003800200 */
.L_x_365:
        /* <DEDUP_REMOVED lines=10> */
[----:B0-2---:R-:W0:Y:S04]  /*1c90*/  LDS.64 R4, [UR5+0x30] ;  /* 0x00003005ff047984 */ /* 0x005e280008000a00 */
[----:B------:R-:W2:Y:S04]  /*1ca0*/  LDS.U8 R15, [UR5+0x38] ;  /* 0x00003805ff0f7984 */ /* 0x000ea80008000000 */
[----:B----4-:R-:W4:Y:S04]  /*1cb0*/  LDS.64 R6, [UR5+0x40] ;  /* 0x00004005ff067984 */ /* 0x010f280008000a00 */
[----:B------:R-:W4:Y:S04]  /*1cc0*/  LDS.U8 R16, [UR5+0x48] ;  /* 0x00004805ff107984 */ /* 0x000f280008000000 */
[----:B------:R-:W4:Y:S01]  /*1cd0*/  LDS.64 R8, [UR5+0x50] ;  /* 0x00005005ff087984 */ /* 0x000f220008000a00 */
        /* <DEDUP_REMOVED lines=11> */
[----:B0-----:R-:W-:Y:S01]  /*1d90*/  ISETP.LT.U32.AND P0, PT, R4, R11, PT ;  /* 0x0000000b0400720c */ /* 0x001fe20003f01070 */
[----:B------:R-:W-:Y:S01]  /*1da0*/  LDS.64 R2, [UR5+0x60] ;  /* 0x00006005ff027984 */ /* 0x000fe20008000a00 */
[----:B------:R-:W-:Y:S02]  /*1db0*/  @P3 SEL R14, R12, 0x1, !P5 ;  /* 0x000000010c0e3807 */ /* 0x000fe40006800000 */
[----:B------:R-:W-:Y:S01]  /*1dc0*/  ISETP.LT.AND.EX P0, PT, R5, R13, PT, P0 ;  /* 0x0000000d0500720c */ /* 0x000fe20003f01300 */
[----:B------:R-:W0:Y:S01]  /*1dd0*/  LDS.U8 R12, [UR5+0x58] ;  /* 0x00005805ff0c7984 */ /* 0x000e220008000000 */
[----:B------:R-:W-:-:S02]  /*1de0*/  LOP3.LUT P2, RZ, R14, 0xff, RZ, 0xc0, !PT ;  /* 0x000000ff0eff7812 */ /* 0x000fc4000784c0ff */
[C---:B------:R-:W-:Y:S02]  /*1df0*/  @P5 SEL R11, R4.reuse, R11, P0 ;  /* 0x0000000b040b5207 */ /* 0x040fe40000000000 */
[----:B--2---:R-:W-:Y:S02]  /*1e00*/  ISETP.NE.AND P4, PT, R15, RZ, PT ;  /* 0x000000ff0f00720c */ /* 0x004fe40003f85270 */
[C---:B------:R-:W-:Y:S02]  /*1e10*/  @P5 SEL R13, R5.reuse, R13, P0 ;  /* 0x0000000d050d5207 */ /* 0x040fe40000000000 */
[----:B------:R-:W-:Y:S02]  /*1e20*/  SEL R11, R4, R11, !P3 ;  /* 0x0000000b040b7207 */ /* 0x000fe40005800000 */
[----:B------:R-:W-:Y:S02]  /*1e30*/  SEL R13, R5, R13, !P3 ;  /* 0x0000000d050d7207 */ /* 0x000fe40005800000 */
[----:B----4-:R-:W-:Y:S01]  /*1e40*/  ISETP.LT.U32.AND P0, PT, R6, R11, PT ;  /* 0x0000000b0600720c */ /* 0x010fe20003f01070 */
[----:B------:R-:W-:Y:S01]  /*1e50*/  LDS.64 R4, [UR5+0x70] ;  /* 0x00007005ff047984 */ /* 0x000fe20008000a00 */
[----:B------:R-:W-:-:S02]  /*1e60*/  @P2 SEL R15, R14, 0x1, !P4 ;  /* 0x000000010e0f2807 */ /* 0x000fc40006000000 */
[----:B------:R-:W-:Y:S01]  /*1e70*/  ISETP.LT.AND.EX P0, PT, R7, R13, PT, P0 ;  /* 0x0000000d0700720c */ /* 0x000fe20003f01300 */
[----:B------:R-:W1:Y:S01]  /*1e80*/  LDS.U8 R14, [UR5+0x68] ;  /* 0x00006805ff0e7984 */ /* 0x000e620008000000 */
[----:B------:R-:W-:Y:S02]  /*1e90*/  ISETP.NE.AND P3, PT, R16, RZ, PT ;  /* 0x000000ff1000720c */ /* 0x000fe40003f65270 */
[C---:B------:R-:W-:Y:S02]  /*1ea0*/  @P4 SEL R11, R6.reuse, R11, P0 ;  /* 0x0000000b060b4207 */ /* 0x040fe40000000000 */
[----:B------:R-:W-:Y:S02]  /*1eb0*/  LOP3.LUT P5, RZ, R15, 0xff, RZ, 0xc0, !PT ;  /* 0x000000ff0fff7812 */ /* 0x000fe400078ac0ff */
[----:B------:R-:W-:Y:S02]  /*1ec0*/  @P4 SEL R13, R7, R13, P0 ;  /* 0x0000000d070d4207 */ /* 0x000fe40000000000 */
[----:B------:R-:W-:-:S02]  /*1ed0*/  SEL R11, R6, R11, !P2 ;  /* 0x0000000b060b7207 */ /* 0x000fc40005000000 */
[----:B------:R-:W-:Y:S02]  /*1ee0*/  SEL R13, R7, R13, !P2 ;  /* 0x0000000d070d7207 */ /* 0x000fe40005000000 */
[C---:B------:R-:W-:Y:S01]  /*1ef0*/  ISETP.LT.U32.AND P0, PT, R8.reuse, R11, PT ;  /* 0x0000000b0800720c */ /* 0x040fe20003f01070 */
[----:B------:R-:W2:Y:S03]  /*1f00*/  LDS.64 R6, [UR5+0x80] ;  /* 0x00008005ff067984 */ /* 0x000ea60008000a00 */
[----:B------:R-:W-:Y:S02]  /*1f10*/  ISETP.LT.AND.EX P0, PT, R9, R13, PT, P0 ;  /* 0x0000000d0900720c */ /* 0x000fe40003f01300 */
[----:B------:R-:W-:Y:S02]  /*1f20*/  @P5 SEL R16, R15, 0x1, !P3 ;  /* 0x000000010f105807 */ /* 0x000fe40005800000 */
[----:B------:R-:W-:-:S02]  /*1f30*/  @P3 SEL R11, R8, R11, P0 ;  /* 0x0000000b080b3207 */ /* 0x000fc40000000000 */
[----:B0-----:R-:W-:Y:S02]  /*1f40*/  ISETP.NE.AND P2, PT, R12, RZ, PT ;  /* 0x000000ff0c00720c */ /* 0x001fe40003f45270 */
[C---:B------:R-:W-:Y:S02]  /*1f50*/  @P3 SEL R13, R9.reuse, R13, P0 ;  /* 0x0000000d090d3207 */ /* 0x040fe40000000000 */
[----:B------:R-:W-:Y:S02]  /*1f60*/  SEL R11, R8, R11, !P5 ;  /* 0x0000000b080b7207 */ /* 0x000fe40006800000 */
[----:B------:R-:W-:Y:S02]  /*1f70*/  LOP3.LUT P4, RZ, R16, 0xff, RZ, 0xc0, !PT ;  /* 0x000000ff10ff7812 */ /* 0x000fe4000788c0ff */
[----:B------:R-:W-:Y:S02]  /*1f80*/  SEL R13, R9, R13, !P5 ;  /* 0x0000000d090d7207 */ /* 0x000fe40006800000 */
[----:B------:R-:W-:-:S04]  /*1f90*/  ISETP.LT.U32.AND P0, PT, R2, R11, PT ;  /* 0x0000000b0200720c */ /* 0x000fc80003f01070 */
[C---:B------:R-:W-:Y:S02]  /*1fa0*/  ISETP.LT.AND.EX P0, PT, R3.reuse, R13, PT, P0 ;  /* 0x0000000d0300720c */ /* 0x040fe40003f01300 */
[----:B-1----:R-:W-:Y:S02]  /*1fb0*/  ISETP.NE.AND P3, PT, R14, RZ, PT ;  /* 0x000000ff0e00720c */ /* 0x002fe40003f65270 */
        /* <DEDUP_REMOVED lines=23> */
.L_x_354:
        /* <DEDUP_REMOVED lines=31> */
[----:B--2---:R-:W-:-:S02]  /*2320*/  @!P0 SEL R50, R9, R50, P4 ;  /* 0x0000003209328207 */ /* 0x004fc40002000000 */
[----:B------:R-:W-:Y:S02]  /*2330*/  @!P0 SEL R55, R6, R55, P4 ;  /* 0x0000003706378207 */ /* 0x000fe40002000000 */
[----:B------:R-:W-:Y:S02]  /*2340*/  @P0 PRMT R10, R4, 0x7610, R10 ;  /* 0x00007610040a0816 */ /* 0x000fe4000000000a */
[----:B------:R-:W-:Y:S02]  /*2350*/  @P0 SEL R50, R9, R50, !P6 ;  /* 0x0000003209320207 */ /* 0x000fe40007000000 */
[----:B------:R-:W-:-:S07]  /*2360*/  @P0 SEL R55, R6, R55, !P6 ;  /* 0x0000003706370207 */ /* 0x000fce0007000000 */
.L_x_369:
[----:B------:R-:W-:Y:S05]  /*2370*/  BSYNC.RECONVERGENT B1 ;  /* 0x0000000000017941 */ /* 0x000fea0003800200 */
.L_x_368:
[----:B------:R-:W-:Y:S01]  /*2380*/  ISETP.GT.AND P4, PT, R5, R2, PT ;  /* 0x000000020500720c */ /* 0x000fe20003f84270 */
[----:B----4-:R3:W4:Y:S01]  /*2390*/  SHFL.DOWN PT, R7, R50, 0x2, R2 ;  /* 0x0840000032077989 */ /* 0x01072200000e0002 */
[----:B------:R-:W-:Y:S01]  /*23a0*/  LOP3.LUT R5, R10, 0xff, RZ, 0xc0, !PT ;  /* 0x000000ff0a057812 */ /* 0x000fe200078ec0ff */
[----:B------:R-:W-:Y:S02]  /*23b0*/  BSSY.RECONVERGENT B1, `(.L_x_370) ;  /* 0x0000012000017945 */ /* 0x000fe40003800200 */
[----:B------:R3:W0:Y:S04]  /*23c0*/  SHFL.DOWN PT, R6, R55, 0x2, R2 ;  /* 0x0840000037067989 */ /* 0x00062800000e0002 */
        /* <DEDUP_REMOVED lines=9> */
[----:B------:R-:W-:Y:S02]  /*2460*/  @!P0 ISETP.LT.AND.EX P5, PT, R6, R55, PT, P5 ;  /* 0x000000370600820c */ /* 0x000fe40003fa1350 */
[----:B------:R-:W-:Y:S02]  /*2470*/  @P0 SEL R4, R5, R10, !P6 ;  /* 0x0000000a05040207 */ /* 0x000fe40007000000 */
[----:B--23--:R-:W-:-:S02]  /*2480*/  @!P0 SEL R50, R7, R50, P5 ;  /* 0x0000003207328207 */ /* 0x00cfc40002800000 */
[----:B------:R-:W-:Y:S02]  /*2490*/  @!P0 SEL R55, R6, R55, P5 ;  /* 0x0000003706378207 */ /* 0x000fe40002800000 */
[----:B------:R-:W-:Y:S02]  /*24a0*/  @P0 PRMT R10, R4, 0x7610, R10 ;  /* 0x00007610040a0816 */ /* 0x000fe4000000000a */
[----:B------:R-:W-:Y:S02]  /*24b0*/  @P0 SEL R50, R7, R50, !P6 ;  /* 0x0000003207320207 */ /* 0x000fe40007000000 */
[----:B------:R-:W-:-:S07]  /*24c0*/  @P0 SEL R55, R6, R55, !P6 ;  /* 0x0000003706370207 */ /* 0x000fce0007000000 */
.L_x_371:
[----:B------:R-:W-:Y:S05]  /*24d0*/  BSYNC.RECONVERGENT B1 ;  /* 0x0000000000017941 */ /* 0x000fea0003800200 */
.L_x_370:
[----:B0-----:R-:W-:Y:S01]  /*24e0*/  LOP3.LUT R5, R10, 0xff, RZ, 0xc0, !PT ;  /* 0x000000ff0a057812 */ /* 0x001fe200078ec0ff */
[----:B----4-:R0:W4:Y:S01]  /*24f0*/  SHFL.DOWN PT, R7, R50, 0x4, R2 ;  /* 0x0880000032077989 */ /* 0x01012200000e0002 */
[----:B------:R-:W-:Y:S03]  /*2500*/  BSSY.RECONVERGENT B1, `(.L_x_372) ;  /* 0x0000012000017945 */ /* 0x000fe60003800200 */
        /* <DEDUP_REMOVED lines=17> */
.L_x_373:
[----:B------:R-:W-:Y:S05]  /*2620*/  BSYNC.RECONVERGENT B1 ;  /* 0x0000000000017941 */ /* 0x000fea0003800200 */
.L_x_372:
        /* <DEDUP_REMOVED lines=20> */
.L_x_375:
[----:B------:R-:W-:Y:S05]  /*2770*/  BSYNC.RECONVERGENT B1 ;  /* 0x0000000000017941 */ /* 0x000fea0003800200 */
.L_x_374:
        /* <DEDUP_REMOVED lines=8> */
[----:B--23--:R-:W-:-:S04]  /*2800*/  LOP3.LUT P2, R2, R10, 0xff, RZ, 0xc0, !PT ;  /* 0x000000ff0a027812 */ /* 0x00cfc8000784c0ff */
[----:B------:R-:W-:-:S13]  /*2810*/  PLOP3.LUT P0, PT, P2, P0, PT, 0x2f, 0xf2 ;  /* 0x0000000000f2781c */ /* 0x000fda0001700577 */
[----:B----4-:R-:W-:Y:S02]  /*2820*/  @!P0 ISETP.LT.U32.AND P2, PT, R7, R50, PT ;  /* 0x000000320700820c */ /* 0x010fe40003f41070 */
        /* <DEDUP_REMOVED lines=9> */
.L_x_377:
[----:B------:R-:W-:Y:S05]  /*28c0*/  BSYNC.RECONVERGENT B1 ;  /* 0x0000000000017941 */ /* 0x000fea0003800200 */
.L_x_376:
[----:B------:R-:W-:Y:S04]  /*28d0*/  BSSY.RECONVERGENT B1, `(.L_x_378) ;  /* 0x000000b000017945 */ /* 0x000fe80003800200 */
[----:B------:R-:W-:Y:S05]  /*28e0*/  @P1 BRA `(.L_x_379) ;  /* 0x0000000000241947 */ /* 0x000fea0003800000 */
[----:B0-----:R-:W0:Y:S01]  /*28f0*/  S2R R5, SR_CgaCtaId ;  /* 0x0000000000057919 */ /* 0x001e220000008800 */
[----:B------:R-:W-:Y:S01]  /*2900*/  MOV R4, 0x400 ;  /* 0x0000040000047802 */ /* 0x000fe20000000f00 */
[----:B------:R-:W-:Y:S01]  /*2910*/  IMAD.MOV.U32 R51, RZ, RZ, R55 ;  /* 0x000000ffff337224 */ /* 0x000fe200078e0037 */
[----:B--23--:R-:W-:-:S04]  /*2920*/  SHF.R.U32.HI R2, RZ, 0x1, R3 ;  /* 0x00000001ff027819 */ /* 0x00cfc80000011603 */
[----:B------:R-:W-:Y:S02]  /*2930*/  LOP3.LUT R2, R2, 0x1f0, RZ, 0xc0, !PT ;  /* 0x000001f002027812 */ /* 0x000fe400078ec0ff */
[----:B0-----:R-:W-:-:S05]  /*2940*/  LEA R5, R5, R4, 0x18 ;  /* 0x0000000405057211 */ /* 0x001fca00078ec0ff */
[----:B------:R-:W-:-:S05]  /*2950*/  IMAD.IADD R5, R2, 0x1, R5 ;  /* 0x0000000102057824 */ /* 0x000fca00078e0205 */
[----:B------:R0:W-:Y:S04]  /*2960*/  STS.64 [R5+0x10], R50 ;  /* 0x0000103205007388 */ /* 0x0001e80000000a00 */
[----:B------:R0:W-:Y:S02]  /*2970*/  STS.U8 [R5+0x8], R10 ;  /* 0x0000080a05007388 */ /* 0x0001e40000000000 */
.L_x_379:
[----:B------:R-:W-:Y:S05]  /*2980*/  BSYNC.RECONVERGENT B1 ;  /* 0x0000000000017941 */ /* 0x000fea0003800200 */
.L_x_378:
[----:B------:R-:W-:Y:S01]  /*2990*/  BAR.SYNC.DEFER_BLOCKING 0x0 ;  /* 0x0000000000007b1d */ /* 0x000fe20000010000 */
[----:B------:R-:W-:-:S13]  /*29a0*/  ISETP.NE.AND P1, PT, R3, RZ, PT ;  /* 0x000000ff0300720c */ /* 0x000fda0003f25270 */
[----:B------:R-:W-:Y:S05]  /*29b0*/  @P1 BRA `(.L_x_367) ;  /* 0x0000003000081947 */ /* 0x000fea0003800000 */
[----:B------:R-:W-:Y:S02]  /*29c0*/  UISETP.GE.U32.AND UP0, UPT, UR4, 0x21, UPT ;  /* 0x000000210400788c */ /* 0x000fe4000bf06070 */
[----:B------:R-:W-:Y:S02]  /*29d0*/  UISETP.GE.U32.AND UP1, UPT, UR4, 0x41, UPT ;  /* 0x000000410400788c */ /* 0x000fe4000bf26070 */
[----:B------:R-:W-:Y:S02]  /*29e0*/  UISETP.GE.U32.AND UP2, UPT, UR4, 0x61, UPT ;  /* 0x000000610400788c */ /* 0x000fe4000bf46070 */
[----:B------:R-:W-:Y:S02]  /*29f0*/  UISETP.GE.U32.AND UP3, UPT, UR4, 0x81, UPT ;  /* 0x000000810400788c */ /* 0x000fe4000bf66070 */
[----:B------:R-:W-:Y:S02]  /*2a00*/  UISETP.GE.U32.AND UP4, UPT, UR4, 0xa1, UPT ;  /* 0x000000a10400788c */ /* 0x000fe4000bf86070 */
[----:B------:R-:W-:-:S02]  /*2a10*/  UISETP.GE.U32.AND UP5, UPT, UR4, 0xc1, UPT ;  /* 0x000000c10400788c */ /* 0x000fc4000bfa6070 */
[----:B------:R-:W-:Y:S01]  /*2a20*/  UISETP.GE.U32.AND UP6, UPT, UR4, 0xe1, UPT ;  /* 0x000000e10400788c */ /* 0x000fe2000bfc6070 */
[----:B------:R-:W-:Y:S10]  /*2a30*/  BRA.U !UP0, `(.L_x_380) ;  /* 0x00000001083c7547 */ /* 0x000ff4000b800000 */
[----:B------:R-:W5:Y:S01]  /*2a40*/  S2UR UR6, SR_CgaCtaId ;  /* 0x00000000000679c3 */ /* 0x000f620000008800 */
[----:B------:R-:W-:Y:S01]  /*2a50*/  UMOV UR5, 0x400 ;  /* 0x0000040000057882 */ /* 0x000fe20000000000 */
[----:B------:R-:W-:Y:S01]  /*2a60*/  LOP3.LUT P3, RZ, R10, 0xff, RZ, 0xc0, !PT ;  /* 0x000000ff0aff7812 */ /* 0x000fe2000786c0ff */
[----:B-----5:R-:W-:-:S09]  /*2a70*/  ULEA UR5, UR6, UR5, 0x18 ;  /* 0x0000000506057291 */ /* 0x020fd2000f8ec0ff */
[----:B0-----:R-:W0:Y:S04]  /*2a80*/  LDS.U8 R4, [UR5+0x18] ;  /* 0x00001805ff047984 */ /* 0x001e280008000000 */
[----:B--23--:R-:W2:Y:S01]  /*2a90*/  LDS.64 R2, [UR5+0x20] ;  /* 0x00002005ff027984 */ /* 0x00cea20008000a00 */
        /* <DEDUP_REMOVED lines=9> */
.L_x_380:
[----:B------:R-:W-:Y:S05]  /*2b30*/  BRA.U !UP1, `(.L_x_381) ;  /* 0x00000001093c7547 */ /* 0x000fea000b800000 */
        /* <DEDUP_REMOVED lines=15> */
.L_x_381:
        /* <DEDUP_REMOVED lines=16> */
.L_x_382:
        /* <DEDUP_REMOVED lines=16> */
.L_x_383:
        /* <DEDUP_REMOVED lines=16> */
.L_x_384:
        /* <DEDUP_REMOVED lines=16> */
.L_x_385:
        /* <DEDUP_REMOVED lines=17> */
.L_x_344:
        /* <DEDUP_REMOVED lines=14> */
[C---:B------:R-:W-:Y:S01]  /*3220*/  VIADD R50, R3.reuse, 0x100 ;  /* 0x0000010003327836 */ /* 0x040fe20000000000 */
[----:B------:R-:W-:Y:S01]  /*3230*/  UIADD3 UR5, UPT, UPT, UR4, -0x400, URZ ;  /* 0xfffffc0004057890 */ /* 0x000fe2000fffe0ff */
[----:B------:R-:W-:-:S03]  /*3240*/  VIADD R2, R3, 0x200 ;  /* 0x0000020003027836 */ /* 0x000fc60000000000 */
[----:B------:R-:W-:Y:S01]  /*3250*/  UISETP.GE.U32.AND UP0, UPT, UR5, 0x400, UPT ;  /* 0x000004000500788c */ /* 0x000fe2000bf06070 */
[----:B---3--:R-:W-:Y:S01]  /*3260*/  DSETP.NEU.AND P0, PT, R4, R10, PT ;  /* 0x0000000a0400722a */ /* 0x008fe20003f0d000 */
[----:B--2---:R-:W-:Y:S01]  /*3270*/  IADD3 R11, P1, PT, R2, UR6, RZ ;  /* 0x00000006020b7c10 */ /* 0x004fe2000ff3e0ff */
[----:B------:R-:W-:-:S04]  /*3280*/  IMAD.MOV.U32 R4, RZ, RZ, 0x400 ;  /* 0x00000400ff047424 */ /* 0x000fc800078e00ff */
[----:B------:R-:W-:Y:S01]  /*3290*/  SEL R50, R50, R3, !P0 ;  /* 0x0000000332327207 */ /* 0x000fe20004000000 */
[----:B------:R-:W-:Y:S01]  /*32a0*/  IMAD.X R2, RZ, RZ, UR7, P1 ;  /* 0x00000007ff027e24 */ /* 0x000fe200088e06ff */
[----:B----4-:R-:W-:Y:S02]  /*32b0*/  DSETP.NEU.AND P3, PT, R16, R18, PT ;  /* 0x000000121000722a */ /* 0x010fe40003f6d000 */
[----:B------:R-:W-:-:S04]  /*32c0*/  IADD3 R50, P2, PT, R50, UR6, RZ ;  /* 0x0000000632327c10 */ /* 0x000fc8000ff5e0ff */
        /* <DEDUP_REMOVED lines=22> */
[----:B------:R-:W0:Y:S01]  /*3430*/  LDCU UR4, c[0x0][0x3b0] ;  /* 0x00007600ff0477ac */ /* 0x000e220008000800 */
[----:B------:R-:W2:Y:S05]  /*3440*/  LDCU.64 UR6, c[0x0][0x3a0] ;  /* 0x00007400ff0677ac */ /* 0x000eaa0008000a00 */
.L_x_391:
[----:B------:R-:W-:-:S04]  /*3450*/  IMAD.WIDE.U32 R14, R4, 0x8, R6 ;  /* 0x00000008040e7825 */ /* 0x000fc800078e0006 */
[----:B------:R-:W-:Y:S01]  /*3460*/  IMAD.WIDE.U32 R16, R4, 0x8, R8 ;  /* 0x0000000804107825 */ /* 0x000fe200078e0008 */
        /* <DEDUP_REMOVED lines=10> */
[----:B--2---:R-:W-:-:S04]  /*3510*/  IADD3 R5, P0, P1, R3, UR6, R4 ;  /* 0x0000000603057c10 */ /* 0x004fc8000f91e004 */
[----:B------:R-:W-:-:S07]  /*3520*/  IADD3.X R32, PT, PT, RZ, UR7, RZ, P0, P1 ;  /* 0x00000007ff207c10 */ /* 0x000fce00087e24ff */
        /* <DEDUP_REMOVED lines=9> */
.L_x_388:
[----:B-----5:R-:W-:Y:S01]  /*35c0*/  DSETP.NEU.AND P0, PT, R18, R20, PT ;  /* 0x000000141200722a */ /* 0x020fe20003f0d000 */
[----:B------:R-:W-:Y:S02]  /*35d0*/  IMAD.MOV.U32 R50, RZ, RZ, R5 ;  /* 0x000000ffff327224 */ /* 0x000fe400078e0005 */
[----:B------:R-:W-:-:S03]  /*35e0*/  IMAD.MOV.U32 R55, RZ, RZ, R32 ;  /* 0x000000ffff377224 */ /* 0x000fc600078e0020 */
[----:B------:R-:W-:-:S08]  /*35f0*/  SEL R10, RZ, 0x1, !P0 ;  /* 0x00000001ff0a7807 */ /* 0x000fd00004000000 */
.L_x_389:
[----:B0-----:R-:W-:Y:S05]  /*3600*/  BSYNC.RECONVERGENT B1 ;  /* 0x0000000000017941 */ /* 0x001fea0003800200 */
.L_x_387:
        /* <DEDUP_REMOVED lines=12> */
[----:B------:R-:W-:Y:S02]  /*36d0*/  SEL R50, R50, R11, !P2 ;  /* 0x0000000b32327207 */ /* 0x000fe40005000000 */
[----:B------:R-:W-:Y:S02]  /*36e0*/  IADD3 R11, P0, PT, R5, 0x200, RZ ;  /* 0x00000200050b7810 */ /* 0x000fe40007f1e0ff */
[----:B------:R-:W-:Y:S02]  /*36f0*/  @!P2 SEL R10, RZ, 0x1, !P3 ;  /* 0x00000001ff0aa807 */ /* 0x000fe40005800000 */
[----:B------:R-:W-:Y:S01]  /*3700*/  SEL R55, R55, R2, !P2 ;  /* 0x0000000237377207 */ /* 0x000fe20005000000 */
[----:B------:R-:W-:Y:S01]  /*3710*/  IMAD.X R2, RZ, RZ, R32, P0 ;  /* 0x000000ffff027224 */ /* 0x000fe200000e0620 */
[----:B------:R-:W-:Y:S01]  /*3720*/  ISETP.LT.U32.AND P0, PT, R11, R50, PT ;  /* 0x000000320b00720c */ /* 0x000fe20003f01070 */
[----:B------:R-:W-:Y:S01]  /*3730*/  DSETP.NEU.AND P2, PT, R12, R30, PT ;  /* 0x0000001e0c00722a */ /* 0x000fe20003f4d000 */
[----:B------:R-:W-:-:S02]  /*3740*/  LOP3.LUT P3, RZ, R10, 0xff, RZ, 0xc0, !PT ;  /* 0x000000ff0aff7812 */ /* 0x000fc4000786c0ff */
[-C--:B------:R-:W-:Y:S02]  /*3750*/  ISETP.LT.AND.EX P0, PT, R2, R55.reuse, PT, P0 ;  /* 0x000000370200720c */ /* 0x080fe40003f01300 */
[----:B------:R-:W-:Y:S02]  /*3760*/  SEL R10, R10, 0x1, !P1 ;  /* 0x000000010a0a7807 */ /* 0x000fe40004800000 */
[C---:B------:R-:W-:Y:S02]  /*3770*/  @P1 SEL R50, R11.reuse, R50, P0 ;  /* 0x000000320b321207 */ /* 0x040fe40000000000 */
[----:B------:R-:W-:Y:S02]  /*3780*/  @P1 SEL R55, R2, R55, P0 ;  /* 0x0000003702371207 */ /* 0x000fe40000000000 */
[----:B------:R-:W-:Y:S02]  /*3790*/  SEL R50, R11, R50, !P3 ;  /* 0x000000320b327207 */ /* 0x000fe40005800000 */
[----:B------:R-:W-:-:S02]  /*37a0*/  IADD3 R11, PT, PT, -R4, UR4, RZ ;  /* 0x00000004040b7c10 */ /* 0x000fc4000fffe1ff */
[----:B------:R-:W-:Y:S02]  /*37b0*/  IADD3 R5, P0, PT, R5, 0x300, RZ ;  /* 0x0000030005057810 */ /* 0x000fe40007f1e0ff */
[----:B------:R-:W-:Y:S02]  /*37c0*/  @!P3 SEL R10, RZ, 0x1, !P1 ;  /* 0x00000001ff0ab807 */ /* 0x000fe40004800000 */
[----:B------:R-:W-:Y:S01]  /*37d0*/  SEL R55, R2, R55, !P3 ;  /* 0x0000003702377207 */ /* 0x000fe20005800000 */
[----:B------:R-:W-:Y:S01]  /*37e0*/  IMAD.X R2, RZ, RZ, R32, P0 ;  /* 0x000000ffff027224 */ /* 0x000fe200000e0620 */
[----:B------:R-:W-:Y:S02]  /*37f0*/  ISETP.GE.U32.AND P3, PT, R11, 0x400, PT ;  /* 0x000004000b00780c */ /* 0x000fe40003f66070 */
[----:B------:R-:W-:Y:S02]  /*3800*/  LOP3.LUT P1, RZ, R10, 0xff, RZ, 0xc0, !PT ;  /* 0x000000ff0aff7812 */ /* 0x000fe4000782c0ff */
[----:B------:R-:W-:-:S02]  /*3810*/  ISETP.LT.U32.AND P0, PT, R5, R50, PT ;  /* 0x000000320500720c */ /* 0x000fc40003f01070 */
        /* <DEDUP_REMOVED lines=8> */
[----:B------:R-:W-:-:S05]  /*38a0*/  VIADD R4, R4, 0x400 ;  /* 0x0000040004047836 */ /* 0x000fca0000000000 */
[----:B------:R-:W-:-:S13]  /*38b0*/  ISETP.GT.U32.AND P0, PT, R4, UR5, PT ;  /* 0x0000000504007c0c */ /* 0x000fda000bf04070 */
[----:B------:R-:W-:Y:S05]  /*38c0*/  @!P0 BRA `(.L_x_391) ;  /* 0xfffffff800e08947 */ /* 0x000fea000383ffff */
.L_x_386:
[----:B------:R-:W-:Y:S01]  /*38d0*/  IADD3 R2, PT, PT, -R4, UR4, RZ ;  /* 0x0000000404027c10 */ /* 0x000fe2000fffe1ff */
[----:B------:R-:W-:Y:S03]  /*38e0*/  BSSY.RECONVERGENT B1, `(.L_x_390) ;  /* 0x0000140000017945 */ /* 0x000fe60003800200 */
[----:B------:R-:W-:-:S04]  /*38f0*/  ISETP.GE.AND P0, PT, R3, R2, PT ;  /* 0x000000020300720c */ /* 0x000fc80003f06270 */
[----:B------:R-:W-:-:S13]  /*3900*/  ISETP.GE.U32.OR P0, PT, R4, UR4, P0 ;  /* 0x0000000404007c0c */ /* 0x000fda0008706470 */
[----:B------:R-:W-:Y:S05]  /*3910*/  @P0 BRA `(.L_x_392) ;  /* 0x0000001000f00947 */ /* 0x000fea0003800000 */
[----:B------:R-:W-:Y:S01]  /*3920*/  LOP3.LUT R5, RZ, R3, RZ, 0x33, !PT ;  /* 0x00000003ff057212 */ /* 0x000fe200078e33ff */
[----:B------:R-:W-:Y:S01]  /*3930*/  BSSY.RECONVERGENT B2, `(.L_x_393) ;  /* 0x00000a4000027945 */ /* 0x000fe20003800200 */
[----:B------:R-:W-:Y:S02]  /*3940*/  IMAD.MOV.U32 R9, RZ, RZ, R3 ;  /* 0x000000ffff097224 */ /* 0x000fe400078e0003 */
[----:B------:R-:W-:-:S04]  /*3950*/  IADD3 R5, PT, PT, -R4, UR4, R5 ;  /* 0x0000000404057c10 */ /* 0x000fc8000fffe105 */
[C---:B------:R-:W-:Y:S02]  /*3960*/  ISETP.GE.U32.AND P0, PT, R5.reuse, 0x700, PT ;  /* 0x000007000500780c */ /* 0x040fe40003f06070 */
[----:B------:R-:W-:-:S04]  /*3970*/  LEA.HI R6, R5, 0x1, RZ, 0x18 ;  /* 0x0000000105067811 */ /* 0x000fc800078fc0ff */
[----:B------:R-:W-:-:S07]  /*3980*/  LOP3.LUT R7, R6, 0x7, RZ, 0xc0, !PT ;  /* 0x0000000706077812 */ /* 0x000fce00078ec0ff */
[----:B------:R-:W-:Y:S05]  /*3990*/  @!P0 BRA `(.L_x_394) ;  /* 0x0000000800748947 */ /* 0x000fea0003800000 */
[----:B------:R-:W0:Y:S01]  /*39a0*/  LDC.64 R18, c[0x0][0x380] ;  /* 0x0000e000ff127b82 */ /* 0x000e220000000a00 */
[----:B------:R-:W-:Y:S01]  /*39b0*/  LOP3.LUT R11, R6, 0x1fffff8, RZ, 0xc0, !PT ;  /* 0x01fffff8060b7812 */ /* 0x000fe200078ec0ff */
[----:B------:R-:W-:Y:S01]  /*39c0*/  BSSY.RECONVERGENT B3, `(.L_x_395) ;  /* 0x0000099000037945 */ /* 0x000fe20003800200 */
[C---:B------:R-:W-:Y:S01]  /*39d0*/  LOP3.LUT R9, R3.reuse, 0x400, RZ, 0xfc, !PT ;  /* 0x0000040003097812 */ /* 0x040fe200078efcff */
[----:B------:R-:W-:Y:S02]  /*39e0*/  IMAD.IADD R8, R3, 0x1, R4 ;  /* 0x0000000103087824 */ /* 0x000fe400078e0204 */
[----:B------:R-:W-:Y:S02]  /*39f0*/  IMAD.MOV R11, RZ, RZ, -R11 ;  /* 0x000000ffff0b7224 */ /* 0x000fe400078e0a0b */
[----:B------:R-:W2:Y:S05]  /*3a00*/  LDC.64 R20, c[0x0][0x388] ;  /* 0x0000e200ff147b82 */ /* 0x000eaa0000000a00 */
.L_x_396:
[----:B0-----:R-:W-:-:S04]  /*3a10*/  IMAD.WIDE.U32 R44, R8, 0x8, R18 ;  /* 0x00000008082c7825 */ /* 0x001fc800078e0012 */
[C---:B--2---:R-:W-:Y:S02]  /*3a20*/  IMAD.WIDE.U32 R42, R8.reuse, 0x8, R20 ;  /* 0x00000008082a7825 */ /* 0x044fe400078e0014 */
[----:B------:R-:W2:Y:S04]  /*3a30*/  LDG.E.64 R44, desc[UR8][R44.64] ;  /* 0x000000082c2c7981 */ /* 0x000ea8000c1e1b00 */
[----:B------:R-:W2:Y:S01]  /*3a40*/  LDG.E.64 R42, desc[UR8][R42.64] ;  /* 0x000000082a2a7981 */ /* 0x000ea2000c1e1b00 */
[----:B------:R-:W-:-:S04]  /*3a50*/  VIADD R57, R8, 0x100 ;  /* 0x0000010008397836 */ /* 0x000fc80000000000 */
[----:B------:R-:W-:-:S04]  /*3a60*/  IMAD.WIDE.U32 R40, R57, 0x8, R18 ;  /* 0x0000000839287825 */ /* 0x000fc800078e0012 */
[----:B------:R-:W-:Y:S02]  /*3a70*/  IMAD.WIDE.U32 R38, R57, 0x8, R20 ;  /* 0x0000000839267825 */ /* 0x000fe400078e0014 */
[----:B------:R-:W3:Y:S04]  /*3a80*/  LDG.E.64 R40, desc[UR8][R40.64] ;  /* 0x0000000828287981 */ /* 0x000ee8000c1e1b00 */
[----:B------:R-:W3:Y:S01]  /*3a90*/  LDG.E.64 R38, desc[UR8][R38.64] ;  /* 0x0000000826267981 */ /* 0x000ee2000c1e1b00 */
[----:B------:R-:W-:-:S04]  /*3aa0*/  VIADD R53, R8, 0x200 ;  /* 0x0000020008357836 */ /* 0x000fc80000000000 */
[----:B------:R-:W-:-:S04]  /*3ab0*/  IMAD.WIDE.U32 R32, R53, 0x8, R18 ;  /* 0x0000000835207825 */ /* 0x000fc800078e0012 */
[----:B------:R-:W-:Y:S02]  /*3ac0*/  IMAD.WIDE.U32 R36, R53, 0x8, R20 ;  /* 0x0000000835247825 */ /* 0x000fe400078e0014 */
[----:B------:R-:W4:Y:S04]  /*3ad0*/  LDG.E.64 R32, desc[UR8][R32.64] ;  /* 0x0000000820207981 */ /* 0x000f28000c1e1b00 */
[----:B------:R-:W4:Y:S01]  /*3ae0*/  LDG.E.64 R36, desc[UR8][R36.64] ;  /* 0x0000000824247981 */ /* 0x000f22000c1e1b00 */
[----:B------:R-:W-:-:S04]  /*3af0*/  VIADD R51, R8, 0x300 ;  /* 0x0000030008337836 */ /* 0x000fc80000000000 */
[----:B------:R-:W-:-:S04]  /*3b00*/  IMAD.WIDE.U32 R14, R51, 0x8, R18 ;  /* 0x00000008330e7825 */ /* 0x000fc800078e0012 */
[----:B------:R-:W-:Y:S02]  /*3b10*/  IMAD.WIDE.U32 R34, R51, 0x8, R20 ;  /* 0x0000000833227825 */ /* 0x000fe400078e0014 */
[----:B------:R-:W5:Y:S04]  /*3b20*/  LDG.E.64 R14, desc[UR8][R14.64] ;  /* 0x000000080e0e7981 */ /* 0x000f68000c1e1b00 */
[----:B------:R-:W5:Y:S01]  /*3b30*/  LDG.E.64 R34, desc[UR8][R34.64] ;  /* 0x0000000822227981 */ /* 0x000f62000c1e1b00 */
        /* <DEDUP_REMOVED lines=20> */
[----:B------:R-:W-:Y:S01]  /*3c80*/  LOP3.LUT P5, RZ, R10, 0xff, RZ, 0xc0, !PT ;  /* 0x000000ff0aff7812 */ /* 0x000fe200078ac0ff */
[----:B------:R-:W-:Y:S02]  /*3c90*/  VIADD R11, R11, 0x8 ;  /* 0x000000080b0b7836 */ /* 0x000fe40000000000 */
[----:B------:R-:W-:Y:S01]  /*3ca0*/  VIADD R9, R9, 0x800 ;  /* 0x0000080009097836 */ /* 0x000fe20000000000 */
[----:B--2---:R-:W-:-:S09]  /*3cb0*/  DSETP.NEU.AND P0, PT, R44, R42, PT ;  /* 0x0000002a2c00722a */ /* 0x004fd20003f0d000 */
[----:B------:R-:W-:Y:S01]  /*3cc0*/  DSETP.NEU.AND P3, PT, R44, R42, P5 ;  /* 0x0000002a2c00722a */ /* 0x000fe20002f6d000 */
[----:B------:R-:W-:-:S05]  /*3cd0*/  @!P5 SEL R10, RZ, 0x1, !P0 ;  /* 0x00000001ff0ad807 */ /* 0x000fca0004000000 */
[----:B------:R-:W-:-:S04]  /*3ce0*/  SEL R10, R10, 0x1, !P3 ;  /* 0x000000010a0a7807 */ /* 0x000fc80005800000 */
[----:B------:R-:W-:Y:S01]  /*3cf0*/  LOP3.LUT P1, RZ, R10, 0xff, RZ, 0xc0, !PT ;  /* 0x000000ff0aff7812 */ /* 0x000fe2000782c0ff */
[----:B---3--:R-:W-:-:S12]  /*3d00*/  DSETP.NEU.AND P0, PT, R40, R38, PT ;  /* 0x000000262800722a */ /* 0x008fd80003f0d000 */
[----:B------:R-:W-:Y:S01]  /*3d10*/  DSETP.NEU.AND P2, PT, R40, R38, P1 ;  /* 0x000000262800722a */ /* 0x000fe20000f4d000 */
[----:B------:R-:W-:Y:S02]  /*3d20*/  @!P1 SEL R10, RZ, 0x1, !P0 ;  /* 0x00000001ff0a9807 */ /* 0x000fe40004000000 */
[C---:B------:R-:W-:Y:S01]  /*3d30*/  IADD3 R41, P6, PT, R8.reuse, UR6, RZ ;  /* 0x0000000608297c10 */ /* 0x040fe2000ffde0ff */
[----:B------:R-:W-:Y:S02]  /*3d40*/  VIADD R8, R8, 0x800 ;  /* 0x0000080008087836 */ /* 0x000fe40000000000 */
[----:B------:R-:W-:Y:S02]  /*3d50*/  SEL R10, R10, 0x1, !P2 ;  /* 0x000000010a0a7807 */ /* 0x000fe40005000000 */
[----:B------:R-:W-:Y:S01]  /*3d60*/  IMAD.X R38, RZ, RZ, UR7, P6 ;  /* 0x00000007ff267e24 */ /* 0x000fe2000b0e06ff */
[----:B------:R-:W-:Y:S01]  /*3d70*/  ISETP.LT.U32.AND P0, PT, R41, R50, PT ;  /* 0x000000322900720c */ /* 0x000fe20003f01070 */
[----:B----4-:R-:W-:Y:S01]  /*3d80*/  DSETP.NEU.AND P6, PT, R32, R36, PT ;  /* 0x000000242000722a */ /* 0x010fe20003fcd000 */
[----:B------:R-:W-:-:S02]  /*3d90*/  LOP3.LUT P4, RZ, R10, 0xff, RZ, 0xc0, !PT ;  /* 0x000000ff0aff7812 */ /* 0x000fc4000788c0ff */
[----:B------:R-:W-:-:S04]  /*3da0*/  ISETP.LT.AND.EX P0, PT, R38, R55, PT, P0 ;  /* 0x000000372600720c */ /* 0x000fc80003f01300 */
[CC--:B------:R-:W-:Y:S02]  /*3db0*/  SEL R40, R41.reuse, R50.reuse, P0 ;  /* 0x0000003229287207 */ /* 0x0c0fe40000000000 */
[CC--:B------:R-:W-:Y:S02]  /*3dc0*/  SEL R39, R38.reuse, R55.reuse, P0 ;  /* 0x0000003726277207 */ /* 0x0c0fe40000000000 */
[----:B------:R-:W-:Y:S02]  /*3dd0*/  @!P3 SEL R40, R41, R50, !P5 ;  /* 0x000000322928b207 */ /* 0x000fe40006800000 */
[----:B------:R-:W-:Y:S01]  /*3de0*/  @!P3 SEL R39, R38, R55, !P5 ;  /* 0x000000372627b207 */ /* 0x000fe20006800000 */
[----:B------:R-:W-:Y:S01]  /*3df0*/  DSETP.NEU.AND P0, PT, R32, R36, P4 ;  /* 0x000000242000722a */ /* 0x000fe2000270d000 */
[----:B------:R-:W-:Y:S02]  /*3e00*/  @!P4 SEL R10, RZ, 0x1, !P6 ;  /* 0x00000001ff0ac807 */ /* 0x000fe40007000000 */
[----:B------:R-:W-:-:S03]  /*3e10*/  IADD3 R57, P6, PT, R57, UR6, RZ ;  /* 0x0000000639397c10 */ /* 0x000fc6000ffde0ff */
[----:B------:R-:W-:Y:S02]  /*3e20*/  SEL R10, R10, 0x1, !P0 ;  /* 0x000000010a0a7807 */ /* 0x000fe40004000000 */
[----:B------:R-:W-:Y:S01]  /*3e30*/  IMAD.X R32, RZ, RZ, UR7, P6 ;  /* 0x00000007ff207e24 */ /* 0x000fe2000b0e06ff */
[----:B------:R-:W-:Y:S01]  /*3e40*/  ISETP.LT.U32.AND P3, PT, R57, R40, PT ;  /* 0x000000283900720c */ /* 0x000fe20003f61070 */
[----:B-----5:R-:W-:Y:S01]  /*3e50*/  DSETP.NEU.AND P6, PT, R14, R34, PT ;  /* 0x000000220e00722a */ /* 0x020fe20003fcd000 */
[----:B------:R-:W-:Y:S02]  /*3e60*/  LOP3.LUT P5, RZ, R10, 0xff, RZ, 0xc0, !PT ;  /* 0x000000ff0aff7812 */ /* 0x000fe400078ac0ff */
        /* <DEDUP_REMOVED lines=11> */
[----:B------:R-:W-:Y:S01]  /*3f20*/  DSETP.NEU.AND P6, PT, R24, R16, PT ;  /* 0x000000101800722a */ /* 0x000fe20003fcd000 */
[----:B------:R-:W-:Y:S02]  /*3f30*/  LOP3.LUT P2, RZ, R10, 0xff, RZ, 0xc0, !PT ;  /* 0x000000ff0aff7812 */ /* 0x000fe4000784c0ff */
[----:B------:R-:W-:-:S04]  /*3f40*/  ISETP.LT.AND.EX P1, PT, R15, R38, PT, P1 ;  /* 0x000000260f00720c */ /* 0x000fc80003f21310 */
[----:B------:R-:W-:Y:S02]  /*3f50*/  SEL R14, R53, R36, P1 ;  /* 0x00000024350e7207 */ /* 0x000fe40000800000 */
[----:B------:R-:W-:Y:S02]  /*3f60*/  SEL R32, R15, R38, P1 ;  /* 0x000000260f207207 */ /* 0x000fe40000800000 */
[----:B------:R-:W-:Y:S02]  /*3f70*/  @!P0 SEL R14, R53, R36, !P4 ;  /* 0x00000024350e8207 */ /* 0x000fe40006000000 */
[----:B------:R-:W-:Y:S01]  /*3f80*/  @!P0 SEL R32, R15, R38, !P4 ;  /* 0x000000260f208207 */ /* 0x000fe20006000000 */
[----:B------:R-:W-:Y:S01]  /*3f90*/  DSETP.NEU.AND P1, PT, R24, R16, P2 ;  /* 0x000000101800722a */ /* 0x000fe2000172d000 */
[----:B------:R-:W-:Y:S02]  /*3fa0*/  @!P2 SEL R10, RZ, 0x1, !P6 ;  /* 0x00000001ff0aa807 */ /* 0x000fe40007000000 */
[----:B------:R-:W-:-:S03]  /*3fb0*/  IADD3 R51, P6, PT, R51, UR6, RZ ;  /* 0x0000000633337c10 */ /* 0x000fc6000ffde0ff */
[----:B------:R-:W-:Y:S02]  /*3fc0*/  SEL R10, R10, 0x1, !P1 ;  /* 0x000000010a0a7807 */ /* 0x000fe40004800000 */
[----:B------:R-:W-:Y:S01]  /*3fd0*/  IMAD.X R15, RZ, RZ, UR7, P6 ;  /* 0x00000007ff0f7e24 */ /* 0x000fe2000b0e06ff */
[----:B------:R-:W-:Y:S02]  /*3fe0*/  ISETP.LT.U32.AND P0, PT, R51, R14, PT ;  /* 0x0000000e3300720c */ /* 0x000fe40003f01070 */
[----:B------:R-:W-:Y:S02]  /*3ff0*/  LOP3.LUT P4, RZ, R10, 0xff, RZ, 0xc0, !PT ;  /* 0x000000ff0aff7812 */ /* 0x000fe4000788c0ff */
[----:B------:R-:W-:-:S04]  /*4000*/  ISETP.LT.AND.EX P0, PT, R15, R32, PT, P0 ;  /* 0x000000200f00720c */ /* 0x000fc80003f01300 */
[CC--:B------:R-:W-:Y:S02]  /*4010*/  SEL R17, R51.reuse, R14.reuse, P0 ;  /* 0x0000000e33117207 */ /* 0x0c0fe40000000000 */
[----:B------:R-:W-:Y:S02]  /*4020*/  @!P3 SEL R17, R51, R14, !P5 ;  /* 0x0000000e3311b207 */ /* 0x000fe40006800000 */
[----:B------:R-:W-:Y:S02]  /*4030*/  IADD3 R14, P6, PT, R13, UR6, RZ ;  /* 0x000000060d0e7c10 */ /* 0x000fe4000ffde0ff */
[CC--:B------:R-:W-:Y:S01]  /*4040*/  SEL R24, R15.reuse, R32.reuse, P0 ;  /* 0x000000200f187207 */ /* 0x0c0fe20000000000 */
[C-C-:B------:R-:W-:Y:S01]  /*4050*/  DSETP.NEU.AND P0, PT, R28.reuse, R30.reuse, PT ;  /* 0x0000001e1c00722a */ /* 0x140fe20003f0d000 */
[----:B------:R-:W-:Y:S01]  /*4060*/  @!P3 SEL R24, R15, R32, !P5 ;  /* 0x000000200f18b207 */ /* 0x000fe20006800000 */
[----:B------:R-:W-:Y:S01]  /*4070*/  IMAD.X R15, RZ, RZ, UR7, P6 ;  /* 0x00000007ff0f7e24 */ /* 0x000fe2000b0e06ff */
[----:B------:R-:W-:Y:S01]  /*4080*/  ISETP.LT.U32.AND P5, PT, R14, R17, PT ;  /* 0x000000110e00720c */ /* 0x000fe20003fa1070 */
[----:B------:R-:W-:-:S02]  /*4090*/  DSETP.NEU.AND P3, PT, R28, R30, P4 ;  /* 0x0000001e1c00722a */ /* 0x000fc4000276d000 */
[----:B------:R-:W-:Y:S02]  /*40a0*/  @!P4 SEL R10, RZ, 0x1, !P0 ;  /* 0x00000001ff0ac807 */ /* 0x000fe40004000000 */
[CC--:B------:R-:W-:Y:S02]  /*40b0*/  ISETP.LT.AND.EX P0, PT, R15.reuse, R24.reuse, PT, P5 ;  /* 0x000000180f00720c */ /* 0x0c0fe40003f01350 */
[----:B------:R-:W-:Y:S02]  /*40c0*/  SEL R10, R10, 0x1, !P3 ;  /* 0x000000010a0a7807 */ /* 0x000fe40005800000 */
[----:B------:R-:W-:Y:S02]  /*40d0*/  SEL R16, R14, R17, P0 ;  /* 0x000000110e107207 */ /* 0x000fe40000000000 */
[----:B------:R-:W-:Y:S02]  /*40e0*/  SEL R25, R15, R24, P0 ;  /* 0x000000180f197207 */ /* 0x000fe40000000000 */
[----:B------:R-:W-:-:S02]  /*40f0*/  IADD3 R13, P0, PT, R2, UR6, RZ ;  /* 0x00000006020d7c10 */ /* 0x000fc4000ff1e0ff */
[----:B------:R-:W-:Y:S02]  /*4100*/  @!P1 SEL R16, R14, R17, !P2 ;  /* 0x000000110e109207 */ /* 0x000fe40005000000 */
[----:B------:R-:W-:Y:S01]  /*4110*/  LOP3.LUT P5, RZ, R10, 0xff, RZ, 0xc0, !PT ;  /* 0x000000ff0aff7812 */ /* 0x000fe200078ac0ff */
[----:B------:R-:W-:Y:S01]  /*4120*/  IMAD.X R14, RZ, RZ, UR7, P0 ;  /* 0x00000007ff0e7e24 */ /* 0x000fe200080e06ff */
[----:B------:R-:W-:Y:S01]  /*4130*/  @!P1 SEL R25, R15, R24, !P2 ;  /* 0x000000180f199207 */ /* 0x000fe20005000000 */
[----:B------:R-:W-:Y:S01]  /*4140*/  DSETP.NEU.AND P2, PT, R26, R22, PT ;  /* 0x000000161a00722a */ /* 0x000fe20003f4d000 */
[----:B------:R-:W-:-:S04]  /*4150*/  ISETP.LT.U32.AND P0, PT, R13, R16, PT ;  /* 0x000000100d00720c */ /* 0x000fc80003f01070 */
[----:B------:R-:W-:-:S04]  /*4160*/  ISETP.LT.AND.EX P0, PT, R14, R25, PT, P0 ;  /* 0x000000190e00720c */ /* 0x000fc80003f01300 */
[CC--:B------:R-:W-:Y:S01]  /*4170*/  SEL R15, R13.reuse, R16.reuse, P0 ;  /* 0x000000100d0f7207 */ /* 0x0c0fe20000000000 */
[----:B------:R-:W-:Y:S01]  /*4180*/  DSETP.NEU.AND P1, PT, R26, R22, P5 ;  /* 0x000000161a00722a */ /* 0x000fe20002f2d000 */
[-C--:B------:R-:W-:Y:S02]  /*4190*/  SEL R17, R14, R25.reuse, P0 ;  /* 0x000000190e117207 */ /* 0x080fe40000000000 */
[----:B------:R-:W-:Y:S02]  /*41a0*/  IADD3 R2, P0, PT, R12, UR6, RZ ;  /* 0x000000060c027c10 */ /* 0x000fe4000ff1e0ff */
[----:B------:R-:W-:Y:S02]  /*41b0*/  @!P3 SEL R15, R13, R16, !P4 ;  /* 0x000000100d0fb207 */ /* 0x000fe40006000000 */
[----:B------:R-:W-:Y:S01]  /*41c0*/  @!P3 SEL R17, R14, R25, !P4 ;  /* 0x000000190e11b207 */ /* 0x000fe20006000000 */
[----:B------:R-:W-:Y:S01]  /*41d0*/  IMAD.X R14, RZ, RZ, UR7, P0 ;  /* 0x00000007ff0e7e24 */ /* 0x000fe200080e06ff */
[----:B------:R-:W-:-:S02]  /*41e0*/  ISETP.LT.U32.AND P0, PT, R2, R15, PT ;  /* 0x0000000f0200720c */ /* 0x000fc40003f01070 */
[----:B------:R-:W-:Y:S02]  /*41f0*/  @!P5 SEL R10, RZ, 0x1, !P2 ;  /* 0x00000001ff0ad807 */ /* 0x000fe40005000000 */
[----:B------:R-:W-:Y:S02]  /*4200*/  ISETP.LT.AND.EX P0, PT, R14, R17, PT, P0 ;  /* 0x000000110e00720c */ /* 0x000fe40003f01300 */
        /* <DEDUP_REMOVED lines=11> */
[----:B------:R-:W-:Y:S01]  /*42c0*/  SEL R50, R59, R12, P0 ;  /* 0x0000000c3b327207 */ /* 0x000fe20000000000 */
[----:B------:R-:W-:Y:S01]  /*42d0*/  DSETP.NEU.AND P3, PT, R48, R46, P2 ;  /* 0x0000002e3000722a */ /* 0x000fe2000176d000 */
[----:B------:R-:W-:Y:S02]  /*42e0*/  SEL R55, R2, R13, P0 ;  /* 0x0000000d02377207 */ /* 0x000fe40000000000 */
[----:B------:R-:W-:Y:S02]  /*42f0*/  ISETP.NE.AND P0, PT, R11, RZ, PT ;  /* 0x000000ff0b00720c */ /* 0x000fe40003f05270 */
[----:B------:R-:W-:-:S04]  /*4300*/  @!P2 SEL R10, RZ, 0x1, !P1 ;  /* 0x00000001ff0aa807 */ /* 0x000fc80004800000 */
[----:B------:R-:W-:-:S05]  /*4310*/  SEL R10, R10, 0x1, !P3 ;  /* 0x000000010a0a7807 */ /* 0x000fca0005800000 */
[----:B------:R-:W-:Y:S02]  /*4320*/  @!P3 SEL R50, R59, R12, !P2 ;  /* 0x0000000c3b32b207 */ /* 0x000fe40005000000 */
[----:B------:R-:W-:Y:S01]  /*4330*/  @!P3 SEL R55, R2, R13, !P2 ;  /* 0x0000000d0237b207 */ /* 0x000fe20005000000 */
[----:B------:R-:W-:Y:S06]  /*4340*/  @P0 BRA `(.L_x_396) ;  /* 0xfffffff400b00947 */ /* 0x000fec000383ffff */
[----:B------:R-:W-:Y:S05]  /*4350*/  BSYNC.RECONVERGENT B3 ;  /* 0x0000000000037941 */ /* 0x000fea0003800200 */
.L_x_395:
[----:B------:R-:W-:-:S07]  /*4360*/  VIADD R9, R9, 0xfffffc00 ;  /* 0xfffffc0009097836 */ /* 0x000fce0000000000 */
.L_x_394:
[----:B------:R-:W-:Y:S05]  /*4370*/  BSYNC.RECONVERGENT B2 ;  /* 0x0000000000027941 */ /* 0x000fea0003800200 */
.L_x_393:
        /* <DEDUP_REMOVED lines=8> */
[----:B------:R-:W2:Y:S01]  /*4400*/  LDC.64 R28, c[0x0][0x388] ;  /* 0x0000e200ff1c7b82 */ /* 0x000ea20000000a00 */
[----:B0-----:R-:W-:-:S05]  /*4410*/  IMAD.WIDE.U32 R6, R11, 0x8, R26 ;  /* 0x000000080b067825 */ /* 0x001fca00078e001a */
[----:B------:R0:W3:Y:S01]  /*4420*/  LDG.E.64 R18, desc[UR8][R6.64] ;  /* 0x0000000806127981 */ /* 0x0000e2000c1e1b00 */
[----:B--2---:R-:W-:-:S05]  /*4430*/  IMAD.WIDE.U32 R12, R11, 0x8, R28 ;  /* 0x000000080b0c7825 */ /* 0x004fca00078e001c */
[----:B------:R2:W3:Y:S01]  /*4440*/  LDG.E.64 R20, desc[UR8][R12.64] ;  /* 0x000000080c147981 */ /* 0x0004e2000c1e1b00 */
        /* <DEDUP_REMOVED lines=11> */
[----:B0-----:R-:W-:-:S04]  /*4500*/  IMAD.WIDE.U32 R6, R35, 0x8, R26 ;  /* 0x0000000823067825 */ /* 0x001fc800078e001a */
[----:B--2---:R-:W-:Y:S02]  /*4510*/  IMAD.WIDE.U32 R12, R35, 0x8, R28 ;  /* 0x00000008230c7825 */ /* 0x004fe400078e001c */
[----:B------:R-:W2:Y:S04]  /*4520*/  LDG.E.64 R6, desc[UR8][R6.64] ;  /* 0x0000000806067981 */ /* 0x000ea8000c1e1b00 */
[----:B------:R-:W2:Y:S01]  /*4530*/  LDG.E.64 R12, desc[UR8][R12.64] ;  /* 0x000000080c0c7981 */ /* 0x000ea2000c1e1b00 */
[----:B------:R-:W-:Y:S01]  /*4540*/  LOP3.LUT P5, RZ, R10, 0xff, RZ, 0xc0, !PT ;  /* 0x000000ff0aff7812 */ /* 0x000fe200078ac0ff */
[----:B------:R-:W-:Y:S01]  /*4550*/  VIADD R9, R9, 0x400 ;  /* 0x0000040009097836 */ /* 0x000fe20000000000 */
[----:B---3--:R-:W-:-:S11]  /*4560*/  DSETP.NEU.AND P0, PT, R18, R20, PT ;  /* 0x000000141200722a */ /* 0x008fd60003f0d000 */
[----:B------:R-:W-:Y:S01]  /*4570*/  DSETP.NEU.AND P4, PT, R18, R20, P5 ;  /* 0x000000141200722a */ /* 0x000fe20002f8d000 */
[----:B------:R-:W-:-:S05]  /*4580*/  @!P5 SEL R10, RZ, 0x1, !P0 ;  /* 0x00000001ff0ad807 */ /* 0x000fca0004000000 */
[----:B------:R-:W-:-:S04]  /*4590*/  SEL R10, R10, 0x1, !P4 ;  /* 0x000000010a0a7807 */ /* 0x000fc80006000000 */
[----:B------:R-:W-:Y:S01]  /*45a0*/  LOP3.LUT P2, RZ, R10, 0xff, RZ, 0xc0, !PT ;  /* 0x000000ff0aff7812 */ /* 0x000fe2000784c0ff */
[----:B----4-:R-:W-:Y:S01]  /*45b0*/  DSETP.NEU.AND P6, PT, R22, R24, PT ;  /* 0x000000181600722a */ /* 0x010fe20003fcd000 */
[----:B------:R-:W-:-:S05]  /*45c0*/  IADD3 R19, P0, PT, R11, UR6, RZ ;  /* 0x000000060b137c10 */ /* 0x000fca000ff1e0ff */
        /* <DEDUP_REMOVED lines=15> */
[----:B------:R-:W-:-:S03]  /*46c0*/  DSETP.NEU.AND P5, PT, R14, R16, P6 ;  /* 0x000000100e00722a */ /* 0x000fc600037ad000 */
[CC--:B------:R-:W-:Y:S02]  /*46d0*/  ISETP.LT.AND.EX P0, PT, R8.reuse, R11.reuse, PT, P0 ;  /* 0x0000000b0800720c */ /* 0x0c0fe40003f01300 */
[----:B------:R-:W-:Y:S02]  /*46e0*/  @!P6 SEL R10, RZ, 0x1, !P4 ;  /* 0x00000001ff0ae807 */ /* 0x000fe40006000000 */
[----:B------:R-:W-:Y:S02]  /*46f0*/  SEL R16, R31, R18, P0 ;  /* 0x000000121f107207 */ /* 0x000fe40000000000 */
[----:B------:R-:W-:Y:S02]  /*4700*/  SEL R15, R8, R11, P0 ;  /* 0x0000000b080f7207 */ /* 0x000fe40000000000 */
[----:B------:R-:W-:Y:S02]  /*4710*/  SEL R10, R10, 0x1, !P5 ;  /* 0x000000010a0a7807 */ /* 0x000fe40006800000 */
[----:B------:R-:W-:-:S02]  /*4720*/  IADD3 R33, P0, PT, R33, UR6, RZ ;  /* 0x0000000621217c10 */ /* 0x000fc4000ff1e0ff */
[----:B------:R-:W-:Y:S02]  /*4730*/  @!P3 SEL R16, R31, R18, !P2 ;  /* 0x000000121f10b207 */ /* 0x000fe40005000000 */
[----:B------:R-:W-:Y:S02]  /*4740*/  @!P3 SEL R15, R8, R11, !P2 ;  /* 0x0000000b080fb207 */ /* 0x000fe40005000000 */
[----:B------:R-:W-:Y:S01]  /*4750*/  LOP3.LUT P2, RZ, R10, 0xff, RZ, 0xc0, !PT ;  /* 0x000000ff0aff7812 */ /* 0x000fe2000784c0ff */
[----:B------:R-:W-:Y:S01]  /*4760*/  IMAD.X R8, RZ, RZ, UR7, P0 ;  /* 0x00000007ff087e24 */ /* 0x000fe200080e06ff */
[----:B------:R-:W-:-:S04]  /*4770*/  ISETP.LT.U32.AND P0, PT, R33, R16, PT ;  /* 0x000000102100720c */ /* 0x000fc80003f01070 */
[----:B------:R-:W-:-:S04]  /*4780*/  ISETP.LT.AND.EX P0, PT, R8, R15, PT, P0 ;  /* 0x0000000f0800720c */ /* 0x000fc80003f01300 */
[-C--:B------:R-:W-:Y:S02]  /*4790*/  SEL R14, R33, R16.reuse, P0 ;  /* 0x00000010210e7207 */ /* 0x080fe40000000000 */
[CC--:B------:R-:W-:Y:S01]  /*47a0*/  SEL R11, R8.reuse, R15.reuse, P0 ;  /* 0x0000000f080b7207 */ /* 0x0c0fe20000000000 */
[C-C-:B--2---:R-:W-:Y:S01]  /*47b0*/  DSETP.NEU.AND P4, PT, R6.reuse, R12.reuse, P2 ;  /* 0x0000000c0600722a */ /* 0x144fe2000178d000 */
[----:B------:R-:W-:Y:S02]  /*47c0*/  IADD3 R35, P0, PT, R35, UR6, RZ ;  /* 0x0000000623237c10 */ /* 0x000fe4000ff1e0ff */
[----:B------:R-:W-:Y:S01]  /*47d0*/  @!P5 SEL R14, R33, R16, !P6 ;  /* 0x00000010210ed207 */ /* 0x000fe20007000000 */
[----:B------:R-:W-:Y:S01]  /*47e0*/  DSETP.NEU.AND P3, PT, R6, R12, PT ;  /* 0x0000000c0600722a */ /* 0x000fe20003f6d000 */
[----:B------:R-:W-:Y:S01]  /*47f0*/  @!P5 SEL R11, R8, R15, !P6 ;  /* 0x0000000f080bd207 */ /* 0x000fe20007000000 */
[----:B------:R-:W-:Y:S01]  /*4800*/  IMAD.X R8, RZ, RZ, UR7, P0 ;  /* 0x00000007ff087e24 */ /* 0x000fe200080e06ff */
        /* <DEDUP_REMOVED lines=8> */
.L_x_398:
[----:B------:R-:W-:Y:S05]  /*4890*/  BSYNC.RECONVERGENT B2 ;  /* 0x0000000000027941 */ /* 0x000fea0003800200 */
.L_x_397:
[----:B------:R-:W-:Y:S05]  /*48a0*/  @!P1 BRA `(.L_x_392) ;  /* 0x00000004000c9947 */ /* 0x000fea0003800000 */
[----:B------:R-:W-:Y:S01]  /*48b0*/  ISETP.NE.AND P0, PT, R2, 0x1, PT ;  /* 0x000000010200780c */ /* 0x000fe20003f05270 */
[----:B------:R-:W-:Y:S01]  /*48c0*/  BSSY.RECONVERGENT B2, `(.L_x_399) ;  /* 0x000002a000027945 */ /* 0x000fe20003800200 */
[----:B------:R-:W-:-:S11]  /*48d0*/  LOP3.LUT P1, RZ, R5, 0x100, RZ, 0xc0, !PT ;  /* 0x0000010005ff7812 */ /* 0x000fd6000782c0ff */
[----:B------:R-:W-:Y:S05]  /*48e0*/  @!P0 BRA `(.L_x_400) ;  /* 0x00000000009c8947 */ /* 0x000fea0003800000 */
[----:B------:R-:W0:Y:S01]  /*48f0*/  LDC.64 R6, c[0x0][0x380] ;  /* 0x0000e000ff067b82 */ /* 0x000e220000000a00 */
[----:B------:R-:W-:-:S07]  /*4900*/  IMAD.IADD R5, R9, 0x1, R4 ;  /* 0x0000000109057824 */ /* 0x000fce00078e0204 */
        /* <DEDUP_REMOVED lines=11> */
[----:B------:R-:W-:-:S05]  /*49c0*/  IADD3 R5, P2, PT, R5, UR6, RZ ;  /* 0x0000000605057c10 */ /* 0x000fca000ff5e0ff */
[----:B------:R-:W-:Y:S02]  /*49d0*/  IMAD.X R2, RZ, RZ, UR7, P2 ;  /* 0x00000007ff027e24 */ /* 0x000fe400090e06ff */
[----:B------:R-:W-:Y:S01]  /*49e0*/  VIADD R9, R9, 0x200 ;  /* 0x0000020009097836 */ /* 0x000fe20000000000 */
[----:B---3--:R-:W-:-:S03]  /*49f0*/  DSETP.NEU.AND P0, PT, R12, R16, PT ;  /* 0x000000100c00722a */ /* 0x008fc60003f0d000 */
[----:B------:R-:W-:-:S03]  /*4a00*/  DSETP.NEU.AND P4, PT, R12, R16, P3 ;  /* 0x000000100c00722a */ /* 0x000fc60001f8d000 */
[----:B------:R-:W-:-:S04]  /*4a10*/  @!P3 SEL R10, RZ, 0x1, !P0 ;  /* 0x00000001ff0ab807 */ /* 0x000fc80004000000 */
[----:B------:R-:W-:-:S04]  /*4a20*/  SEL R10, R10, 0x1, !P4 ;  /* 0x000000010a0a7807 */ /* 0x000fc80006000000 */
        /* <DEDUP_REMOVED lines=8> */
[C-C-:B--2---:R-:W-:Y:S01]  /*4ab0*/  DSETP.NEU.AND P4, PT, R6.reuse, R14.reuse, P2 ;  /* 0x0000000e0600722a */ /* 0x144fe2000178d000 */
        /* <DEDUP_REMOVED lines=10> */
.L_x_400:
[----:B------:R-:W-:Y:S05]  /*4b60*/  BSYNC.RECONVERGENT B2 ;  /* 0x0000000000027941 */ /* 0x000fea0003800200 */
.L_x_399:
[----:B------:R-:W-:Y:S05]  /*4b70*/  @P1 BRA `(.L_x_392) ;  /* 0x0000000000581947 */ /* 0x000fea0003800000 */
[----:B------:R-:W0:Y:S01]  /*4b80*/  LDC.64 R6, c[0x0][0x380] ;  /* 0x0000e000ff067b82 */ /* 0x000e220000000a00 */
[----:B------:R-:W-:-:S07]  /*4b90*/  IMAD.IADD R9, R9, 0x1, R4 ;  /* 0x0000000109097824 */ /* 0x000fce00078e0204 */
[----:B------:R-:W2:Y:S01]  /*4ba0*/  LDC.64 R12, c[0x0][0x388] ;  /* 0x0000e200ff0c7b82 */ /* 0x000ea20000000a00 */
[----:B0-----:R-:W-:-:S06]  /*4bb0*/  IMAD.WIDE.U32 R4, R9, 0x8, R6 ;  /* 0x0000000809047825 */ /* 0x001fcc00078e0006 */
[----:B------:R-:W3:Y:S01]  /*4bc0*/  LDG.E.64 R4, desc[UR8][R4.64] ;  /* 0x0000000804047981 */ /* 0x000ee2000c1e1b00 */
[----:B--2---:R-:W-:-:S06]  /*4bd0*/  IMAD.WIDE.U32 R6, R9, 0x8, R12 ;  /* 0x0000000809067825 */ /* 0x004fcc00078e000c */
[----:B------:R-:W3:Y:S01]  /*4be0*/  LDG.E.64 R6, desc[UR8][R6.64] ;  /* 0x0000000806067981 */ /* 0x000ee2000c1e1b00 */
[----:B------:R-:W-:Y:S02]  /*4bf0*/  LOP3.LUT P3, RZ, R10, 0xff, RZ, 0xc0, !PT ;  /* 0x000000ff0aff7812 */ /* 0x000fe4000786c0ff */
[----:B------:R-:W-:-:S04]  /*4c00*/  IADD3 R9, P1, PT, R9, UR6, RZ ;  /* 0x0000000609097c10 */ /* 0x000fc8000ff3e0ff */
[----:B------:R-:W-:Y:S01]  /*4c10*/  ISETP.LT.U32.AND P0, PT, R9, R50, PT ;  /* 0x000000320900720c */ /* 0x000fe20003f01070 */
[----:B------:R-:W-:-:S05]  /*4c20*/  IMAD.X R8, RZ, RZ, UR7, P1 ;  /* 0x00000007ff087e24 */ /* 0x000fca00088e06ff */
        /* <DEDUP_REMOVED lines=11> */
.L_x_392:
[----:B------:R-:W-:Y:S05]  /*4ce0*/  BSYNC.RECONVERGENT B1 ;  /* 0x0000000000017941 */ /* 0x000fea0003800200 */
.L_x_390:
        /* <DEDUP_REMOVED lines=24> */
.L_x_402:
[----:B------:R-:W-:Y:S05]  /*4e70*/  BSYNC.RECONVERGENT B1 ;  /* 0x0000000000017941 */ /* 0x000fea0003800200 */
.L_x_401:
        /* <DEDUP_REMOVED lines=23> */
.L_x_404:
[----:B------:R-:W-:Y:S05]  /*4ff0*/  BSYNC.RECONVERGENT B1 ;  /* 0x0000000000017941 */ /* 0x000fea0003800200 */
.L_x_403:
        /* <DEDUP_REMOVED lines=20> */
.L_x_406:
[----:B------:R-:W-:Y:S05]  /*5140*/  BSYNC.RECONVERGENT B1 ;  /* 0x0000000000017941 */ /* 0x000fea0003800200 */
.L_x_405:
        /* <DEDUP_REMOVED lines=20> */
.L_x_408:
[----:B------:R-:W-:Y:S05]  /*5290*/  BSYNC.RECONVERGENT B1 ;  /* 0x0000000000017941 */ /* 0x000fea0003800200 */
.L_x_407:
        /* <DEDUP_REMOVED lines=20> */
.L_x_410:
[----:B------:R-:W-:Y:S05]  /*53e0*/  BSYNC.RECONVERGENT B1 ;  /* 0x0000000000017941 */ /* 0x000fea0003800200 */
.L_x_409:
        /* <DEDUP_REMOVED lines=11> */
.L_x_412:
[----:B------:R-:W-:Y:S05]  /*54a0*/  BSYNC.RECONVERGENT B1 ;  /* 0x0000000000017941 */ /* 0x000fea0003800200 */
.L_x_411:
        /* <DEDUP_REMOVED lines=83> */
.L_x_367:
[----:B------:R-:W-:Y:S05]  /*59e0*/  BSYNC.RECONVERGENT B0 ;  /* 0x0000000000007941 */ /* 0x000fea0003800200 */
.L_x_343:
[----:B------:R-:W-:Y:S05]  /*59f0*/  @P1 EXIT ;  /* 0x000000000000194d */ /* 0x000fea0003800000 */
[----:B----4-:R-:W4:Y:S01]  /*5a00*/  LDC.64 R6, c[0x0][0x3c0] ;  /* 0x0000f000ff067b82 */ /* 0x010f220000000a00 */
[----:B0-----:R-:W-:Y:S02]  /*5a10*/  PRMT R5, R10, 0x7610, R5 ;  /* 0x000076100a057816 */ /* 0x001fe40000000005 */
[----:B-1----:R-:W-:Y:S02]  /*5a20*/  ISETP.NE.AND P1, PT, R0, RZ, PT ;  /* 0x000000ff0000720c */ /* 0x002fe40003f25270 */
[----:B------:R-:W-:-:S03]  /*5a30*/  LOP3.LUT P2, RZ, R5, 0xff, RZ, 0xc0, !PT ;  /* 0x000000ff05ff7812 */ /* 0x000fc6000784c0ff */
[----:B--23--:R-:W0:Y:S08]  /*5a40*/  LDC.64 R2, c[0x0][0x3a8] ;  /* 0x0000ea00ff027b82 */ /* 0x00ce300000000a00 */
[----:B------:R-:W-:Y:S02]  /*5a50*/  @P1 SEL R5, R0, 0x1, !P2 ;  /* 0x0000000100051807 */ /* 0x000fe40005000000 */
[----:B----4-:R-:W-:-:S04]  /*5a60*/  ISETP.LT.U32.AND P0, PT, R50, R6, PT ;  /* 0x000000063200720c */ /* 0x010fc80003f01070 */
[----:B------:R-:W-:-:S04]  /*5a70*/  ISETP.LT.AND.EX P0, PT, R55, R7, PT, P0 ;  /* 0x000000073700720c */ /* 0x000fc80003f01300 */
[C---:B------:R-:W-:Y:S01]  /*5a80*/  @P2 SEL R6, R50.reuse, R6, P0 ;  /* 0x0000000632062207 */ /* 0x040fe20000000000 */
[----:B0-----:R-:W-:Y:S01]  /*5a90*/  STG.E.U8 desc[UR8][R2.64], R5 ;  /* 0x0000000502007986 */ /* 0x001fe2000c101108 */
[C---:B------:R-:W-:Y:S02]  /*5aa0*/  @P2 SEL R7, R55.reuse, R7, P0 ;  /* 0x0000000737072207 */ /* 0x040fe40000000000 */
[----:B------:R-:W-:Y:S02]  /*5ab0*/  SEL R50, R50, R6, !P1 ;  /* 0x0000000632327207 */ /* 0x000fe40004800000 */
[----:B------:R-:W-:-:S05]  /*5ac0*/  SEL R51, R55, R7, !P1 ;  /* 0x0000000737337207 */ /* 0x000fca0004800000 */
[----:B------:R-:W-:Y:S01]  /*5ad0*/  STG.E.64 desc[UR8][R2.64+0x8], R50 ;  /* 0x0000083202007986 */ /* 0x000fe2000c101b08 */
[----:B------:R-:W-:Y:S05]  /*5ae0*/  EXIT ;  /* 0x000000000000794d */ /* 0x000fea0003800000 */
.L_x_413:
        /* <DEDUP_REMOVED lines=9> */
.L_x_423:


//--------------------- .text._ZN3cub18CUB_300001_SM_10006detail8for_each13static_kernelINS2_12policy_hub_t12policy_500_tEmN6thrust24THRUST_300001_SM_1000_NS8cuda_cub20__uninitialized_fill7functorINS7_10device_ptrIdEEdEEEEvT0_T1_ --------------------------
	.section	.text._ZN3cub18CUB_300001_SM_10006detail8for_each13static_kernelINS2_12policy_hub_t12policy_500_tEmN6thrust24THRUST_300001_SM_1000_NS8cuda_cub20__uninitialized_fill7functorINS7_10device_ptrIdEEdEEEEvT0_T1_,"ax",@progbits
	.align	128
        .global         _ZN3cub18CUB_300001_SM_10006detail8for_each13static_kernelINS2_12policy_hub_t12policy_500_tEmN6thrust24THRUST_300001_SM_1000_NS8cuda_cub20__uninitialized_fill7functorINS7_10device_ptrIdEEdEEEEvT0_T1_
        .type           _ZN3cub18CUB_300001_SM_10006detail8for_each13static_kernelINS2_12policy_hub_t12policy_500_tEmN6thrust24THRUST_300001_SM_1000_NS8cuda_cub20__uninitialized_fill7functorINS7_10device_ptrIdEEdEEEEvT0_T1_,@function
        .size           _ZN3cub18CUB_300001_SM_10006detail8for_each13static_kernelINS2_12policy_hub_t12policy_500_tEmN6thrust24THRUST_300001_SM_1000_NS8cuda_cub20__uninitialized_fill7functorINS7_10device_ptrIdEEdEEEEvT0_T1_,(.L_x_424 - _ZN3cub18CUB_300001_SM_10006detail8for_each13static_kernelINS2_12policy_hub_t12policy_500_tEmN6thrust24THRUST_300001_SM_1000_NS8cuda_cub20__uninitialized_fill7functorINS7_10device_ptrIdEEdEEEEvT0_T1_)
        .other          _ZN3cub18CUB_300001_SM_10006detail8for_each13static_kernelINS2_12policy_hub_t12policy_500_tEmN6thrust24THRUST_300001_SM_1000_NS8cuda_cub20__uninitialized_fill7functorINS7_10device_ptrIdEEdEEEEvT0_T1_,@"STO_CUDA_ENTRY STV_DEFAULT"
_ZN3cub18CUB_300001_SM_10006detail8for_each13static_kernelINS2_12policy_hub_t12policy_500_tEmN6thrust24THRUST_300001_SM_1000_NS8cuda_cub20__uninitialized_fill7functorINS7_10device_ptrIdEEdEEEEvT0_T1_:
.text._ZN3cub18CUB_300001_SM_10006detail8for_each13static_kernelINS2_12policy_hub_t12policy_500_tEmN6thrust24THRUST_300001_SM_1000_NS8cuda_cub20__uninitialized_fill7functorINS7_10device_ptrIdEEdEEEEvT0_T1_:
[----:B------:R-:W-:Y:S08]  /*0000*/  LDC R1, c[0x0][0x37c] ;  /* 0x0000df00ff017b82 */ /* 0x000ff00000000800 */
[----:B------:R-:W0:Y:S01]  /*0010*/  S2UR UR4, SR_CTAID.X ;  /* 0x00000000000479c3 */ /* 0x000e220000002500 */
[----:B------:R-:W1:Y:S01]  /*0020*/  LDCU.64 UR6, c[0x0][0x380] ;  /* 0x00007000ff0677ac */ /* 0x000e620008000a00 */
[----:B------:R-:W2:Y:S01]  /*0030*/  LDCU.64 UR8, c[0x0][0x358] ;  /* 0x00006b00ff0877ac */ /* 0x000ea20008000a00 */
[----:B0-----:R-:W-:-:S04]  /*0040*/  UIMAD.WIDE.U32 UR4, UR4, 0x200, URZ ;  /* 0x00000200040478a5 */ /* 0x001fc8000f8e00ff */
[----:B-1----:R-:W-:-:S04]  /*0050*/  UIADD3 UR6, UP0, UPT, -UR4, UR6, URZ ;  /* 0x0000000604067290 */ /* 0x002fc8000ff1e1ff */
[----:B------:R-:W-:Y:S02]  /*0060*/  UIADD3.X UR7, UPT, UPT, ~UR5, UR7, URZ, UP0, !UPT ;  /* 0x0000000705077290 */ /* 0x000fe400087fe5ff */
[----:B------:R-:W-:-:S04]  /*0070*/  UISETP.GE.U32.AND UP0, UPT, UR6, 0x200, UPT ;  /* 0x000002000600788c */ /* 0x000fc8000bf06070 */
[----:B------:R-:W-:-:S09]  /*0080*/  UISETP.GE.U32.AND.EX UP0, UPT, UR7, URZ, UPT, UP0 ;  /* 0x000000ff0700728c */ /* 0x000fd2000bf06100 */
[----:B--2---:R-:W-:Y:S05]  /*0090*/  BRA.U !UP0, `(.L_x_414) ;  /* 0x0000000108287547 */ /* 0x004fea000b800000 */
[----:B------:R-:W0:Y:S01]  /*00a0*/  S2R R0, SR_TID.X ;  /* 0x0000000000007919 */ /* 0x000e220000002100 */
[----:B------:R-:W1:Y:S01]  /*00b0*/  LDCU.64 UR6, c[0x0][0x388] ;  /* 0x00007100ff0677ac */ /* 0x000e620008000a00 */
[----:B------:R-:W2:Y:S01]  /*00c0*/  LDC.64 R4, c[0x0][0x390] ;  /* 0x0000e400ff047b82 */ /* 0x000ea20000000a00 */
[----:B0-----:R-:W-:-:S05]  /*00d0*/  IADD3 R0, P0, PT, R0, UR4, RZ ;  /* 0x0000000400007c10 */ /* 0x001fca000ff1e0ff */
[----:B------:R-:W-:Y:S01]  /*00e0*/  IMAD.X R3, RZ, RZ, UR5, P0 ;  /* 0x00000005ff037e24 */ /* 0x000fe200080e06ff */
[----:B-1----:R-:W-:-:S04]  /*00f0*/  LEA R2, P0, R0, UR6, 0x3 ;  /* 0x0000000600027c11 */ /* 0x002fc8000f8018ff */
[----:B------:R-:W-:-:S05]  /*0100*/  LEA.HI.X R3, R0, UR7, R3, 0x3, P0 ;  /* 0x0000000700037c11 */ /* 0x000fca00080f1c03 */
[----:B--2---:R-:W-:Y:S04]  /*0110*/  STG.E.64 desc[UR8][R2.64], R4 ;  /* 0x0000000402007986 */ /* 0x004fe8000c101b08 */
[----:B------:R-:W-:Y:S01]  /*0120*/  STG.E.64 desc[UR8][R2.64+0x800], R4 ;  /* 0x0008000402007986 */ /* 0x000fe2000c101b08 */
[----:B------:R-:W-:Y:S05]  /*0130*/  EXIT ;  /* 0x000000000000794d */ /* 0x000fea0003800000 */
.L_x_414:
[----:B------:R-:W0:Y:S01]  /*0140*/  S2R R0, SR_TID.X ;  /* 0x0000000000007919 */ /* 0x000e220000002100 */
[----:B------:R-:W-:Y:S01]  /*0150*/  IMAD.U32 R2, RZ, RZ, UR7 ;  /* 0x00000007ff027e24 */ /* 0x000fe2000f8e00ff */
[----:B------:R-:W1:Y:S01]  /*0160*/  LDCU.64 UR10, c[0x0][0x388] ;  /* 0x00007100ff0a77ac */ /* 0x000e620008000a00 */
[----:B------:R-:W-:Y:S01]  /*0170*/  IMAD.U32 R6, RZ, RZ, UR7 ;  /* 0x00000007ff067e24 */ /* 0x000fe2000f8e00ff */
[----:B0-----:R-:W-:-:S04]  /*0180*/  ISETP.LT.U32.AND P0, PT, R0, UR6, PT ;  /* 0x0000000600007c0c */ /* 0x001fc8000bf01070 */
[----:B------:R-:W-:Y:S01]  /*0190*/  ISETP.GT.U32.AND.EX P0, PT, R2, RZ, PT, P0 ;  /* 0x000000ff0200720c */ /* 0x000fe20003f04100 */
[C---:B------:R-:W-:Y:S01]  /*01a0*/  VIADD R2, R0.reuse, 0x100 ;  /* 0x0000010000027836 */ /* 0x040fe20000000000 */
[----:B------:R-:W-:-:S04]  /*01b0*/  IADD3 R0, P2, PT, R0, UR4, RZ ;  /* 0x0000000400007c10 */ /* 0x000fc8000ff5e0ff */
[----:B------:R-:W-:Y:S01]  /*01c0*/  ISETP.LT.U32.AND P1, PT, R2, UR6, PT ;  /* 0x0000000602007c0c */ /* 0x000fe2000bf21070 */
[----:B------:R-:W-:Y:S01]  /*01d0*/  IMAD.X R3, RZ, RZ, UR5, P2 ;  /* 0x00000005ff037e24 */ /* 0x000fe200090e06ff */
[----:B-1----:R-:W-:Y:S02]  /*01e0*/  LEA R2, P2, R0, UR10, 0x3 ;  /* 0x0000000a00027c11 */ /* 0x002fe4000f8418ff */
[----:B------:R-:W-:Y:S02]  /*01f0*/  ISETP.GT.U32.AND.EX P1, PT, R6, RZ, PT, P1 ;  /* 0x000000ff0600720c */ /* 0x000fe40003f24110 */
[----:B------:R-:W-:Y:S01]  /*0200*/  LEA.HI.X R3, R0, UR11, R3, 0x3, P2 ;  /* 0x0000000b00037c11 */ /* 0x000fe200090f1c03 */
[----:B------:R-:W0:Y:S04]  /*0210*/  @P0 LDC.64 R4, c[0x0][0x390] ;  /* 0x0000e400ff040b82 */ /* 0x000e280000000a00 */
[----:B0-----:R0:W-:Y:S06]  /*0220*/  @P0 STG.E.64 desc[UR8][R2.64], R4 ;  /* 0x0000000402000986 */ /* 0x0011ec000c101b08 */
[----:B------:R-:W-:Y:S05]  /*0230*/  @!P1 EXIT ;  /* 0x000000000000994d */ /* 0x000fea0003800000 */
[----:B0-----:R-:W0:Y:S02]  /*0240*/  LDC.64 R4, c[0x0][0x390] ;  /* 0x0000e400ff047b82 */ /* 0x001e240000000a00 */
[----:B0-----:R-:W-:Y:S01]  /*0250*/  STG.E.64 desc[UR8][R2.64+0x800], R4 ;  /* 0x0008000402007986 */ /* 0x001fe2000c101b08 */
[----:B------:R-:W-:Y:S05]  /*0260*/  EXIT ;  /* 0x000000000000794d */ /* 0x000fea0003800000 */
.L_x_415:
        /* <DEDUP_REMOVED lines=9> */
.L_x_424:


//--------------------- .text._ZN3cub18CUB_300001_SM_10006detail11EmptyKernelIvEEvv --------------------------
	.section	.text._ZN3cub18CUB_300001_SM_10006detail11EmptyKernelIvEEvv,"ax",@progbits
	.align	128
        .global         _ZN3cub18CUB_300001_SM_10006detail11EmptyKernelIvEEvv
        .type           _ZN3cub18CUB_300001_SM_10006detail11EmptyKernelIvEEvv,@function
        .size           _ZN3cub18CUB_300001_SM_10006detail11EmptyKernelIvEEvv,(.L_x_425 - _ZN3cub18CUB_300001_SM_10006detail11EmptyKernelIvEEvv)
        .other          _ZN3cub18CUB_300001_SM_10006detail11EmptyKernelIvEEvv,@"STO_CUDA_ENTRY STV_DEFAULT"
_ZN3cub18CUB_300001_SM_10006detail11EmptyKernelIvEEvv:
.text._ZN3cub18CUB_300001_SM_10006detail11EmptyKernelIvEEvv:
[----:B------:R-:W-:Y:S01]  /*0000*/  LDC R1, c[0x0][0x37c] ;  /* 0x0000df00ff017b82 */ /* 0x000fe20000000800 */
[----:B------:R-:W-:Y:S05]  /*0010*/  EXIT ;  /* 0x000000000000794d */ /* 0x000fea0003800000 */
.L_x_416:
        /* <DEDUP_REMOVED lines=14> */
.L_x_425:


//--------------------- .text._Z12daxpy_kernelidPKdPd --------------------------
	.section	.text._Z12daxpy_kernelidPKdPd,"ax",@progbits
	.align	128
        .global         _Z12daxpy_kernelidPKdPd
        .type           _Z12daxpy_kernelidPKdPd,@function
        .size           _Z12daxpy_kernelidPKdPd,(.L_x_426 - _Z12daxpy_kernelidPKdPd)
        .other          _Z12daxpy_kernelidPKdPd,@"STO_CUDA_ENTRY STV_DEFAULT"
_Z12daxpy_kernelidPKdPd:
.text._Z12daxpy_kernelidPKdPd:
[----:B------:R-:W-:Y:S01]  /*0000*/  LDC R1, c[0x0][0x37c] ;  /* 0x0000df00ff017b82 */ /* 0x000fe20000000800 */
[----:B------:R-:W0:Y:S07]  /*0010*/  S2R R0, SR_TID.X ;  /* 0x0000000000007919 */ /* 0x000e2e0000002100 */
[----:B------:R-:W0:Y:S01]  /*0020*/  S2UR UR4, SR_CTAID.X ;  /* 0x00000000000479c3 */ /* 0x000e220000002500 */
[----:B------:R-:W1:Y:S07]  /*0030*/  LDCU UR5, c[0x0][0x380] ;  /* 0x00007000ff0577ac */ /* 0x000e6e0008000800 */
[----:B------:R-:W0:Y:S02]  /*0040*/  LDC R7, c[0x0][0x360] ;  /* 0x0000d800ff077b82 */ /* 0x000e240000000800 */
[----:B0-----:R-:W-:-:S05]  /*0050*/  IMAD R7, R7, UR4, R0 ;  /* 0x0000000407077c24 */ /* 0x001fca000f8e0200 */
[----:B-1----:R-:W-:-:S13]  /*0060*/  ISETP.GE.AND P0, PT, R7, UR5, PT ;  /* 0x0000000507007c0c */ /* 0x002fda000bf06270 */
[----:B------:R-:W-:Y:S05]  /*0070*/  @P0 EXIT ;  /* 0x000000000000094d */ /* 0x000fea0003800000 */
[----:B------:R-:W0:Y:S01]  /*0080*/  LDC.64 R2, c[0x0][0x390] ;  /* 0x0000e400ff027b82 */ /* 0x000e220000000a00 */
[----:B------:R-:W1:Y:S01]  /*0090*/  LDCU.64 UR4, c[0x0][0x358] ;  /* 0x00006b00ff0477ac */ /* 0x000e620008000a00 */
[----:B------:R-:W2:Y:S06]  /*00a0*/  LDCU.64 UR6, c[0x0][0x388] ;  /* 0x00007100ff0677ac */ /* 0x000eac0008000a00 */
[----:B------:R-:W3:Y:S01]  /*00b0*/  LDC.64 R4, c[0x0][0x398] ;  /* 0x0000e600ff047b82 */ /* 0x000ee20000000a00 */
[----:B0-----:R-:W-:-:S06]  /*00c0*/  IMAD.WIDE R2, R7, 0x8, R2 ;  /* 0x0000000807027825 */ /* 0x001fcc00078e0202 */
[----:B-1----:R-:W2:Y:S01]  /*00d0*/  LDG.E.64 R2, desc[UR4][R2.64] ;  /* 0x0000000402027981 */ /* 0x002ea2000c1e1b00 */
[----:B---3--:R-:W-:-:S05]  /*00e0*/  IMAD.WIDE R4, R7, 0x8, R4 ;  /* 0x0000000807047825 */ /* 0x008fca00078e0204 */
[----:B------:R-:W2:Y:S02]  /*00f0*/  LDG.E.64 R6, desc[UR4][R4.64] ;  /* 0x0000000404067981 */ /* 0x000ea4000c1e1b00 */
[----:B--2---:R-:W-:-:S07]  /*0100*/  DFMA R6, R2, UR6, R6 ;  /* 0x0000000602067c2b */ /* 0x004fce0008000006 */
[----:B------:R-:W-:Y:S01]  /*0110*/  STG.E.64 desc[UR4][R4.64], R6 ;  /* 0x0000000604007986 */ /* 0x000fe2000c101b04 */
[----:B------:R-:W-:Y:S05]  /*0120*/  EXIT ;  /* 0x000000000000794d */ /* 0x000fea0003800000 */
.L_x_417:
        /* <DEDUP_REMOVED lines=13> */
.L_x_426:


//--------------------- .nv.shared._ZN3cub18CUB_300001_SM_10006detail6reduce28DeviceReduceSingleTileKernelINS2_10policy_hubIN4cuda3std3__45tupleIJblEEEyN6thrust24THRUST_300001_SM_1000_NS8cuda_cub9__find_if7functorIS9_EEE10Policy1000EPS9_SI_iSF_S9_S9_NS7_10__identityEEEvT0_T1_T2_T3_T4_T6_ --------------------------
	.section	.nv.shared._ZN3cub18CUB_300001_SM_10006detail6reduce28DeviceReduceSingleTileKernelINS2_10policy_hubIN4cuda3std3__45tupleIJblEEEyN6thrust24THRUST_300001_SM_1000_NS8cuda_cub9__find_if7functorIS9_EEE10Policy1000EPS9_SI_iSF_S9_S9_NS7_10__identityEEEvT0_T1_T2_T3_T4_T6_,"aw",@nobits
	.sectionflags	@""
	.align	8
.nv.shared._ZN3cub18CUB_300001_SM_10006detail6reduce28DeviceReduceSingleTileKernelINS2_10policy_hubIN4cuda3std3__45tupleIJblEEEyN6thrust24THRUST_300001_SM_1000_NS8cuda_cub9__find_if7functorIS9_EEE10Policy1000EPS9_SI_iSF_S9_S9_NS7_10__identityEEEvT0_T1_T2_T3_T4_T6_:
	.zero		1176


//--------------------- .nv.shared.reserved.0     --------------------------
	.section	.nv.shared.reserved.0,"aw",@nobits
	.weak		__nv_reservedSMEM_offset_0_alias
	.size		__nv_reservedSMEM_offset_0_alias, 0, 64
	.other		__nv_reservedSMEM_offset_0_alias,@"STO_CUDA_RESERVED_SHARED STV_DEFAULT"
__nv_reservedSMEM_offset_0_alias:
	.zero		0
	.zero		64


//--------------------- .nv.global                --------------------------
	.section	.nv.global,"aw",@nobits
.nv.global:
	.type		_ZN34_INTERNAL_202ebf60_4_k_cu_b652a9e26thrust24THRUST_300001_SM_1000_NS3seqE,@object
	.size		_ZN34_INTERNAL_202ebf60_4_k_cu_b652a9e26thrust24THRUST_300001_SM_1000_NS3seqE,(_ZN34_INTERNAL_202ebf60_4_k_cu_b652a9e24cuda3std3__48in_placeE - _ZN34_INTERNAL_202ebf60_4_k_cu_b652a9e26thrust24THRUST_300001_SM_1000_NS3seqE)
_ZN34_INTERNAL_202ebf60_4_k_cu_b652a9e26thrust24THRUST_300001_SM_1000_NS3seqE:
	.zero		1
	.type		_ZN34_INTERNAL_202ebf60_4_k_cu_b652a9e24cuda3std3__48in_placeE,@object
	.size		_ZN34_INTERNAL_202ebf60_4_k_cu_b652a9e24cuda3std3__48in_placeE,(_ZN34_INTERNAL_202ebf60_4_k_cu_b652a9e24cuda3std6ranges3__45__cpo4sizeE - _ZN34_INTERNAL_202ebf60_4_k_cu_b652a9e24cuda3std3__48in_placeE)
_ZN34_INTERNAL_202ebf60_4_k_cu_b652a9e24cuda3std3__48in_placeE:
	.zero		1
	.type		_ZN34_INTERNAL_202ebf60_4_k_cu_b652a9e24cuda3std6ranges3__45__cpo4sizeE,@object
	.size		_ZN34_INTERNAL_202ebf60_4_k_cu_b652a9e24cuda3std6ranges3__45__cpo4sizeE,(_ZN34_INTERNAL_202ebf60_4_k_cu_b652a9e26thrust24THRUST_300001_SM_1000_NS12placeholders2_3E - _ZN34_INTERNAL_202ebf60_4_k_cu_b652a9e24cuda3std6ranges3__45__cpo4sizeE)
_ZN34_INTERNAL_202ebf60_4_k_cu_b652a9e24cuda3std6ranges3__45__cpo4sizeE:
	.zero		1
	.type		_ZN34_INTERNAL_202ebf60_4_k_cu_b652a9e26thrust24THRUST_300001_SM_1000_NS12placeholders2_3E,@object
	.size		_ZN34_INTERNAL_202ebf60_4_k_cu_b652a9e26thrust24THRUST_300001_SM_1000_NS12placeholders2_3E,(_ZN34_INTERNAL_202ebf60_4_k_cu_b652a9e24cuda3std3__45__cpo6cbeginE - _ZN34_INTERNAL_202ebf60_4_k_cu_b652a9e26thrust24THRUST_300001_SM_1000_NS12placeholders2_3E)
_ZN34_INTERNAL_202ebf60_4_k_cu_b652a9e26thrust24THRUST_300001_SM_1000_NS12placeholders2_3E:
	.zero		1
	.type		_ZN34_INTERNAL_202ebf60_4_k_cu_b652a9e24cuda3std3__45__cpo6cbeginE,@object
	.size		_ZN34_INTERNAL_202ebf60_4_k_cu_b652a9e24cuda3std3__45__cpo6cbeginE,(_ZN34_INTERNAL_202ebf60_4_k_cu_b652a9e24cuda3std6ranges3__45__cpo6cbeginE - _ZN34_INTERNAL_202ebf60_4_k_cu_b652a9e24cuda3std3__45__cpo6cbeginE)
_ZN34_INTERNAL_202ebf60_4_k_cu_b652a9e24cuda3std3__45__cpo6cbeginE:
	.zero		1
	.type		_ZN34_INTERNAL_202ebf60_4_k_cu_b652a9e24cuda3std6ranges3__45__cpo6cbeginE,@object
	.size		_ZN34_INTERNAL_202ebf60_4_k_cu_b652a9e24cuda3std6ranges3__45__cpo6cbeginE,(_ZN34_INTERNAL_202ebf60_4_k_cu_b652a9e26thrust24THRUST_300001_SM_1000_NS12placeholders2_7E - _ZN34_INTERNAL_202ebf60_4_k_cu_b652a9e24cuda3std6ranges3__45__cpo6cbeginE)
_ZN34_INTERNAL_202ebf60_4_k_cu_b652a9e24cuda3std6ranges3__45__cpo6cbeginE:
	.zero		1
	.type		_ZN34_INTERNAL_202ebf60_4_k_cu_b652a9e26thrust24THRUST_300001_SM_1000_NS12placeholders2_7E,@object
	.size		_ZN34_INTERNAL_202ebf60_4_k_cu_b652a9e26thrust24THRUST_300001_SM_1000_NS12placeholders2_7E,(_ZN34_INTERNAL_202ebf60_4_k_cu_b652a9e24cuda3std3__45__cpo7crbeginE - _ZN34_INTERNAL_202ebf60_4_k_cu_b652a9e26thrust24THRUST_300001_SM_1000_NS12placeholders2_7E)
_ZN34_INTERNAL_202ebf60_4_k_cu_b652a9e26thrust24THRUST_300001_SM_1000_NS12placeholders2_7E:
	.zero		1
	.type		_ZN34_INTERNAL_202ebf60_4_k_cu_b652a9e24cuda3std3__45__cpo7crbeginE,@object
	.size		_ZN34_INTERNAL_202ebf60_4_k_cu_b652a9e24cuda3std3__45__cpo7crbeginE,(_ZN34_INTERNAL_202ebf60_4_k_cu_b652a9e24cuda3std6ranges3__45__cpo4nextE - _ZN34_INTERNAL_202ebf60_4_k_cu_b652a9e24cuda3std3__45__cpo7crbeginE)
_ZN34_INTERNAL_202ebf60_4_k_cu_b652a9e24cuda3std3__45__cpo7crbeginE:
	.zero		1
	.type		_ZN34_INTERNAL_202ebf60_4_k_cu_b652a9e24cuda3std6ranges3__45__cpo4nextE,@object
	.size		_ZN34_INTERNAL_202ebf60_4_k_cu_b652a9e24cuda3std6ranges3__45__cpo4nextE,(_ZN34_INTERNAL_202ebf60_4_k_cu_b652a9e24cuda3std6ranges3__45__cpo4swapE - _ZN34_INTERNAL_202ebf60_4_k_cu_b652a9e24cuda3std6ranges3__45__cpo4nextE)
_ZN34_INTERNAL_202ebf60_4_k_cu_b652a9e24cuda3std6ranges3__45__cpo4nextE:
	.zero		1
	.type		_ZN34_INTERNAL_202ebf60_4_k_cu_b652a9e24cuda3std6ranges3__45__cpo4swapE,@object
	.size		_ZN34_INTERNAL_202ebf60_4_k_cu_b652a9e24cuda3std6ranges3__45__cpo4swapE,(_ZN34_INTERNAL_202ebf60_4_k_cu_b652a9e26thrust24THRUST_300001_SM_1000_NS8cuda_cub10par_nosyncE - _ZN34_INTERNAL_202ebf60_4_k_cu_b652a9e24cuda3std6ranges3__45__cpo4swapE)
_ZN34_INTERNAL_202ebf60_4_k_cu_b652a9e24cuda3std6ranges3__45__cpo4swapE:
	.zero		1
	.type		_ZN34_INTERNAL_202ebf60_4_k_cu_b652a9e26thrust24THRUST_300001_SM_1000_NS8cuda_cub10par_nosyncE,@object
	.size		_ZN34_INTERNAL_202ebf60_4_k_cu_b652a9e26thrust24THRUST_300001_SM_1000_NS8cuda_cub10par_nosyncE,(_ZN34_INTERNAL_202ebf60_4_k_cu_b652a9e26thrust24THRUST_300001_SM_1000_NS12placeholders2_9E - _ZN34_INTERNAL_202ebf60_4_k_cu_b652a9e26thrust24THRUST_300001_SM_1000_NS8cuda_cub10par_nosyncE)
_ZN34_INTERNAL_202ebf60_4_k_cu_b652a9e26thrust24THRUST_300001_SM_1000_NS8cuda_cub10par_nosyncE:
	.zero		1
	.type		_ZN34_INTERNAL_202ebf60_4_k_cu_b652a9e26thrust24THRUST_300001_SM_1000_NS12placeholders2_9E,@object
	.size		_ZN34_INTERNAL_202ebf60_4_k_cu_b652a9e26thrust24THRUST_300001_SM_1000_NS12placeholders2_9E,(_ZN34_INTERNAL_202ebf60_4_k_cu_b652a9e24cuda3std3__436_GLOBAL__N__202ebf60_4_k_cu_b652a9e26ignoreE - _ZN34_INTERNAL_202ebf60_4_k_cu_b652a9e26thrust24THRUST_300001_SM_1000_NS12placeholders2_9E)
_ZN34_INTERNAL_202ebf60_4_k_cu_b652a9e26thrust24THRUST_300001_SM_1000_NS12placeholders2_9E:
	.zero		1
	.type		_ZN34_INTERNAL_202ebf60_4_k_cu_b652a9e24cuda3std3__436_GLOBAL__N__202ebf60_4_k_cu_b652a9e26ignoreE,@object
	.size		_ZN34_INTERNAL_202ebf60_4_k_cu_b652a9e24cuda3std3__436_GLOBAL__N__202ebf60_4_k_cu_b652a9e26ignoreE,(_ZN34_INTERNAL_202ebf60_4_k_cu_b652a9e24cuda3std6ranges3__45__cpo4dataE - _ZN34_INTERNAL_202ebf60_4_k_cu_b652a9e24cuda3std3__436_GLOBAL__N__202ebf60_4_k_cu_b652a9e26ignoreE)
_ZN34_INTERNAL_202ebf60_4_k_cu_b652a9e24cuda3std3__436_GLOBAL__N__202ebf60_4_k_cu_b652a9e26ignoreE:
	.zero		1
	.type		_ZN34_INTERNAL_202ebf60_4_k_cu_b652a9e24cuda3std6ranges3__45__cpo4dataE,@object
	.size		_ZN34_INTERNAL_202ebf60_4_k_cu_b652a9e24cuda3std6ranges3__45__cpo4dataE,(_ZN34_INTERNAL_202ebf60_4_k_cu_b652a9e26thrust24THRUST_300001_SM_1000_NS12placeholders2_1E - _ZN34_INTERNAL_202ebf60_4_k_cu_b652a9e24cuda3std6ranges3__45__cpo4dataE)
_ZN34_INTERNAL_202ebf60_4_k_cu_b652a9e24cuda3std6ranges3__45__cpo4dataE:
	.zero		1
	.type		_ZN34_INTERNAL_202ebf60_4_k_cu_b652a9e26thrust24THRUST_300001_SM_1000_NS12placeholders2_1E,@object
	.size		_ZN34_INTERNAL_202ebf60_4_k_cu_b652a9e26thrust24THRUST_300001_SM_1000_NS12placeholders2_1E,(_ZN34_INTERNAL_202ebf60_4_k_cu_b652a9e24cuda3std3__45__cpo5beginE - _ZN34_INTERNAL_202ebf60_4_k_cu_b652a9e26thrust24THRUST_300001_SM_1000_NS12placeholders2_1E)
_ZN34_INTERNAL_202ebf60_4_k_cu_b652a9e26thrust24THRUST_300001_SM_1000_NS12placeholders2_1E:
	.zero		1
	.type		_ZN34_INTERNAL_202ebf60_4_k_cu_b652a9e24cuda3std3__45__cpo5beginE,@object
	.size		_ZN34_INTERNAL_202ebf60_4_k_cu_b652a9e24cuda3std3__45__cpo5beginE,(_ZN34_INTERNAL_202ebf60_4_k_cu_b652a9e24cuda3std6ranges3__45__cpo5beginE - _ZN34_INTERNAL_202ebf60_4_k_cu_b652a9e24cuda3std3__45__cpo5beginE)
_ZN34_INTERNAL_202ebf60_4_k_cu_b652a9e24cuda3std3__45__cpo5beginE:
	.zero		1
	.type		_ZN34_INTERNAL_202ebf60_4_k_cu_b652a9e24cuda3std6ranges3__45__cpo5beginE,@object
	.size		_ZN34_INTERNAL_202ebf60_4_k_cu_b652a9e24cuda3std6ranges3__45__cpo5beginE,(_ZN34_INTERNAL_202ebf60_4_k_cu_b652a9e26thrust24THRUST_300001_SM_1000_NS12placeholders2_5E - _ZN34_INTERNAL_202ebf60_4_k_cu_b652a9e24cuda3std6ranges3__45__cpo5beginE)
_ZN34_INTERNAL_202ebf60_4_k_cu_b652a9e24cuda3std6ranges3__45__cpo5beginE:
	.zero		1
	.type		_ZN34_INTERNAL_202ebf60_4_k_cu_b652a9e26thrust24THRUST_300001_SM_1000_NS12placeholders2_5E,@object
	.size		_ZN34_INTERNAL_202ebf60_4_k_cu_b652a9e26thrust24THRUST_300001_SM_1000_NS12placeholders2_5E,(_ZN34_INTERNAL_202ebf60_4_k_cu_b652a9e24cuda3std3__45__cpo6rbeginE - _ZN34_INTERNAL_202ebf60_4_k_cu_b652a9e26thrust24THRUST_300001_SM_1000_NS12placeholders2_5E)
_ZN34_INTERNAL_202ebf60_4_k_cu_b652a9e26thrust24THRUST_300001_SM_1000_NS12placeholders2_5E:
	.zero		1
	.type		_ZN34_INTERNAL_202ebf60_4_k_cu_b652a9e24cuda3std3__45__cpo6rbeginE,@object
	.size		_ZN34_INTERNAL_202ebf60_4_k_cu_b652a9e24cuda3std3__45__cpo6rbeginE,(_ZN34_INTERNAL_202ebf60_4_k_cu_b652a9e24cuda3std6ranges3__45__cpo7advanceE - _ZN34_INTERNAL_202ebf60_4_k_cu_b652a9e24cuda3std3__45__cpo6rbeginE)
_ZN34_INTERNAL_202ebf60_4_k_cu_b652a9e24cuda3std3__45__cpo6rbeginE:
	.zero		1
	.type		_ZN34_INTERNAL_202ebf60_4_k_cu_b652a9e24cuda3std6ranges3__45__cpo7advanceE,@object
	.size		_ZN34_INTERNAL_202ebf60_4_k_cu_b652a9e24cuda3std6ranges3__45__cpo7advanceE,(_ZN34_INTERNAL_202ebf60_4_k_cu_b652a9e24cuda3std3__47nulloptE - _ZN34_INTERNAL_202ebf60_4_k_cu_b652a9e24cuda3std6ranges3__45__cpo7advanceE)
_ZN34_INTERNAL_202ebf60_4_k_cu_b652a9e24cuda3std6ranges3__45__cpo7advanceE:
	.zero		1
	.type		_ZN34_INTERNAL_202ebf60_4_k_cu_b652a9e24cuda3std3__47nulloptE,@object
	.size		_ZN34_INTERNAL_202ebf60_4_k_cu_b652a9e24cuda3std3__47nulloptE,(_ZN34_INTERNAL_202ebf60_4_k_cu_b652a9e24cuda3std6ranges3__45__cpo8distanceE - _ZN34_INTERNAL_202ebf60_4_k_cu_b652a9e24cuda3std3__47nulloptE)
_ZN34_INTERNAL_202ebf60_4_k_cu_b652a9e24cuda3std3__47nulloptE:
	.zero		1
	.type		_ZN34_INTERNAL_202ebf60_4_k_cu_b652a9e24cuda3std6ranges3__45__cpo8distanceE,@object
	.size		_ZN34_INTERNAL_202ebf60_4_k_cu_b652a9e24cuda3std6ranges3__45__cpo8distanceE,(_ZN34_INTERNAL_202ebf60_4_k_cu_b652a9e26thrust24THRUST_300001_SM_1000_NS12placeholders3_10E - _ZN34_INTERNAL_202ebf60_4_k_cu_b652a9e24cuda3std6ranges3__45__cpo8distanceE)
_ZN34_INTERNAL_202ebf60_4_k_cu_b652a9e24cuda3std6ranges3__45__cpo8distanceE:
	.zero		1
	.type		_ZN34_INTERNAL_202ebf60_4_k_cu_b652a9e26thrust24THRUST_300001_SM_1000_NS12placeholders3_10E,@object
	.size		_ZN34_INTERNAL_202ebf60_4_k_cu_b652a9e26thrust24THRUST_300001_SM_1000_NS12placeholders3_10E,(_ZN34_INTERNAL_202ebf60_4_k_cu_b652a9e24cuda3std3__419piecewise_constructE - _ZN34_INTERNAL_202ebf60_4_k_cu_b652a9e26thrust24THRUST_300001_SM_1000_NS12placeholders3_10E)
_ZN34_INTERNAL_202ebf60_4_k_cu_b652a9e26thrust24THRUST_300001_SM_1000_NS12placeholders3_10E:
	.zero		1
	.type		_ZN34_INTERNAL_202ebf60_4_k_cu_b652a9e24cuda3std3__419piecewise_constructE,@object
	.size		_ZN34_INTERNAL_202ebf60_4_k_cu_b652a9e24cuda3std3__419piecewise_constructE,(_ZN34_INTERNAL_202ebf60_4_k_cu_b652a9e24cuda3std6ranges3__45__cpo5cdataE - _ZN34_INTERNAL_202ebf60_4_k_cu_b652a9e24cuda3std3__419piecewise_constructE)
_ZN34_INTERNAL_202ebf60_4_k_cu_b652a9e24cuda3std3__419piecewise_constructE:
	.zero		1
	.type		_ZN34_INTERNAL_202ebf60_4_k_cu_b652a9e24cuda3std6ranges3__45__cpo5cdataE,@object
	.size		_ZN34_INTERNAL_202ebf60_4_k_cu_b652a9e24cuda3std6ranges3__45__cpo5cdataE,(_ZN34_INTERNAL_202ebf60_4_k_cu_b652a9e26thrust24THRUST_300001_SM_1000_NS12placeholders2_2E - _ZN34_INTERNAL_202ebf60_4_k_cu_b652a9e24cuda3std6ranges3__45__cpo5cdataE)
_ZN34_INTERNAL_202ebf60_4_k_cu_b652a9e24cuda3std6ranges3__45__cpo5cdataE:
	.zero		1
	.type		_ZN34_INTERNAL_202ebf60_4_k_cu_b652a9e26thrust24THRUST_300001_SM_1000_NS12placeholders2_2E,@object
	.size		_ZN34_INTERNAL_202ebf60_4_k_cu_b652a9e26thrust24THRUST_300001_SM_1000_NS12placeholders2_2E,(_ZN34_INTERNAL_202ebf60_4_k_cu_b652a9e24cuda3std3__45__cpo3endE - _ZN34_INTERNAL_202ebf60_4_k_cu_b652a9e26thrust24THRUST_300001_SM_1000_NS12placeholders2_2E)
_ZN34_INTERNAL_202ebf60_4_k_cu_b652a9e26thrust24THRUST_300001_SM_1000_NS12placeholders2_2E:
	.zero		1
	.type		_ZN34_INTERNAL_202ebf60_4_k_cu_b652a9e24cuda3std3__45__cpo3endE,@object
	.size		_ZN34_INTERNAL_202ebf60_4_k_cu_b652a9e24cuda3std3__45__cpo3endE,(_ZN34_INTERNAL_202ebf60_4_k_cu_b652a9e24cuda3std6ranges3__45__cpo3endE - _ZN34_INTERNAL_202ebf60_4_k_cu_b652a9e24cuda3std3__45__cpo3endE)
_ZN34_INTERNAL_202ebf60_4_k_cu_b652a9e24cuda3std3__45__cpo3endE:
	.zero		1
	.type		_ZN34_INTERNAL_202ebf60_4_k_cu_b652a9e24cuda3std6ranges3__45__cpo3endE,@object
	.size		_ZN34_INTERNAL_202ebf60_4_k_cu_b652a9e24cuda3std6ranges3__45__cpo3endE,(_ZN34_INTERNAL_202ebf60_4_k_cu_b652a9e26thrust24THRUST_300001_SM_1000_NS12placeholders2_6E - _ZN34_INTERNAL_202ebf60_4_k_cu_b652a9e24cuda3std6ranges3__45__cpo3endE)
_ZN34_INTERNAL_202ebf60_4_k_cu_b652a9e24cuda3std6ranges3__45__cpo3endE:
	.zero		1
	.type		_ZN34_INTERNAL_202ebf60_4_k_cu_b652a9e26thrust24THRUST_300001_SM_1000_NS12placeholders2_6E,@object
	.size		_ZN34_INTERNAL_202ebf60_4_k_cu_b652a9e26thrust24THRUST_300001_SM_1000_NS12placeholders2_6E,(_ZN34_INTERNAL_202ebf60_4_k_cu_b652a9e24cuda3std3__45__cpo4rendE - _ZN34_INTERNAL_202ebf60_4_k_cu_b652a9e26thrust24THRUST_300001_SM_1000_NS12placeholders2_6E)
_ZN34_INTERNAL_202ebf60_4_k_cu_b652a9e26thrust24THRUST_300001_SM_1000_NS12placeholders2_6E:
	.zero		1
	.type		_ZN34_INTERNAL_202ebf60_4_k_cu_b652a9e24cuda3std3__45__cpo4rendE,@object
	.size		_ZN34_INTERNAL_202ebf60_4_k_cu_b652a9e24cuda3std3__45__cpo4rendE,(_ZN34_INTERNAL_202ebf60_4_k_cu_b652a9e24cuda3std6ranges3__45__cpo9iter_swapE - _ZN34_INTERNAL_202ebf60_4_k_cu_b652a9e24cuda3std3__45__cpo4rendE)
_ZN34_INTERNAL_202ebf60_4_k_cu_b652a9e24cuda3std3__45__cpo4rendE:
	.zero		1
	.type		_ZN34_INTERNAL_202ebf60_4_k_cu_b652a9e24cuda3std6ranges3__45__cpo9iter_swapE,@object
	.size		_ZN34_INTERNAL_202ebf60_4_k_cu_b652a9e24cuda3std6ranges3__45__cpo9iter_swapE,(_ZN34_INTERNAL_202ebf60_4_k_cu_b652a9e24cuda3std3__48unexpectE - _ZN34_INTERNAL_202ebf60_4_k_cu_b652a9e24cuda3std6ranges3__45__cpo9iter_swapE)
_ZN34_INTERNAL_202ebf60_4_k_cu_b652a9e24cuda3std6ranges3__45__cpo9iter_swapE:
	.zero		1
	.type		_ZN34_INTERNAL_202ebf60_4_k_cu_b652a9e24cuda3std3__48unexpectE,@object
	.size		_ZN34_INTERNAL_202ebf60_4_k_cu_b652a9e24cuda3std3__48unexpectE,(_ZN34_INTERNAL_202ebf60_4_k_cu_b652a9e26thrust24THRUST_300001_SM_1000_NS8cuda_cub3parE - _ZN34_INTERNAL_202ebf60_4_k_cu_b652a9e24cuda3std3__48unexpectE)
_ZN34_INTERNAL_202ebf60_4_k_cu_b652a9e24cuda3std3__48unexpectE:
	.zero		1
	.type		_ZN34_INTERNAL_202ebf60_4_k_cu_b652a9e26thrust24THRUST_300001_SM_1000_NS8cuda_cub3parE,@object
	.size		_ZN34_INTERNAL_202ebf60_4_k_cu_b652a9e26thrust24THRUST_300001_SM_1000_NS8cuda_cub3parE,(_ZN34_INTERNAL_202ebf60_4_k_cu_b652a9e26thrust24THRUST_300001_SM_1000_NS12placeholders2_4E - _ZN34_INTERNAL_202ebf60_4_k_cu_b652a9e26thrust24THRUST_300001_SM_1000_NS8cuda_cub3parE)
_ZN34_INTERNAL_202ebf60_4_k_cu_b652a9e26thrust24THRUST_300001_SM_1000_NS8cuda_cub3parE:
	.zero		1
	.type		_ZN34_INTERNAL_202ebf60_4_k_cu_b652a9e26thrust24THRUST_300001_SM_1000_NS12placeholders2_4E,@object
	.size		_ZN34_INTERNAL_202ebf60_4_k_cu_b652a9e26thrust24THRUST_300001_SM_1000_NS12placeholders2_4E,(_ZN34_INTERNAL_202ebf60_4_k_cu_b652a9e24cuda3std3__45__cpo4cendE - _ZN34_INTERNAL_202ebf60_4_k_cu_b652a9e26thrust24THRUST_300001_SM_1000_NS12placeholders2_4E)
_ZN34_INTERNAL_202ebf60_4_k_cu_b652a9e26thrust24THRUST_300001_SM_1000_NS12placeholders2_4E:
	.zero		1
	.type		_ZN34_INTERNAL_202ebf60_4_k_cu_b652a9e24cuda3std3__45__cpo4cendE,@object
	.size		_ZN34_INTERNAL_202ebf60_4_k_cu_b652a9e24cuda3std3__45__cpo4cendE,(_ZN34_INTERNAL_202ebf60_4_k_cu_b652a9e24cuda3std6ranges3__45__cpo4cendE - _ZN34_INTERNAL_202ebf60_4_k_cu_b652a9e24cuda3std3__45__cpo4cendE)
_ZN34_INTERNAL_202ebf60_4_k_cu_b652a9e24cuda3std3__45__cpo4cendE:
	.zero		1
	.type		_ZN34_INTERNAL_202ebf60_4_k_cu_b652a9e24cuda3std6ranges3__45__cpo4cendE,@object
	.size		_ZN34_INTERNAL_202ebf60_4_k_cu_b652a9e24cuda3std6ranges3__45__cpo4cendE,(_ZN34_INTERNAL_202ebf60_4_k_cu_b652a9e24cuda3std3__420unreachable_sentinelE - _ZN34_INTERNAL_202ebf60_4_k_cu_b652a9e24cuda3std6ranges3__45__cpo4cendE)
_ZN34_INTERNAL_202ebf60_4_k_cu_b652a9e24cuda3std6ranges3__45__cpo4cendE:
	.zero		1
	.type		_ZN34_INTERNAL_202ebf60_4_k_cu_b652a9e24cuda3std3__420unreachable_sentinelE,@object
	.size		_ZN34_INTERNAL_202ebf60_4_k_cu_b652a9e24cuda3std3__420unreachable_sentinelE,(_ZN34_INTERNAL_202ebf60_4_k_cu_b652a9e24cuda3std6ranges3__45__cpo5ssizeE - _ZN34_INTERNAL_202ebf60_4_k_cu_b652a9e24cuda3std3__420unreachable_sentinelE)
_ZN34_INTERNAL_202ebf60_4_k_cu_b652a9e24cuda3std3__420unreachable_sentinelE:
	.zero		1
	.type		_ZN34_INTERNAL_202ebf60_4_k_cu_b652a9e24cuda3std6ranges3__45__cpo5ssizeE,@object
	.size		_ZN34_INTERNAL_202ebf60_4_k_cu_b652a9e24cuda3std6ranges3__45__cpo5ssizeE,(_ZN34_INTERNAL_202ebf60_4_k_cu_b652a9e26thrust24THRUST_300001_SM_1000_NS12placeholders2_8E - _ZN34_INTERNAL_202ebf60_4_k_cu_b652a9e24cuda3std6ranges3__45__cpo5ssizeE)
_ZN34_INTERNAL_202ebf60_4_k_cu_b652a9e24cuda3std6ranges3__45__cpo5ssizeE:
	.zero		1
	.type		_ZN34_INTERNAL_202ebf60_4_k_cu_b652a9e26thrust24THRUST_300001_SM_1000_NS12placeholders2_8E,@object
	.size		_ZN34_INTERNAL_202ebf60_4_k_cu_b652a9e26thrust24THRUST_300001_SM_1000_NS12placeholders2_8E,(_ZN34_INTERNAL_202ebf60_4_k_cu_b652a9e24cuda3std3__45__cpo5crendE - _ZN34_INTERNAL_202ebf60_4_k_cu_b652a9e26thrust24THRUST_300001_SM_1000_NS12placeholders2_8E)
_ZN34_INTERNAL_202ebf60_4_k_cu_b652a9e26thrust24THRUST_300001_SM_1000_NS12placeholders2_8E:
	.zero		1
	.type		_ZN34_INTERNAL_202ebf60_4_k_cu_b652a9e24cuda3std3__45__cpo5crendE,@object
	.size		_ZN34_INTERNAL_202ebf60_4_k_cu_b652a9e24cuda3std3__45__cpo5crendE,(_ZN34_INTERNAL_202ebf60_4_k_cu_b652a9e24cuda3std6ranges3__45__cpo4prevE - _ZN34_INTERNAL_202ebf60_4_k_cu_b652a9e24cuda3std3__45__cpo5crendE)
_ZN34_INTERNAL_202ebf60_4_k_cu_b652a9e24cuda3std3__45__cpo5crendE:
	.zero		1
	.type		_ZN34_INTERNAL_202ebf60_4_k_cu_b652a9e24cuda3std6ranges3__45__cpo4prevE,@object
	.size		_ZN34_INTERNAL_202ebf60_4_k_cu_b652a9e24cuda3std6ranges3__45__cpo4prevE,(_ZN34_INTERNAL_202ebf60_4_k_cu_b652a9e24cuda3std6ranges3__45__cpo9iter_moveE - _ZN34_INTERNAL_202ebf60_4_k_cu_b652a9e24cuda3std6ranges3__45__cpo4prevE)
_ZN34_INTERNAL_202ebf60_4_k_cu_b652a9e24cuda3std6ranges3__45__cpo4prevE:
	.zero		1
	.type		_ZN34_INTERNAL_202ebf60_4_k_cu_b652a9e24cuda3std6ranges3__45__cpo9iter_moveE,@object
	.size		_ZN34_INTERNAL_202ebf60_4_k_cu_b652a9e24cuda3std6ranges3__45__cpo9iter_moveE,(_ZN34_INTERNAL_202ebf60_4_k_cu_b652a9e26thrust24THRUST_300001_SM_1000_NS6system6detail10sequential3seqE - _ZN34_INTERNAL_202ebf60_4_k_cu_b652a9e24cuda3std6ranges3__45__cpo9iter_moveE)
_ZN34_INTERNAL_202ebf60_4_k_cu_b652a9e24cuda3std6ranges3__45__cpo9iter_moveE:
	.zero		1
	.type		_ZN34_INTERNAL_202ebf60_4_k_cu_b652a9e26thrust24THRUST_300001_SM_1000_NS6system6detail10sequential3seqE,@object
	.size		_ZN34_INTERNAL_202ebf60_4_k_cu_b652a9e26thrust24THRUST_300001_SM_1000_NS6system6detail10sequential3seqE,(.L_31 - _ZN34_INTERNAL_202ebf60_4_k_cu_b652a9e26thrust24THRUST_300001_SM_1000_NS6system6detail10sequential3seqE)
_ZN34_INTERNAL_202ebf60_4_k_cu_b652a9e26thrust24THRUST_300001_SM_1000_NS6system6detail10sequential3seqE:
	.zero		1
.L_31:


//--------------------- .nv.shared._ZN3cub18CUB_300001_SM_10006detail6reduce18DeviceReduceKernelINS2_10policy_hubIN4cuda3std3__45tupleIJblEEEyN6thrust24THRUST_300001_SM_1000_NS8cuda_cub9__find_if7functorIS9_EEE10Policy1000ENSB_12zip_iteratorINS8_IJNSD_26transform_input_iterator_tIbNSC_6detail35transform_pair_of_input_iterators_tIbNSB_6detail15normal_iteratorINSB_10device_ptrIKdEEEESR_NS7_8equal_toIdEEEENS7_10__not_fn_tINS7_10__identityEEEEENSB_17counting_iteratorIlNSB_11use_defaultES10_S10_EEEEEEEySF_S9_SW_EEvT0_PT3_T1_NS0_13GridEvenShareIS17_EET2_T4_ --------------------------
	.section	.nv.shared._ZN3cub18CUB_300001_SM_10006detail6reduce18DeviceReduceKernelINS2_10policy_hubIN4cuda3std3__45tupleIJblEEEyN6thrust24THRUST_300001_SM_1000_NS8cuda_cub9__find_if7functorIS9_EEE10Policy1000ENSB_12zip_iteratorINS8_IJNSD_26transform_input_iterator_tIbNSC_6detail35transform_pair_of_input_iterators_tIbNSB_6detail15normal_iteratorINSB_10device_ptrIKdEEEESR_NS7_8equal_toIdEEEENS7_10__not_fn_tINS7_10__identityEEEEENSB_17counting_iteratorIlNSB_11use_defaultES10_S10_EEEEEEEySF_S9_SW_EEvT0_PT3_T1_NS0_13GridEvenShareIS17_EET2_T4_,"aw",@nobits
	.sectionflags	@""
	.align	8
.nv.shared._ZN3cub18CUB_300001_SM_10006detail6reduce18DeviceReduceKernelINS2_10policy_hubIN4cuda3std3__45tupleIJblEEEyN6thrust24THRUST_300001_SM_1000_NS8cuda_cub9__find_if7functorIS9_EEE10Policy1000ENSB_12zip_iteratorINS8_IJNSD_26transform_input_iterator_tIbNSC_6detail35transform_pair_of_input_iterators_tIbNSB_6detail15normal_iteratorINSB_10device_ptrIKdEEEESR_NS7_8equal_toIdEEEENS7_10__not_fn_tINS7_10__identityEEEEENSB_17counting_iteratorIlNSB_11use_defaultES10_S10_EEEEEEEySF_S9_SW_EEvT0_PT3_T1_NS0_13GridEvenShareIS17_EET2_T4_:
	.zero		1176


//--------------------- .nv.shared._ZN3cub18CUB_300001_SM_10006detail6reduce28DeviceReduceSingleTileKernelINS2_10policy_hubIN4cuda3std3__45tupleIJblEEEyN6thrust24THRUST_300001_SM_1000_NS8cuda_cub9__find_if7functorIS9_EEE10Policy1000ENSB_12zip_iteratorINS8_IJNSD_26transform_input_iterator_tIbNSC_6detail35transform_pair_of_input_iterators_tIbNSB_6detail15normal_iteratorINSB_10device_ptrIKdEEEESR_NS7_8equal_toIdEEEENS7_10__not_fn_tINS7_10__identityEEEEENSB_17counting_iteratorIlNSB_11use_defaultES10_S10_EEEEEEEPS9_ySF_S9_S9_SW_EEvT0_T1_T2_T3_T4_T6_ --------------------------
	.section	.nv.shared._ZN3cub18CUB_300001_SM_10006detail6reduce28DeviceReduceSingleTileKernelINS2_10policy_hubIN4cuda3std3__45tupleIJblEEEyN6thrust24THRUST_300001_SM_1000_NS8cuda_cub9__find_if7functorIS9_EEE10Policy1000ENSB_12zip_iteratorINS8_IJNSD_26transform_input_iterator_tIbNSC_6detail35transform_pair_of_input_iterators_tIbNSB_6detail15normal_iteratorINSB_10device_ptrIKdEEEESR_NS7_8equal_toIdEEEENS7_10__not_fn_tINS7_10__identityEEEEENSB_17counting_iteratorIlNSB_11use_defaultES10_S10_EEEEEEEPS9_ySF_S9_S9_SW_EEvT0_T1_T2_T3_T4_T6_,"aw",@nobits
	.sectionflags	@""
	.align	8
.nv.shared._ZN3cub18CUB_300001_SM_10006detail6reduce28DeviceReduceSingleTileKernelINS2_10policy_hubIN4cuda3std3__45tupleIJblEEEyN6thrust24THRUST_300001_SM_1000_NS8cuda_cub9__find_if7functorIS9_EEE10Policy1000ENSB_12zip_iteratorINS8_IJNSD_26transform_input_iterator_tIbNSC_6detail35transform_pair_of_input_iterators_tIbNSB_6detail15normal_iteratorINSB_10device_ptrIKdEEEESR_NS7_8equal_toIdEEEENS7_10__not_fn_tINS7_10__identityEEEEENSB_17counting_iteratorIlNSB_11use_defaultES10_S10_EEEEEEEPS9_ySF_S9_S9_SW_EEvT0_T1_T2_T3_T4_T6_:
	.zero		1176


//--------------------- .nv.shared._ZN3cub18CUB_300001_SM_10006detail6reduce28DeviceReduceSingleTileKernelINS2_10policy_hubIN4cuda3std3__45tupleIJblEEEjN6thrust24THRUST_300001_SM_1000_NS8cuda_cub9__find_if7functorIS9_EEE10Policy1000EPS9_SI_iSF_S9_S9_NS7_10__identityEEEvT0_T1_T2_T3_T4_T6_ --------------------------
	.section	.nv.shared._ZN3cub18CUB_300001_SM_10006detail6reduce28DeviceReduceSingleTileKernelINS2_10policy_hubIN4cuda3std3__45tupleIJblEEEjN6thrust24THRUST_300001_SM_1000_NS8cuda_cub9__find_if7functorIS9_EEE10Policy1000EPS9_SI_iSF_S9_S9_NS7_10__identityEEEvT0_T1_T2_T3_T4_T6_,"aw",@nobits
	.sectionflags	@""
	.align	8
.nv.shared._ZN3cub18CUB_300001_SM_10006detail6reduce28DeviceReduceSingleTileKernelINS2_10policy_hubIN4cuda3std3__45tupleIJblEEEjN6thrust24THRUST_300001_SM_1000_NS8cuda_cub9__find_if7functorIS9_EEE10Policy1000EPS9_SI_iSF_S9_S9_NS7_10__identityEEEvT0_T1_T2_T3_T4_T6_:
	.zero		1176


//--------------------- .nv.shared._ZN3cub18CUB_300001_SM_10006detail6reduce18DeviceReduceKernelINS2_10policy_hubIN4cuda3std3__45tupleIJblEEEjN6thrust24THRUST_300001_SM_1000_NS8cuda_cub9__find_if7functorIS9_EEE10Policy1000ENSB_12zip_iteratorINS8_IJNSD_26transform_input_iterator_tIbNSC_6detail35transform_pair_of_input_iterators_tIbNSB_6detail15normal_iteratorINSB_10device_ptrIKdEEEESR_NS7_8equal_toIdEEEENS7_10__not_fn_tINS7_10__identityEEEEENSB_17counting_iteratorIlNSB_11use_defaultES10_S10_EEEEEEEjSF_S9_SW_EEvT0_PT3_T1_NS0_13GridEvenShareIS17_EET2_T4_ --------------------------
	.section	.nv.shared._ZN3cub18CUB_300001_SM_10006detail6reduce18DeviceReduceKernelINS2_10policy_hubIN4cuda3std3__45tupleIJblEEEjN6thrust24THRUST_300001_SM_1000_NS8cuda_cub9__find_if7functorIS9_EEE10Policy1000ENSB_12zip_iteratorINS8_IJNSD_26transform_input_iterator_tIbNSC_6detail35transform_pair_of_input_iterators_tIbNSB_6detail15normal_iteratorINSB_10device_ptrIKdEEEESR_NS7_8equal_toIdEEEENS7_10__not_fn_tINS7_10__identityEEEEENSB_17counting_iteratorIlNSB_11use_defaultES10_S10_EEEEEEEjSF_S9_SW_EEvT0_PT3_T1_NS0_13GridEvenShareIS17_EET2_T4_,"aw",@nobits
	.sectionflags	@""
	.align	8
.nv.shared._ZN3cub18CUB_300001_SM_10006detail6reduce18DeviceReduceKernelINS2_10policy_hubIN4cuda3std3__45tupleIJblEEEjN6thrust24THRUST_300001_SM_1000_NS8cuda_cub9__find_if7functorIS9_EEE10Policy1000ENSB_12zip_iteratorINS8_IJNSD_26transform_input_iterator_tIbNSC_6detail35transform_pair_of_input_iterators_tIbNSB_6detail15normal_iteratorINSB_10device_ptrIKdEEEESR_NS7_8equal_toIdEEEENS7_10__not_fn_tINS7_10__identityEEEEENSB_17counting_iteratorIlNSB_11use_defaultES10_S10_EEEEEEEjSF_S9_SW_EEvT0_PT3_T1_NS0_13GridEvenShareIS17_EET2_T4_:
	.zero		1176


//--------------------- .nv.shared._ZN3cub18CUB_300001_SM_10006detail6reduce28DeviceReduceSingleTileKernelINS2_10policy_hubIN4cuda3std3__45tupleIJblEEEjN6thrust24THRUST_300001_SM_1000_NS8cuda_cub9__find_if7functorIS9_EEE10Policy1000ENSB_12zip_iteratorINS8_IJNSD_26transform_input_iterator_tIbNSC_6detail35transform_pair_of_input_iterators_tIbNSB_6detail15normal_iteratorINSB_10device_ptrIKdEEEESR_NS7_8equal_toIdEEEENS7_10__not_fn_tINS7_10__identityEEEEENSB_17counting_iteratorIlNSB_11use_defaultES10_S10_EEEEEEEPS9_jSF_S9_S9_SW_EEvT0_T1_T2_T3_T4_T6_ --------------------------
	.section	.nv.shared._ZN3cub18CUB_300001_SM_10006detail6reduce28DeviceReduceSingleTileKernelINS2_10policy_hubIN4cuda3std3__45tupleIJblEEEjN6thrust24THRUST_300001_SM_1000_NS8cuda_cub9__find_if7functorIS9_EEE10Policy1000ENSB_12zip_iteratorINS8_IJNSD_26transform_input_iterator_tIbNSC_6detail35transform_pair_of_input_iterators_tIbNSB_6detail15normal_iteratorINSB_10device_ptrIKdEEEESR_NS7_8equal_toIdEEEENS7_10__not_fn_tINS7_10__identityEEEEENSB_17counting_iteratorIlNSB_11use_defaultES10_S10_EEEEEEEPS9_jSF_S9_S9_SW_EEvT0_T1_T2_T3_T4_T6_,"aw",@nobits
	.sectionflags	@""
	.align	8
.nv.shared._ZN3cub18CUB_300001_SM_10006detail6reduce28DeviceReduceSingleTileKernelINS2_10policy_hubIN4cuda3std3__45tupleIJblEEEjN6thrust24THRUST_300001_SM_1000_NS8cuda_cub9__find_if7functorIS9_EEE10Policy1000ENSB_12zip_iteratorINS8_IJNSD_26transform_input_iterator_tIbNSC_6detail35transform_pair_of_input_iterators_tIbNSB_6detail15normal_iteratorINSB_10device_ptrIKdEEEESR_NS7_8equal_toIdEEEENS7_10__not_fn_tINS7_10__identityEEEEENSB_17counting_iteratorIlNSB_11use_defaultES10_S10_EEEEEEEPS9_jSF_S9_S9_SW_EEvT0_T1_T2_T3_T4_T6_:
	.zero		1176


//--------------------- .nv.constant0._ZN3cub18CUB_300001_SM_10006detail6reduce28DeviceReduceSingleTileKernelINS2_10policy_hubIN4cuda3std3__45tupleIJblEEEyN6thrust24THRUST_300001_SM_1000_NS8cuda_cub9__find_if7functorIS9_EEE10Policy1000EPS9_SI_iSF_S9_S9_NS7_10__identityEEEvT0_T1_T2_T3_T4_T6_ --------------------------
	.section	.nv.constant0._ZN3cub18CUB_300001_SM_10006detail6reduce28DeviceReduceSingleTileKernelINS2_10policy_hubIN4cuda3std3__45tupleIJblEEEyN6thrust24THRUST_300001_SM_1000_NS8cuda_cub9__find_if7functorIS9_EEE10Policy1000EPS9_SI_iSF_S9_S9_NS7_10__identityEEEvT0_T1_T2_T3_T4_T6_,"a",@progbits
	.sectionflags	@""
	.align	4
.nv.constant0._ZN3cub18CUB_300001_SM_10006detail6reduce28DeviceReduceSingleTileKernelINS2_10policy_hubIN4cuda3std3__45tupleIJblEEEyN6thrust24THRUST_300001_SM_1000_NS8cuda_cub9__find_if7functorIS9_EEE10Policy1000EPS9_SI_iSF_S9_S9_NS7_10__identityEEEvT0_T1_T2_T3_T4_T6_:
	.zero		937


//--------------------- .nv.constant0._ZN3cub18CUB_300001_SM_10006detail6reduce18DeviceReduceKernelINS2_10policy_hubIN4cuda3std3__45tupleIJblEEEyN6thrust24THRUST_300001_SM_1000_NS8cuda_cub9__find_if7functorIS9_EEE10Policy1000ENSB_12zip_iteratorINS8_IJNSD_26transform_input_iterator_tIbNSC_6detail35transform_pair_of_input_iterators_tIbNSB_6detail15normal_iteratorINSB_10device_ptrIKdEEEESR_NS7_8equal_toIdEEEENS7_10__not_fn_tINS7_10__identityEEEEENSB_17counting_iteratorIlNSB_11use_defaultES10_S10_EEEEEEEySF_S9_SW_EEvT0_PT3_T1_NS0_13GridEvenShareIS17_EET2_T4_ --------------------------
	.section	.nv.constant0._ZN3cub18CUB_300001_SM_10006detail6reduce18DeviceReduceKernelINS2_10policy_hubIN4cuda3std3__45tupleIJblEEEyN6thrust24THRUST_300001_SM_1000_NS8cuda_cub9__find_if7functorIS9_EEE10Policy1000ENSB_12zip_iteratorINS8_IJNSD_26transform_input_iterator_tIbNSC_6detail35transform_pair_of_input_iterators_tIbNSB_6detail15normal_iteratorINSB_10device_ptrIKdEEEESR_NS7_8equal_toIdEEEENS7_10__not_fn_tINS7_10__identityEEEEENSB_17counting_iteratorIlNSB_11use_defaultES10_S10_EEEEEEEySF_S9_SW_EEvT0_PT3_T1_NS0_13GridEvenShareIS17_EET2_T4_,"a",@progbits
	.sectionflags	@""
	.align	4
.nv.constant0._ZN3cub18CUB_300001_SM_10006detail6reduce18DeviceReduceKernelINS2_10policy_hubIN4cuda3std3__45tupleIJblEEEyN6thrust24THRUST_300001_SM_1000_NS8cuda_cub9__find_if7functorIS9_EEE10Policy1000ENSB_12zip_iteratorINS8_IJNSD_26transform_input_iterator_tIbNSC_6detail35transform_pair_of_input_iterators_tIbNSB_6detail15normal_iteratorINSB_10device_ptrIKdEEEESR_NS7_8equal_toIdEEEENS7_10__not_fn_tINS7_10__identityEEEEENSB_17counting_iteratorIlNSB_11use_defaultES10_S10_EEEEEEEySF_S9_SW_EEvT0_PT3_T1_NS0_13GridEvenShareIS17_EET2_T4_:
	.zero		1026


//--------------------- .nv.constant0._ZN3cub18CUB_300001_SM_10006detail6reduce28DeviceReduceSingleTileKernelINS2_10policy_hubIN4cuda3std3__45tupleIJblEEEyN6thrust24THRUST_300001_SM_1000_NS8cuda_cub9__find_if7functorIS9_EEE10Policy1000ENSB_12zip_iteratorINS8_IJNSD_26transform_input_iterator_tIbNSC_6detail35transform_pair_of_input_iterators_tIbNSB_6detail15normal_iteratorINSB_10device_ptrIKdEEEESR_NS7_8equal_toIdEEEENS7_10__not_fn_tINS7_10__identityEEEEENSB_17counting_iteratorIlNSB_11use_defaultES10_S10_EEEEEEEPS9_ySF_S9_S9_SW_EEvT0_T1_T2_T3_T4_T6_ --------------------------
	.section	.nv.constant0._ZN3cub18CUB_300001_SM_10006detail6reduce28DeviceReduceSingleTileKernelINS2_10policy_hubIN4cuda3std3__45tupleIJblEEEyN6thrust24THRUST_300001_SM_1000_NS8cuda_cub9__find_if7functorIS9_EEE10Policy1000ENSB_12zip_iteratorINS8_IJNSD_26transform_input_iterator_tIbNSC_6detail35transform_pair_of_input_iterators_tIbNSB_6detail15normal_iteratorINSB_10device_ptrIKdEEEESR_NS7_8equal_toIdEEEENS7_10__not_fn_tINS7_10__identityEEEEENSB_17counting_iteratorIlNSB_11use_defaultES10_S10_EEEEEEEPS9_ySF_S9_S9_SW_EEvT0_T1_T2_T3_T4_T6_,"a",@progbits
	.sectionflags	@""
	.align	4
.nv.constant0._ZN3cub18CUB_300001_SM_10006detail6reduce28DeviceReduceSingleTileKernelINS2_10policy_hubIN4cuda3std3__45tupleIJblEEEyN6thrust24THRUST_300001_SM_1000_NS8cuda_cub9__find_if7functorIS9_EEE10Policy1000ENSB_12zip_iteratorINS8_IJNSD_26transform_input_iterator_tIbNSC_6detail35transform_pair_of_input_iterators_tIbNSB_6detail15normal_iteratorINSB_10device_ptrIKdEEEESR_NS7_8equal_toIdEEEENS7_10__not_fn_tINS7_10__identityEEEEENSB_17counting_iteratorIlNSB_11use_defaultES10_S10_EEEEEEEPS9_ySF_S9_S9_SW_EEvT0_T1_T2_T3_T4_T6_:
	.zero		977


//--------------------- .nv.constant0._ZN3cub18CUB_300001_SM_10006detail6reduce28DeviceReduceSingleTileKernelINS2_10policy_hubIN4cuda3std3__45tupleIJblEEEjN6thrust24THRUST_300001_SM_1000_NS8cuda_cub9__find_if7functorIS9_EEE10Policy1000EPS9_SI_iSF_S9_S9_NS7_10__identityEEEvT0_T1_T2_T3_T4_T6_ --------------------------
	.section	.nv.constant0._ZN3cub18CUB_300001_SM_10006detail6reduce28DeviceReduceSingleTileKernelINS2_10policy_hubIN4cuda3std3__45tupleIJblEEEjN6thrust24THRUST_300001_SM_1000_NS8cuda_cub9__find_if7functorIS9_EEE10Policy1000EPS9_SI_iSF_S9_S9_NS7_10__identityEEEvT0_T1_T2_T3_T4_T6_,"a",@progbits
	.sectionflags	@""
	.align	4
.nv.constant0._ZN3cub18CUB_300001_SM_10006detail6reduce28DeviceReduceSingleTileKernelINS2_10policy_hubIN4cuda3std3__45tupleIJblEEEjN6thrust24THRUST_300001_SM_1000_NS8cuda_cub9__find_if7functorIS9_EEE10Policy1000EPS9_SI_iSF_S9_S9_NS7_10__identityEEEvT0_T1_T2_T3_T4_T6_:
	.zero		937


//--------------------- .nv.constant0._ZN3cub18CUB_300001_SM_10006detail6reduce18DeviceReduceKernelINS2_10policy_hubIN4cuda3std3__45tupleIJblEEEjN6thrust24THRUST_300001_SM_1000_NS8cuda_cub9__find_if7functorIS9_EEE10Policy1000ENSB_12zip_iteratorINS8_IJNSD_26transform_input_iterator_tIbNSC_6detail35transform_pair_of_input_iterators_tIbNSB_6detail15normal_iteratorINSB_10device_ptrIKdEEEESR_NS7_8equal_toIdEEEENS7_10__not_fn_tINS7_10__identityEEEEENSB_17counting_iteratorIlNSB_11use_defaultES10_S10_EEEEEEEjSF_S9_SW_EEvT0_PT3_T1_NS0_13GridEvenShareIS17_EET2_T4_ --------------------------
	.section	.nv.constant0._ZN3cub18CUB_300001_SM_10006detail6reduce18DeviceReduceKernelINS2_10policy_hubIN4cuda3std3__45tupleIJblEEEjN6thrust24THRUST_300001_SM_1000_NS8cuda_cub9__find_if7functorIS9_EEE10Policy1000ENSB_12zip_iteratorINS8_IJNSD_26transform_input_iterator_tIbNSC_6detail35transform_pair_of_input_iterators_tIbNSB_6detail15normal_iteratorINSB_10device_ptrIKdEEEESR_NS7_8equal_toIdEEEENS7_10__not_fn_tINS7_10__identityEEEEENSB_17counting_iteratorIlNSB_11use_defaultES10_S10_EEEEEEEjSF_S9_SW_EEvT0_PT3_T1_NS0_13GridEvenShareIS17_EET2_T4_,"a",@progbits
	.sectionflags	@""
	.align	4
.nv.constant0._ZN3cub18CUB_300001_SM_10006detail6reduce18DeviceReduceKernelINS2_10policy_hubIN4cuda3std3__45tupleIJblEEEjN6thrust24THRUST_300001_SM_1000_NS8cuda_cub9__find_if7functorIS9_EEE10Policy1000ENSB_12zip_iteratorINS8_IJNSD_26transform_input_iterator_tIbNSC_6detail35transform_pair_of_input_iterators_tIbNSB_6detail15normal_iteratorINSB_10device_ptrIKdEEEESR_NS7_8equal_toIdEEEENS7_10__not_fn_tINS7_10__identityEEEEENSB_17counting_iteratorIlNSB_11use_defaultES10_S10_EEEEEEEjSF_S9_SW_EEvT0_PT3_T1_NS0_13GridEvenShareIS17_EET2_T4_:
	.zero		990


//--------------------- .nv.constant0._ZN3cub18CUB_300001_SM_10006detail6reduce28DeviceReduceSingleTileKernelINS2_10policy_hubIN4cuda3std3__45tupleIJblEEEjN6thrust24THRUST_300001_SM_1000_NS8cuda_cub9__find_if7functorIS9_EEE10Policy1000ENSB_12zip_iteratorINS8_IJNSD_26transform_input_iterator_tIbNSC_6detail35transform_pair_of_input_iterators_tIbNSB_6detail15normal_iteratorINSB_10device_ptrIKdEEEESR_NS7_8equal_toIdEEEENS7_10__not_fn_tINS7_10__identityEEEEENSB_17counting_iteratorIlNSB_11use_defaultES10_S10_EEEEEEEPS9_jSF_S9_S9_SW_EEvT0_T1_T2_T3_T4_T6_ --------------------------
	.section	.nv.constant0._ZN3cub18CUB_300001_SM_10006detail6reduce28DeviceReduceSingleTileKernelINS2_10policy_hubIN4cuda3std3__45tupleIJblEEEjN6thrust24THRUST_300001_SM_1000_NS8cuda_cub9__find_if7functorIS9_EEE10Policy1000ENSB_12zip_iteratorINS8_IJNSD_26transform_input_iterator_tIbNSC_6detail35transform_pair_of_input_iterators_tIbNSB_6detail15normal_iteratorINSB_10device_ptrIKdEEEESR_NS7_8equal_toIdEEEENS7_10__not_fn_tINS7_10__identityEEEEENSB_17counting_iteratorIlNSB_11use_defaultES10_S10_EEEEEEEPS9_jSF_S9_S9_SW_EEvT0_T1_T2_T3_T4_T6_,"a",@progbits
	.sectionflags	@""
	.align	4
.nv.constant0._ZN3cub18CUB_300001_SM_10006detail6reduce28DeviceReduceSingleTileKernelINS2_10policy_hubIN4cuda3std3__45tupleIJblEEEjN6thrust24THRUST_300001_SM_1000_NS8cuda_cub9__find_if7functorIS9_EEE10Policy1000ENSB_12zip_iteratorINS8_IJNSD_26transform_input_iterator_tIbNSC_6detail35transform_pair_of_input_iterators_tIbNSB_6detail15normal_iteratorINSB_10device_ptrIKdEEEESR_NS7_8equal_toIdEEEENS7_10__not_fn_tINS7_10__identityEEEEENSB_17counting_iteratorIlNSB_11use_defaultES10_S10_EEEEEEEPS9_jSF_S9_S9_SW_EEvT0_T1_T2_T3_T4_T6_:
	.zero		969


//--------------------- .nv.constant0._ZN3cub18CUB_300001_SM_10006detail8for_each13static_kernelINS2_12policy_hub_t12policy_500_tEmN6thrust24THRUST_300001_SM_1000_NS8cuda_cub20__uninitialized_fill7functorINS7_10device_ptrIdEEdEEEEvT0_T1_ --------------------------
	.section	.nv.constant0._ZN3cub18CUB_300001_SM_10006detail8for_each13static_kernelINS2_12policy_hub_t12policy_500_tEmN6thrust24THRUST_300001_SM_1000_NS8cuda_cub20__uninitialized_fill7functorINS7_10device_ptrIdEEdEEEEvT0_T1_,"a",@progbits
	.sectionflags	@""
	.align	4
.nv.constant0._ZN3cub18CUB_300001_SM_10006detail8for_each13static_kernelINS2_12policy_hub_t12policy_500_tEmN6thrust24THRUST_300001_SM_1000_NS8cuda_cub20__uninitialized_fill7functorINS7_10device_ptrIdEEdEEEEvT0_T1_:
	.zero		920


//--------------------- .nv.constant0._ZN3cub18CUB_300001_SM_10006detail11EmptyKernelIvEEvv --------------------------
	.section	.nv.constant0._ZN3cub18CUB_300001_SM_10006detail11EmptyKernelIvEEvv,"a",@progbits
	.sectionflags	@""
	.align	4
.nv.constant0._ZN3cub18CUB_300001_SM_10006detail11EmptyKernelIvEEvv:
	.zero		896


//--------------------- .nv.constant0._Z12daxpy_kernelidPKdPd --------------------------
	.section	.nv.constant0._Z12daxpy_kernelidPKdPd,"a",@progbits
	.sectionflags	@""
	.align	4
.nv.constant0._Z12daxpy_kernelidPKdPd:
	.zero		928


//--------------------- SYMBOLS --------------------------

	.type		.nv.reservedSmem.offset0,@object
	.size		.nv.reservedSmem.offset0,0x4
	.type		.nv.reservedSmem.cap,@object
	.size		.nv.reservedSmem.cap,0x4
